//
// Generated by NVIDIA NVVM Compiler
//
// Compiler Build ID: CL-36424714
// Cuda compilation tools, release 13.0, V13.0.88
// Based on NVVM 20.0.0
//

.version 9.0
.target sm_100
.address_size 64

	// .globl	_ZN3cub18CUB_300001_SM_10006detail11EmptyKernelIvEEvv
.func  (.param .b64 func_retval0) __internal_accurate_pow
(
	.param .b64 __internal_accurate_pow_param_0
)
;
// _ZZN3cub18CUB_300001_SM_10006detail6reduce28DeviceReduceSingleTileKernelINS2_10policy_hubIfjN4cuda3std3__44plusIfEEE10Policy1000EN6thrust24THRUST_300001_SM_1000_NS17counting_iteratorIiNSD_11use_defaultESF_SF_EEPdjS9_df7rng_gpuEEvT0_T1_T2_T3_T4_T6_E12temp_storage has been demoted
// _ZZN3cub18CUB_300001_SM_10006detail6reduce18DeviceReduceKernelINS2_10policy_hubIfjN4cuda3std3__44plusIfEEE10Policy1000EN6thrust24THRUST_300001_SM_1000_NS17counting_iteratorIiNSD_11use_defaultESF_SF_EEjS9_f7rng_gpuEEvT0_PT3_T1_NS0_13GridEvenShareISL_EET2_T4_E12temp_storage has been demoted
// _ZZN3cub18CUB_300001_SM_10006detail6reduce28DeviceReduceSingleTileKernelINS2_10policy_hubIfjN4cuda3std3__44plusIfEEE10Policy1000EPfPdiS9_dfNS7_10__identityEEEvT0_T1_T2_T3_T4_T6_E12temp_storage has been demoted
// _ZZN3cub18CUB_300001_SM_10006detail6reduce28DeviceReduceSingleTileKernelINS2_10policy_hubIfyN4cuda3std3__44plusIfEEE10Policy1000EN6thrust24THRUST_300001_SM_1000_NS17counting_iteratorIiNSD_11use_defaultESF_SF_EEPdyS9_df7rng_gpuEEvT0_T1_T2_T3_T4_T6_E12temp_storage has been demoted
// _ZZN3cub18CUB_300001_SM_10006detail6reduce18DeviceReduceKernelINS2_10policy_hubIfyN4cuda3std3__44plusIfEEE10Policy1000EN6thrust24THRUST_300001_SM_1000_NS17counting_iteratorIiNSD_11use_defaultESF_SF_EEyS9_f7rng_gpuEEvT0_PT3_T1_NS0_13GridEvenShareISL_EET2_T4_E12temp_storage has been demoted
// _ZZN3cub18CUB_300001_SM_10006detail6reduce28DeviceReduceSingleTileKernelINS2_10policy_hubIfyN4cuda3std3__44plusIfEEE10Policy1000EPfPdiS9_dfNS7_10__identityEEEvT0_T1_T2_T3_T4_T6_E12temp_storage has been demoted
.global .align 1 .b8 _ZN30_INTERNAL_eed0c5d5_4_k_cu_main4cuda3std3__45__cpo5beginE[1];
.global .align 1 .b8 _ZN30_INTERNAL_eed0c5d5_4_k_cu_main4cuda3std3__45__cpo3endE[1];
.global .align 1 .b8 _ZN30_INTERNAL_eed0c5d5_4_k_cu_main4cuda3std3__45__cpo6cbeginE[1];
.global .align 1 .b8 _ZN30_INTERNAL_eed0c5d5_4_k_cu_main4cuda3std3__45__cpo4cendE[1];
.global .align 1 .b8 _ZN30_INTERNAL_eed0c5d5_4_k_cu_main4cuda3std3__45__cpo6rbeginE[1];
.global .align 1 .b8 _ZN30_INTERNAL_eed0c5d5_4_k_cu_main4cuda3std3__45__cpo4rendE[1];
.global .align 1 .b8 _ZN30_INTERNAL_eed0c5d5_4_k_cu_main4cuda3std3__45__cpo7crbeginE[1];
.global .align 1 .b8 _ZN30_INTERNAL_eed0c5d5_4_k_cu_main4cuda3std3__45__cpo5crendE[1];
.global .align 1 .b8 _ZN30_INTERNAL_eed0c5d5_4_k_cu_main4cuda3std3__432_GLOBAL__N__eed0c5d5_4_k_cu_main6ignoreE[1];
.global .align 1 .b8 _ZN30_INTERNAL_eed0c5d5_4_k_cu_main4cuda3std3__419piecewise_constructE[1];
.global .align 1 .b8 _ZN30_INTERNAL_eed0c5d5_4_k_cu_main4cuda3std3__48in_placeE[1];
.global .align 1 .b8 _ZN30_INTERNAL_eed0c5d5_4_k_cu_main4cuda3std3__420unreachable_sentinelE[1];
.global .align 1 .b8 _ZN30_INTERNAL_eed0c5d5_4_k_cu_main4cuda3std3__47nulloptE[1];
.global .align 1 .b8 _ZN30_INTERNAL_eed0c5d5_4_k_cu_main4cuda3std3__48unexpectE[1];
.global .align 1 .b8 _ZN30_INTERNAL_eed0c5d5_4_k_cu_main4cuda3std6ranges3__45__cpo4swapE[1];
.global .align 1 .b8 _ZN30_INTERNAL_eed0c5d5_4_k_cu_main4cuda3std6ranges3__45__cpo9iter_moveE[1];
.global .align 1 .b8 _ZN30_INTERNAL_eed0c5d5_4_k_cu_main4cuda3std6ranges3__45__cpo5beginE[1];
.global .align 1 .b8 _ZN30_INTERNAL_eed0c5d5_4_k_cu_main4cuda3std6ranges3__45__cpo3endE[1];
.global .align 1 .b8 _ZN30_INTERNAL_eed0c5d5_4_k_cu_main4cuda3std6ranges3__45__cpo6cbeginE[1];
.global .align 1 .b8 _ZN30_INTERNAL_eed0c5d5_4_k_cu_main4cuda3std6ranges3__45__cpo4cendE[1];
.global .align 1 .b8 _ZN30_INTERNAL_eed0c5d5_4_k_cu_main4cuda3std6ranges3__45__cpo7advanceE[1];
.global .align 1 .b8 _ZN30_INTERNAL_eed0c5d5_4_k_cu_main4cuda3std6ranges3__45__cpo9iter_swapE[1];
.global .align 1 .b8 _ZN30_INTERNAL_eed0c5d5_4_k_cu_main4cuda3std6ranges3__45__cpo4nextE[1];
.global .align 1 .b8 _ZN30_INTERNAL_eed0c5d5_4_k_cu_main4cuda3std6ranges3__45__cpo4prevE[1];
.global .align 1 .b8 _ZN30_INTERNAL_eed0c5d5_4_k_cu_main4cuda3std6ranges3__45__cpo4dataE[1];
.global .align 1 .b8 _ZN30_INTERNAL_eed0c5d5_4_k_cu_main4cuda3std6ranges3__45__cpo5cdataE[1];
.global .align 1 .b8 _ZN30_INTERNAL_eed0c5d5_4_k_cu_main4cuda3std6ranges3__45__cpo4sizeE[1];
.global .align 1 .b8 _ZN30_INTERNAL_eed0c5d5_4_k_cu_main4cuda3std6ranges3__45__cpo5ssizeE[1];
.global .align 1 .b8 _ZN30_INTERNAL_eed0c5d5_4_k_cu_main4cuda3std6ranges3__45__cpo8distanceE[1];
.global .align 1 .b8 _ZN30_INTERNAL_eed0c5d5_4_k_cu_main6thrust24THRUST_300001_SM_1000_NS8cuda_cub3parE[1];
.global .align 1 .b8 _ZN30_INTERNAL_eed0c5d5_4_k_cu_main6thrust24THRUST_300001_SM_1000_NS8cuda_cub10par_nosyncE[1];
.global .align 1 .b8 _ZN30_INTERNAL_eed0c5d5_4_k_cu_main6thrust24THRUST_300001_SM_1000_NS6system6detail10sequential3seqE[1];
.global .align 1 .b8 _ZN30_INTERNAL_eed0c5d5_4_k_cu_main6thrust24THRUST_300001_SM_1000_NS6system3cpp3parE[1];
.global .align 1 .b8 _ZN30_INTERNAL_eed0c5d5_4_k_cu_main6thrust24THRUST_300001_SM_1000_NS12placeholders2_1E[1];
.global .align 1 .b8 _ZN30_INTERNAL_eed0c5d5_4_k_cu_main6thrust24THRUST_300001_SM_1000_NS12placeholders2_2E[1];
.global .align 1 .b8 _ZN30_INTERNAL_eed0c5d5_4_k_cu_main6thrust24THRUST_300001_SM_1000_NS12placeholders2_3E[1];
.global .align 1 .b8 _ZN30_INTERNAL_eed0c5d5_4_k_cu_main6thrust24THRUST_300001_SM_1000_NS12placeholders2_4E[1];
.global .align 1 .b8 _ZN30_INTERNAL_eed0c5d5_4_k_cu_main6thrust24THRUST_300001_SM_1000_NS12placeholders2_5E[1];
.global .align 1 .b8 _ZN30_INTERNAL_eed0c5d5_4_k_cu_main6thrust24THRUST_300001_SM_1000_NS12placeholders2_6E[1];
.global .align 1 .b8 _ZN30_INTERNAL_eed0c5d5_4_k_cu_main6thrust24THRUST_300001_SM_1000_NS12placeholders2_7E[1];
.global .align 1 .b8 _ZN30_INTERNAL_eed0c5d5_4_k_cu_main6thrust24THRUST_300001_SM_1000_NS12placeholders2_8E[1];
.global .align 1 .b8 _ZN30_INTERNAL_eed0c5d5_4_k_cu_main6thrust24THRUST_300001_SM_1000_NS12placeholders2_9E[1];
.global .align 1 .b8 _ZN30_INTERNAL_eed0c5d5_4_k_cu_main6thrust24THRUST_300001_SM_1000_NS12placeholders3_10E[1];
.global .align 1 .b8 _ZN30_INTERNAL_eed0c5d5_4_k_cu_main6thrust24THRUST_300001_SM_1000_NS3seqE[1];
.global .align 1 .b8 _ZN30_INTERNAL_eed0c5d5_4_k_cu_main6thrust24THRUST_300001_SM_1000_NS6deviceE[1];

.visible .entry _ZN3cub18CUB_300001_SM_10006detail11EmptyKernelIvEEvv()
{


	ret;

}
	// .globl	_ZN3cub18CUB_300001_SM_10006detail8for_each13static_kernelINS2_12policy_hub_t12policy_500_tEmN6thrust24THRUST_300001_SM_1000_NS8cuda_cub20__uninitialized_fill7functorINS7_10device_ptrIiEEiEEEEvT0_T1_
.visible .entry _ZN3cub18CUB_300001_SM_10006detail8for_each13static_kernelINS2_12policy_hub_t12policy_500_tEmN6thrust24THRUST_300001_SM_1000_NS8cuda_cub20__uninitialized_fill7functorINS7_10device_ptrIiEEiEEEEvT0_T1_(
	.param .u64 _ZN3cub18CUB_300001_SM_10006detail8for_each13static_kernelINS2_12policy_hub_t12policy_500_tEmN6thrust24THRUST_300001_SM_1000_NS8cuda_cub20__uninitialized_fill7functorINS7_10device_ptrIiEEiEEEEvT0_T1__param_0,
	.param .align 8 .b8 _ZN3cub18CUB_300001_SM_10006detail8for_each13static_kernelINS2_12policy_hub_t12policy_500_tEmN6thrust24THRUST_300001_SM_1000_NS8cuda_cub20__uninitialized_fill7functorINS7_10device_ptrIiEEiEEEEvT0_T1__param_1[16]
)
.maxntid 256
{
	.reg .pred 	%p<4>;
	.reg .b16 	%rs<5>;
	.reg .b32 	%r<12>;
	.reg .b64 	%rd<16>;

	ld.param.u32 	%r3, [_ZN3cub18CUB_300001_SM_10006detail8for_each13static_kernelINS2_12policy_hub_t12policy_500_tEmN6thrust24THRUST_300001_SM_1000_NS8cuda_cub20__uninitialized_fill7functorINS7_10device_ptrIiEEiEEEEvT0_T1__param_1+8];
	ld.param.u64 	%rd4, [_ZN3cub18CUB_300001_SM_10006detail8for_each13static_kernelINS2_12policy_hub_t12policy_500_tEmN6thrust24THRUST_300001_SM_1000_NS8cuda_cub20__uninitialized_fill7functorINS7_10device_ptrIiEEiEEEEvT0_T1__param_1];
	ld.param.u64 	%rd5, [_ZN3cub18CUB_300001_SM_10006detail8for_each13static_kernelINS2_12policy_hub_t12policy_500_tEmN6thrust24THRUST_300001_SM_1000_NS8cuda_cub20__uninitialized_fill7functorINS7_10device_ptrIiEEiEEEEvT0_T1__param_0];
	mov.u32 	%r9, %ctaid.x;
	mul.wide.u32 	%rd1, %r9, 512;
	sub.s64 	%rd2, %rd5, %rd1;
	setp.lt.u64 	%p1, %rd2, 512;
	@%p1 bra 	$L__BB1_2;
	mov.u32 	%r11, %tid.x;
	cvta.to.global.u64 	%rd11, %rd4;
	cvt.u64.u32 	%rd12, %r11;
	add.s64 	%rd13, %rd1, %rd12;
	shl.b64 	%rd14, %rd13, 2;
	add.s64 	%rd15, %rd11, %rd14;
	st.global.u32 	[%rd15], %r3;
	st.global.u32 	[%rd15+1024], %r3;
	bra.uni 	$L__BB1_6;
$L__BB1_2:
	cvta.to.global.u64 	%rd6, %rd4;
	mov.u32 	%r2, %tid.x;
	cvt.u64.u32 	%rd7, %r2;
	setp.le.u64 	%p2, %rd2, %rd7;
	add.s64 	%rd8, %rd1, %rd7;
	shl.b64 	%rd9, %rd8, 2;
	add.s64 	%rd3, %rd6, %rd9;
	@%p2 bra 	$L__BB1_4;
	st.global.u32 	[%rd3], %r3;
$L__BB1_4:
	add.s32 	%r10, %r2, 256;
	cvt.u64.u32 	%rd10, %r10;
	setp.le.u64 	%p3, %rd2, %rd10;
	@%p3 bra 	$L__BB1_6;
	st.global.u32 	[%rd3+1024], %r3;
$L__BB1_6:
	ret;

}
	// .globl	_ZN3cub18CUB_300001_SM_10006detail6reduce28DeviceReduceSingleTileKernelINS2_10policy_hubIfjN4cuda3std3__44plusIfEEE10Policy1000EN6thrust24THRUST_300001_SM_1000_NS17counting_iteratorIiNSD_11use_defaultESF_SF_EEPdjS9_df7rng_gpuEEvT0_T1_T2_T3_T4_T6_
.visible .entry _ZN3cub18CUB_300001_SM_10006detail6reduce28DeviceReduceSingleTileKernelINS2_10policy_hubIfjN4cuda3std3__44plusIfEEE10Policy1000EN6thrust24THRUST_300001_SM_1000_NS17counting_iteratorIiNSD_11use_defaultESF_SF_EEPdjS9_df7rng_gpuEEvT0_T1_T2_T3_T4_T6_(
	.param .align 4 .b8 _ZN3cub18CUB_300001_SM_10006detail6reduce28DeviceReduceSingleTileKernelINS2_10policy_hubIfjN4cuda3std3__44plusIfEEE10Policy1000EN6thrust24THRUST_300001_SM_1000_NS17counting_iteratorIiNSD_11use_defaultESF_SF_EEPdjS9_df7rng_gpuEEvT0_T1_T2_T3_T4_T6__param_0[4],
	.param .u64 .ptr .align 1 _ZN3cub18CUB_300001_SM_10006detail6reduce28DeviceReduceSingleTileKernelINS2_10policy_hubIfjN4cuda3std3__44plusIfEEE10Policy1000EN6thrust24THRUST_300001_SM_1000_NS17counting_iteratorIiNSD_11use_defaultESF_SF_EEPdjS9_df7rng_gpuEEvT0_T1_T2_T3_T4_T6__param_1,
	.param .u32 _ZN3cub18CUB_300001_SM_10006detail6reduce28DeviceReduceSingleTileKernelINS2_10policy_hubIfjN4cuda3std3__44plusIfEEE10Policy1000EN6thrust24THRUST_300001_SM_1000_NS17counting_iteratorIiNSD_11use_defaultESF_SF_EEPdjS9_df7rng_gpuEEvT0_T1_T2_T3_T4_T6__param_2,
	.param .align 1 .b8 _ZN3cub18CUB_300001_SM_10006detail6reduce28DeviceReduceSingleTileKernelINS2_10policy_hubIfjN4cuda3std3__44plusIfEEE10Policy1000EN6thrust24THRUST_300001_SM_1000_NS17counting_iteratorIiNSD_11use_defaultESF_SF_EEPdjS9_df7rng_gpuEEvT0_T1_T2_T3_T4_T6__param_3[1],
	.param .f64 _ZN3cub18CUB_300001_SM_10006detail6reduce28DeviceReduceSingleTileKernelINS2_10policy_hubIfjN4cuda3std3__44plusIfEEE10Policy1000EN6thrust24THRUST_300001_SM_1000_NS17counting_iteratorIiNSD_11use_defaultESF_SF_EEPdjS9_df7rng_gpuEEvT0_T1_T2_T3_T4_T6__param_4,
	.param .align 1 .b8 _ZN3cub18CUB_300001_SM_10006detail6reduce28DeviceReduceSingleTileKernelINS2_10policy_hubIfjN4cuda3std3__44plusIfEEE10Policy1000EN6thrust24THRUST_300001_SM_1000_NS17counting_iteratorIiNSD_11use_defaultESF_SF_EEPdjS9_df7rng_gpuEEvT0_T1_T2_T3_T4_T6__param_5[1]
)
.maxntid 512
.minnctapersm 1
{
	.reg .pred 	%p<542>;
	.reg .b32 	%r<1749>;
	.reg .b32 	%f<448>;
	.reg .b64 	%rd<3>;
	.reg .b64 	%fd<953>;
	// demoted variable
	.shared .align 4 .b8 _ZZN3cub18CUB_300001_SM_10006detail6reduce28DeviceReduceSingleTileKernelINS2_10policy_hubIfjN4cuda3std3__44plusIfEEE10Policy1000EN6thrust24THRUST_300001_SM_1000_NS17counting_iteratorIiNSD_11use_defaultESF_SF_EEPdjS9_df7rng_gpuEEvT0_T1_T2_T3_T4_T6_E12temp_storage[84];
	ld.param.u32 	%r35, [_ZN3cub18CUB_300001_SM_10006detail6reduce28DeviceReduceSingleTileKernelINS2_10policy_hubIfjN4cuda3std3__44plusIfEEE10Policy1000EN6thrust24THRUST_300001_SM_1000_NS17counting_iteratorIiNSD_11use_defaultESF_SF_EEPdjS9_df7rng_gpuEEvT0_T1_T2_T3_T4_T6__param_0];
	ld.param.u64 	%rd2, [_ZN3cub18CUB_300001_SM_10006detail6reduce28DeviceReduceSingleTileKernelINS2_10policy_hubIfjN4cuda3std3__44plusIfEEE10Policy1000EN6thrust24THRUST_300001_SM_1000_NS17counting_iteratorIiNSD_11use_defaultESF_SF_EEPdjS9_df7rng_gpuEEvT0_T1_T2_T3_T4_T6__param_1];
	ld.param.u32 	%r36, [_ZN3cub18CUB_300001_SM_10006detail6reduce28DeviceReduceSingleTileKernelINS2_10policy_hubIfjN4cuda3std3__44plusIfEEE10Policy1000EN6thrust24THRUST_300001_SM_1000_NS17counting_iteratorIiNSD_11use_defaultESF_SF_EEPdjS9_df7rng_gpuEEvT0_T1_T2_T3_T4_T6__param_2];
	ld.param.f64 	%fd14, [_ZN3cub18CUB_300001_SM_10006detail6reduce28DeviceReduceSingleTileKernelINS2_10policy_hubIfjN4cuda3std3__44plusIfEEE10Policy1000EN6thrust24THRUST_300001_SM_1000_NS17counting_iteratorIiNSD_11use_defaultESF_SF_EEPdjS9_df7rng_gpuEEvT0_T1_T2_T3_T4_T6__param_4];
	cvta.to.global.u64 	%rd1, %rd2;
	setp.ne.s32 	%p3, %r36, 0;
	@%p3 bra 	$L__BB2_3;
	mov.u32 	%r1741, %tid.x;
	setp.ne.s32 	%p541, %r1741, 0;
	@%p541 bra 	$L__BB2_40;
	st.global.f64 	[%rd1], %fd14;
	bra.uni 	$L__BB2_40;
$L__BB2_3:
	setp.gt.u32 	%p4, %r36, 8191;
	@%p4 bra 	$L__BB2_26;
	mov.u32 	%r2, %tid.x;
	setp.ge.u32 	%p458, %r2, %r36;
	mov.f32 	%f442, 0f00000000;
	mov.u32 	%r1744, %r2;
	@%p458 bra 	$L__BB2_14;
	add.s32 	%r1562, %r35, %r2;
	mul.lo.s32 	%r1563, %r1562, 18998;
	mul.hi.u32 	%r1564, %r1563, 3;
	sub.s32 	%r1565, %r1563, %r1564;
	shr.u32 	%r1566, %r1565, 1;
	add.s32 	%r1567, %r1566, %r1564;
	shr.u32 	%r1568, %r1567, 30;
	mul.lo.s32 	%r1569, %r1568, 2147483647;
	sub.s32 	%r1570, %r1563, %r1569;
	max.u32 	%r1571, %r1570, 1;
	mul.hi.u32 	%r1572, %r1571, 1581746633;
	shr.u32 	%r1573, %r1572, 14;
	mul.lo.s32 	%r1574, %r1573, 44488;
	sub.s32 	%r1575, %r1571, %r1574;
	mul.lo.s32 	%r1576, %r1575, 48271;
	mul.lo.s32 	%r1577, %r1573, 3399;
	setp.lt.u32 	%p459, %r1576, %r1577;
	xor.b32  	%r1578, %r1577, 2147483647;
	neg.s32 	%r1579, %r1577;
	selp.b32 	%r1580, %r1578, %r1579, %p459;
	add.s32 	%r1581, %r1580, %r1576;
	add.s32 	%r1582, %r1581, -1;
	cvt.rn.f32.u32 	%f328, %r1582;
	mul.f32 	%f1, %f328, 0f30000000;
	add.f32 	%f329, %f1, 0f00000000;
	mul.hi.u32 	%r1583, %r1581, -1131474031;
	shr.u32 	%r1584, %r1583, 15;
	mul.lo.s32 	%r1585, %r1584, 44488;
	sub.s32 	%r1586, %r1581, %r1585;
	mul.lo.s32 	%r1587, %r1586, 48271;
	mul.lo.s32 	%r1588, %r1584, 3399;
	setp.lt.u32 	%p460, %r1587, %r1588;
	xor.b32  	%r1589, %r1588, 2147483647;
	neg.s32 	%r1590, %r1588;
	selp.b32 	%r1591, %r1589, %r1590, %p460;
	add.s32 	%r1592, %r1587, %r1591;
	add.s32 	%r1593, %r1592, -1;
	cvt.rn.f32.u32 	%f330, %r1593;
	mul.f32 	%f2, %f330, 0f30000000;
	add.f32 	%f3, %f2, 0f00000000;
	cvt.f64.f32 	%fd1, %f329;
	{
	.reg .b32 %temp; 
	mov.b64 	{%temp, %r3}, %fd1;
	}
	mov.f64 	%fd907, 0d4000000000000000;
	{
	.reg .b32 %temp; 
	mov.b64 	{%temp, %r1594}, %fd907;
	}
	and.b32  	%r5, %r1594, 2146435072;
	setp.eq.s32 	%p461, %r5, 1062207488;
	{ // callseq 66, 0
	.param .b64 param0;
	st.param.f64 	[param0], %fd1;
	.param .b64 retval0;
	call.uni (retval0), 
	__internal_accurate_pow, 
	(
	param0
	);
	ld.param.f64 	%fd908, [retval0];
	} // callseq 66
	setp.lt.s32 	%p462, %r3, 0;
	neg.f64 	%fd910, %fd908;
	selp.f64 	%fd911, %fd910, %fd908, %p461;
	selp.f64 	%fd950, %fd911, %fd908, %p462;
	setp.neu.f32 	%p463, %f1, 0f00000000;
	@%p463 bra 	$L__BB2_7;
	setp.eq.s32 	%p464, %r5, 1062207488;
	selp.b32 	%r1595, %r3, 0, %p464;
	setp.lt.s32 	%p465, %r1594, 0;
	or.b32  	%r1596, %r1595, 2146435072;
	selp.b32 	%r1597, %r1596, %r1595, %p465;
	mov.b32 	%r1598, 0;
	mov.b64 	%fd950, {%r1598, %r1597};
$L__BB2_7:
	add.f64 	%fd912, %fd1, 0d4000000000000000;
	{
	.reg .b32 %temp; 
	mov.b64 	{%temp, %r1599}, %fd912;
	}
	and.b32  	%r1600, %r1599, 2146435072;
	setp.ne.s32 	%p466, %r1600, 2146435072;
	setp.neu.f32 	%p467, %f1, 0f7F800000;
	or.pred  	%p468, %p467, %p466;
	@%p468 bra 	$L__BB2_9;
	setp.lt.s32 	%p469, %r3, 0;
	setp.eq.s32 	%p470, %r5, 1062207488;
	setp.lt.s32 	%p471, %r1594, 0;
	selp.b32 	%r1602, 0, 2146435072, %p471;
	and.b32  	%r1603, %r1594, 2147483647;
	setp.ne.s32 	%p472, %r1603, 1071644672;
	or.b32  	%r1604, %r1602, -2147483648;
	selp.b32 	%r1605, %r1604, %r1602, %p472;
	selp.b32 	%r1606, %r1605, %r1602, %p470;
	selp.b32 	%r1607, %r1606, %r1602, %p469;
	mov.b32 	%r1608, 0;
	mov.b64 	%fd950, {%r1608, %r1607};
$L__BB2_9:
	setp.eq.s32 	%p473, %r5, 1062207488;
	setp.eq.f32 	%p474, %f1, 0f3F800000;
	selp.f64 	%fd7, 0d3FF0000000000000, %fd950, %p474;
	cvt.f64.f32 	%fd8, %f3;
	{
	.reg .b32 %temp; 
	mov.b64 	{%temp, %r6}, %fd8;
	}
	{ // callseq 67, 0
	.param .b64 param0;
	st.param.f64 	[param0], %fd8;
	.param .b64 retval0;
	call.uni (retval0), 
	__internal_accurate_pow, 
	(
	param0
	);
	ld.param.f64 	%fd913, [retval0];
	} // callseq 67
	setp.lt.s32 	%p475, %r6, 0;
	neg.f64 	%fd915, %fd913;
	selp.f64 	%fd916, %fd915, %fd913, %p473;
	selp.f64 	%fd952, %fd916, %fd913, %p475;
	setp.neu.f32 	%p476, %f2, 0f00000000;
	@%p476 bra 	$L__BB2_11;
	setp.eq.s32 	%p477, %r5, 1062207488;
	selp.b32 	%r1610, %r6, 0, %p477;
	setp.lt.s32 	%p478, %r1594, 0;
	or.b32  	%r1611, %r1610, 2146435072;
	selp.b32 	%r1612, %r1611, %r1610, %p478;
	mov.b32 	%r1613, 0;
	mov.b64 	%fd952, {%r1613, %r1612};
$L__BB2_11:
	add.f64 	%fd917, %fd8, 0d4000000000000000;
	{
	.reg .b32 %temp; 
	mov.b64 	{%temp, %r1614}, %fd917;
	}
	and.b32  	%r1615, %r1614, 2146435072;
	setp.ne.s32 	%p479, %r1615, 2146435072;
	setp.neu.f32 	%p480, %f2, 0f7F800000;
	or.pred  	%p481, %p480, %p479;
	@%p481 bra 	$L__BB2_13;
	setp.lt.s32 	%p482, %r6, 0;
	setp.eq.s32 	%p483, %r5, 1062207488;
	setp.lt.s32 	%p484, %r1594, 0;
	selp.b32 	%r1617, 0, 2146435072, %p484;
	and.b32  	%r1618, %r1594, 2147483647;
	setp.ne.s32 	%p485, %r1618, 1071644672;
	or.b32  	%r1619, %r1617, -2147483648;
	selp.b32 	%r1620, %r1619, %r1617, %p485;
	selp.b32 	%r1621, %r1620, %r1617, %p483;
	selp.b32 	%r1622, %r1621, %r1617, %p482;
	mov.b32 	%r1623, 0;
	mov.b64 	%fd952, {%r1623, %r1622};
$L__BB2_13:
	setp.eq.f32 	%p486, %f2, 0f3F800000;
	selp.f64 	%fd918, 0d3FF0000000000000, %fd952, %p486;
	add.f64 	%fd919, %fd7, %fd918;
	setp.le.f64 	%p487, %fd919, 0d3FF0000000000000;
	selp.f32 	%f442, 0f3F800000, 0f00000000, %p487;
	add.s32 	%r1744, %r2, 512;
$L__BB2_14:
	setp.ge.u32 	%p488, %r1744, %r36;
	@%p488 bra 	$L__BB2_17;
	mov.f64 	%fd920, 0d4000000000000000;
	{
	.reg .b32 %temp; 
	mov.b64 	{%temp, %r9}, %fd920;
	}
	and.b32  	%r10, %r9, 2146435072;
	setp.eq.s32 	%p489, %r10, 1062207488;
	setp.lt.s32 	%p490, %r9, 0;
	selp.b32 	%r11, 0, 2146435072, %p490;
	and.b32  	%r1624, %r9, 2147483647;
	setp.ne.s32 	%p491, %r1624, 1071644672;
	and.pred  	%p1, %p489, %p491;
	or.b32  	%r12, %r11, -2147483648;
	add.s32 	%r1625, %r35, %r1744;
	mul.lo.s32 	%r1743, %r1625, 18998;
	selp.b32 	%r1663, %r12, %r11, %p1;
$L__BB2_16:
	setp.lt.s32 	%p492, %r9, 0;
	setp.eq.s32 	%p493, %r10, 1062207488;
	mul.hi.u32 	%r1626, %r1743, 3;
	sub.s32 	%r1627, %r1743, %r1626;
	shr.u32 	%r1628, %r1627, 1;
	add.s32 	%r1629, %r1628, %r1626;
	shr.u32 	%r1630, %r1629, 30;
	mul.lo.s32 	%r1631, %r1630, 2147483647;
	sub.s32 	%r1632, %r1743, %r1631;
	max.u32 	%r1633, %r1632, 1;
	mul.hi.u32 	%r1634, %r1633, 1581746633;
	shr.u32 	%r1635, %r1634, 14;
	mul.lo.s32 	%r1636, %r1635, 44488;
	sub.s32 	%r1637, %r1633, %r1636;
	mul.lo.s32 	%r1638, %r1637, 48271;
	mul.lo.s32 	%r1639, %r1635, 3399;
	setp.lt.u32 	%p495, %r1638, %r1639;
	xor.b32  	%r1640, %r1639, 2147483647;
	neg.s32 	%r1641, %r1639;
	selp.b32 	%r1642, %r1640, %r1641, %p495;
	add.s32 	%r1643, %r1642, %r1638;
	add.s32 	%r1644, %r1643, -1;
	cvt.rn.f32.u32 	%f331, %r1644;
	mul.f32 	%f332, %f331, 0f30000000;
	add.f32 	%f333, %f332, 0f00000000;
	mul.hi.u32 	%r1645, %r1643, -1131474031;
	shr.u32 	%r1646, %r1645, 15;
	mul.lo.s32 	%r1647, %r1646, 44488;
	sub.s32 	%r1648, %r1643, %r1647;
	mul.lo.s32 	%r1649, %r1648, 48271;
	mul.lo.s32 	%r1650, %r1646, 3399;
	setp.lt.u32 	%p496, %r1649, %r1650;
	xor.b32  	%r1651, %r1650, 2147483647;
	neg.s32 	%r1652, %r1650;
	selp.b32 	%r1653, %r1651, %r1652, %p496;
	add.s32 	%r1654, %r1649, %r1653;
	add.s32 	%r1655, %r1654, -1;
	cvt.rn.f32.u32 	%f334, %r1655;
	mul.f32 	%f335, %f334, 0f30000000;
	add.f32 	%f336, %f335, 0f00000000;
	cvt.f64.f32 	%fd921, %f333;
	{
	.reg .b32 %temp; 
	mov.b64 	{%temp, %r1656}, %fd921;
	}
	{ // callseq 68, 0
	.param .b64 param0;
	st.param.f64 	[param0], %fd921;
	.param .b64 retval0;
	call.uni (retval0), 
	__internal_accurate_pow, 
	(
	param0
	);
	ld.param.f64 	%fd922, [retval0];
	} // callseq 68
	setp.lt.s32 	%p497, %r1656, 0;
	neg.f64 	%fd924, %fd922;
	selp.f64 	%fd925, %fd924, %fd922, %p493;
	selp.f64 	%fd926, %fd925, %fd922, %p497;
	setp.eq.f32 	%p498, %f332, 0f00000000;
	selp.b32 	%r1657, %r1656, 0, %p493;
	or.b32  	%r1658, %r1657, 2146435072;
	selp.b32 	%r1659, %r1658, %r1657, %p492;
	mov.b32 	%r1660, 0;
	mov.b64 	%fd927, {%r1660, %r1659};
	selp.f64 	%fd928, %fd927, %fd926, %p498;
	add.f64 	%fd929, %fd921, 0d4000000000000000;
	{
	.reg .b32 %temp; 
	mov.b64 	{%temp, %r1661}, %fd929;
	}
	and.b32  	%r1662, %r1661, 2146435072;
	setp.eq.s32 	%p499, %r1662, 2146435072;
	setp.eq.f32 	%p500, %f332, 0f7F800000;
	selp.b32 	%r1664, %r1663, %r11, %p497;
	mov.b64 	%fd930, {%r1660, %r1664};
	selp.f64 	%fd931, %fd930, %fd928, %p499;
	selp.f64 	%fd932, %fd931, %fd928, %p500;
	setp.eq.f32 	%p501, %f332, 0f3F800000;
	selp.f64 	%fd933, 0d3FF0000000000000, %fd932, %p501;
	cvt.f64.f32 	%fd934, %f336;
	{
	.reg .b32 %temp; 
	mov.b64 	{%temp, %r1665}, %fd934;
	}
	{ // callseq 69, 0
	.param .b64 param0;
	st.param.f64 	[param0], %fd934;
	.param .b64 retval0;
	call.uni (retval0), 
	__internal_accurate_pow, 
	(
	param0
	);
	ld.param.f64 	%fd935, [retval0];
	} // callseq 69
	setp.lt.s32 	%p502, %r1665, 0;
	neg.f64 	%fd937, %fd935;
	selp.f64 	%fd938, %fd937, %fd935, %p493;
	selp.f64 	%fd939, %fd938, %fd935, %p502;
	setp.eq.f32 	%p503, %f335, 0f00000000;
	selp.b32 	%r1666, %r1665, 0, %p493;
	or.b32  	%r1667, %r1666, 2146435072;
	selp.b32 	%r1668, %r1667, %r1666, %p492;
	mov.b64 	%fd940, {%r1660, %r1668};
	selp.f64 	%fd941, %fd940, %fd939, %p503;
	add.f64 	%fd942, %fd934, 0d4000000000000000;
	{
	.reg .b32 %temp; 
	mov.b64 	{%temp, %r1669}, %fd942;
	}
	and.b32  	%r1670, %r1669, 2146435072;
	setp.eq.s32 	%p504, %r1670, 2146435072;
	setp.eq.f32 	%p505, %f335, 0f7F800000;
	selp.b32 	%r1671, %r1663, %r11, %p502;
	mov.b64 	%fd943, {%r1660, %r1671};
	selp.f64 	%fd944, %fd943, %fd941, %p504;
	selp.f64 	%fd945, %fd944, %fd941, %p505;
	setp.eq.f32 	%p506, %f335, 0f3F800000;
	selp.f64 	%fd946, 0d3FF0000000000000, %fd945, %p506;
	add.f64 	%fd947, %fd933, %fd946;
	setp.le.f64 	%p507, %fd947, 0d3FF0000000000000;
	selp.f32 	%f337, 0f3F800000, 0f00000000, %p507;
	add.f32 	%f442, %f442, %f337;
	add.s32 	%r1744, %r1744, 512;
	add.s32 	%r1743, %r1743, 9726976;
	setp.lt.s32 	%p508, %r1744, %r36;
	@%p508 bra 	$L__BB2_16;
$L__BB2_17:
	setp.lt.u32 	%p509, %r36, 512;
	@%p509 bra 	$L__BB2_22;
	// begin inline asm
	mov.u32 %r1710, %laneid;
	// end inline asm
	mov.b32 	%r1712, %f442;
	mov.b32 	%r1713, 1;
	mov.b32 	%r1734, 31;
	mov.b32 	%r1735, -1;
	// begin inline asm
	shfl.sync.down.b32 %r1711, %r1712, %r1713, %r1734, %r1735;
	// end inline asm
	setp.gt.s32 	%p533, %r1710, 30;
	mov.b32 	%f396, %r1711;
	add.f32 	%f397, %f442, %f396;
	selp.f32 	%f398, %f442, %f397, %p533;
	mov.b32 	%r1717, %f398;
	mov.b32 	%r1718, 2;
	// begin inline asm
	shfl.sync.down.b32 %r1716, %r1717, %r1718, %r1734, %r1735;
	// end inline asm
	setp.gt.s32 	%p534, %r1710, 29;
	mov.b32 	%f399, %r1716;
	add.f32 	%f400, %f398, %f399;
	selp.f32 	%f401, %f398, %f400, %p534;
	mov.b32 	%r1722, %f401;
	mov.b32 	%r1723, 4;
	// begin inline asm
	shfl.sync.down.b32 %r1721, %r1722, %r1723, %r1734, %r1735;
	// end inline asm
	setp.gt.s32 	%p535, %r1710, 27;
	mov.b32 	%f402, %r1721;
	add.f32 	%f403, %f401, %f402;
	selp.f32 	%f404, %f401, %f403, %p535;
	mov.b32 	%r1727, %f404;
	mov.b32 	%r1728, 8;
	// begin inline asm
	shfl.sync.down.b32 %r1726, %r1727, %r1728, %r1734, %r1735;
	// end inline asm
	setp.gt.s32 	%p536, %r1710, 23;
	mov.b32 	%f405, %r1726;
	add.f32 	%f406, %f404, %f405;
	selp.f32 	%f407, %f404, %f406, %p536;
	mov.b32 	%r1732, %f407;
	mov.b32 	%r1733, 16;
	// begin inline asm
	shfl.sync.down.b32 %r1731, %r1732, %r1733, %r1734, %r1735;
	// end inline asm
	setp.gt.s32 	%p537, %r1710, 15;
	mov.b32 	%f408, %r1731;
	add.f32 	%f9, %f407, %f408;
	selp.f32 	%f447, %f407, %f9, %p537;
	setp.ne.s32 	%p538, %r1710, 0;
	@%p538 bra 	$L__BB2_20;
	shr.u32 	%r1736, %r2, 3;
	and.b32  	%r1737, %r1736, 124;
	mov.u32 	%r1738, _ZZN3cub18CUB_300001_SM_10006detail6reduce28DeviceReduceSingleTileKernelINS2_10policy_hubIfjN4cuda3std3__44plusIfEEE10Policy1000EN6thrust24THRUST_300001_SM_1000_NS17counting_iteratorIiNSD_11use_defaultESF_SF_EEPdjS9_df7rng_gpuEEvT0_T1_T2_T3_T4_T6_E12temp_storage;
	add.s32 	%r1739, %r1738, %r1737;
	st.shared.f32 	[%r1739+16], %f9;
$L__BB2_20:
	bar.sync 	0;
	setp.ne.s32 	%p539, %r2, 0;
	@%p539 bra 	$L__BB2_38;
	ld.shared.f32 	%f409, [_ZZN3cub18CUB_300001_SM_10006detail6reduce28DeviceReduceSingleTileKernelINS2_10policy_hubIfjN4cuda3std3__44plusIfEEE10Policy1000EN6thrust24THRUST_300001_SM_1000_NS17counting_iteratorIiNSD_11use_defaultESF_SF_EEPdjS9_df7rng_gpuEEvT0_T1_T2_T3_T4_T6_E12temp_storage+20];
	add.f32 	%f410, %f447, %f409;
	ld.shared.f32 	%f411, [_ZZN3cub18CUB_300001_SM_10006detail6reduce28DeviceReduceSingleTileKernelINS2_10policy_hubIfjN4cuda3std3__44plusIfEEE10Policy1000EN6thrust24THRUST_300001_SM_1000_NS17counting_iteratorIiNSD_11use_defaultESF_SF_EEPdjS9_df7rng_gpuEEvT0_T1_T2_T3_T4_T6_E12temp_storage+24];
	add.f32 	%f412, %f410, %f411;
	ld.shared.f32 	%f413, [_ZZN3cub18CUB_300001_SM_10006detail6reduce28DeviceReduceSingleTileKernelINS2_10policy_hubIfjN4cuda3std3__44plusIfEEE10Policy1000EN6thrust24THRUST_300001_SM_1000_NS17counting_iteratorIiNSD_11use_defaultESF_SF_EEPdjS9_df7rng_gpuEEvT0_T1_T2_T3_T4_T6_E12temp_storage+28];
	add.f32 	%f414, %f412, %f413;
	ld.shared.f32 	%f415, [_ZZN3cub18CUB_300001_SM_10006detail6reduce28DeviceReduceSingleTileKernelINS2_10policy_hubIfjN4cuda3std3__44plusIfEEE10Policy1000EN6thrust24THRUST_300001_SM_1000_NS17counting_iteratorIiNSD_11use_defaultESF_SF_EEPdjS9_df7rng_gpuEEvT0_T1_T2_T3_T4_T6_E12temp_storage+32];
	add.f32 	%f416, %f414, %f415;
	ld.shared.f32 	%f417, [_ZZN3cub18CUB_300001_SM_10006detail6reduce28DeviceReduceSingleTileKernelINS2_10policy_hubIfjN4cuda3std3__44plusIfEEE10Policy1000EN6thrust24THRUST_300001_SM_1000_NS17counting_iteratorIiNSD_11use_defaultESF_SF_EEPdjS9_df7rng_gpuEEvT0_T1_T2_T3_T4_T6_E12temp_storage+36];
	add.f32 	%f418, %f416, %f417;
	ld.shared.f32 	%f419, [_ZZN3cub18CUB_300001_SM_10006detail6reduce28DeviceReduceSingleTileKernelINS2_10policy_hubIfjN4cuda3std3__44plusIfEEE10Policy1000EN6thrust24THRUST_300001_SM_1000_NS17counting_iteratorIiNSD_11use_defaultESF_SF_EEPdjS9_df7rng_gpuEEvT0_T1_T2_T3_T4_T6_E12temp_storage+40];
	add.f32 	%f420, %f418, %f419;
	ld.shared.f32 	%f421, [_ZZN3cub18CUB_300001_SM_10006detail6reduce28DeviceReduceSingleTileKernelINS2_10policy_hubIfjN4cuda3std3__44plusIfEEE10Policy1000EN6thrust24THRUST_300001_SM_1000_NS17counting_iteratorIiNSD_11use_defaultESF_SF_EEPdjS9_df7rng_gpuEEvT0_T1_T2_T3_T4_T6_E12temp_storage+44];
	add.f32 	%f422, %f420, %f421;
	ld.shared.f32 	%f423, [_ZZN3cub18CUB_300001_SM_10006detail6reduce28DeviceReduceSingleTileKernelINS2_10policy_hubIfjN4cuda3std3__44plusIfEEE10Policy1000EN6thrust24THRUST_300001_SM_1000_NS17counting_iteratorIiNSD_11use_defaultESF_SF_EEPdjS9_df7rng_gpuEEvT0_T1_T2_T3_T4_T6_E12temp_storage+48];
	add.f32 	%f424, %f422, %f423;
	ld.shared.f32 	%f425, [_ZZN3cub18CUB_300001_SM_10006detail6reduce28DeviceReduceSingleTileKernelINS2_10policy_hubIfjN4cuda3std3__44plusIfEEE10Policy1000EN6thrust24THRUST_300001_SM_1000_NS17counting_iteratorIiNSD_11use_defaultESF_SF_EEPdjS9_df7rng_gpuEEvT0_T1_T2_T3_T4_T6_E12temp_storage+52];
	add.f32 	%f426, %f424, %f425;
	ld.shared.f32 	%f427, [_ZZN3cub18CUB_300001_SM_10006detail6reduce28DeviceReduceSingleTileKernelINS2_10policy_hubIfjN4cuda3std3__44plusIfEEE10Policy1000EN6thrust24THRUST_300001_SM_1000_NS17counting_iteratorIiNSD_11use_defaultESF_SF_EEPdjS9_df7rng_gpuEEvT0_T1_T2_T3_T4_T6_E12temp_storage+56];
	add.f32 	%f428, %f426, %f427;
	ld.shared.f32 	%f429, [_ZZN3cub18CUB_300001_SM_10006detail6reduce28DeviceReduceSingleTileKernelINS2_10policy_hubIfjN4cuda3std3__44plusIfEEE10Policy1000EN6thrust24THRUST_300001_SM_1000_NS17counting_iteratorIiNSD_11use_defaultESF_SF_EEPdjS9_df7rng_gpuEEvT0_T1_T2_T3_T4_T6_E12temp_storage+60];
	add.f32 	%f430, %f428, %f429;
	ld.shared.f32 	%f431, [_ZZN3cub18CUB_300001_SM_10006detail6reduce28DeviceReduceSingleTileKernelINS2_10policy_hubIfjN4cuda3std3__44plusIfEEE10Policy1000EN6thrust24THRUST_300001_SM_1000_NS17counting_iteratorIiNSD_11use_defaultESF_SF_EEPdjS9_df7rng_gpuEEvT0_T1_T2_T3_T4_T6_E12temp_storage+64];
	add.f32 	%f432, %f430, %f431;
	ld.shared.f32 	%f433, [_ZZN3cub18CUB_300001_SM_10006detail6reduce28DeviceReduceSingleTileKernelINS2_10policy_hubIfjN4cuda3std3__44plusIfEEE10Policy1000EN6thrust24THRUST_300001_SM_1000_NS17counting_iteratorIiNSD_11use_defaultESF_SF_EEPdjS9_df7rng_gpuEEvT0_T1_T2_T3_T4_T6_E12temp_storage+68];
	add.f32 	%f434, %f432, %f433;
	ld.shared.f32 	%f435, [_ZZN3cub18CUB_300001_SM_10006detail6reduce28DeviceReduceSingleTileKernelINS2_10policy_hubIfjN4cuda3std3__44plusIfEEE10Policy1000EN6thrust24THRUST_300001_SM_1000_NS17counting_iteratorIiNSD_11use_defaultESF_SF_EEPdjS9_df7rng_gpuEEvT0_T1_T2_T3_T4_T6_E12temp_storage+72];
	add.f32 	%f436, %f434, %f435;
	ld.shared.f32 	%f437, [_ZZN3cub18CUB_300001_SM_10006detail6reduce28DeviceReduceSingleTileKernelINS2_10policy_hubIfjN4cuda3std3__44plusIfEEE10Policy1000EN6thrust24THRUST_300001_SM_1000_NS17counting_iteratorIiNSD_11use_defaultESF_SF_EEPdjS9_df7rng_gpuEEvT0_T1_T2_T3_T4_T6_E12temp_storage+76];
	add.f32 	%f447, %f436, %f437;
	bra.uni 	$L__BB2_38;
$L__BB2_22:
	// begin inline asm
	mov.u32 %r1672, %laneid;
	// end inline asm
	and.b32  	%r1698, %r2, 992;
	add.s32 	%r1699, %r1698, 32;
	setp.gt.u32 	%p510, %r1699, %r36;
	not.b32 	%r1700, %r1698;
	add.s32 	%r1701, %r36, %r1700;
	selp.b32 	%r1696, %r1701, 31, %p510;
	mov.b32 	%r1674, %f442;
	mov.b32 	%r1675, 1;
	mov.b32 	%r1697, -1;
	// begin inline asm
	shfl.sync.down.b32 %r1673, %r1674, %r1675, %r1696, %r1697;
	// end inline asm
	setp.lt.s32 	%p511, %r1672, %r1696;
	mov.b32 	%f338, %r1673;
	add.f32 	%f339, %f442, %f338;
	selp.f32 	%f340, %f339, %f442, %p511;
	mov.b32 	%r1679, %f340;
	mov.b32 	%r1680, 2;
	// begin inline asm
	shfl.sync.down.b32 %r1678, %r1679, %r1680, %r1696, %r1697;
	// end inline asm
	add.s32 	%r1702, %r1672, 2;
	setp.gt.s32 	%p512, %r1702, %r1696;
	mov.b32 	%f341, %r1678;
	add.f32 	%f342, %f340, %f341;
	selp.f32 	%f343, %f340, %f342, %p512;
	mov.b32 	%r1684, %f343;
	mov.b32 	%r1685, 4;
	// begin inline asm
	shfl.sync.down.b32 %r1683, %r1684, %r1685, %r1696, %r1697;
	// end inline asm
	add.s32 	%r1703, %r1672, 4;
	setp.gt.s32 	%p513, %r1703, %r1696;
	mov.b32 	%f344, %r1683;
	add.f32 	%f345, %f343, %f344;
	selp.f32 	%f346, %f343, %f345, %p513;
	mov.b32 	%r1689, %f346;
	mov.b32 	%r1690, 8;
	// begin inline asm
	shfl.sync.down.b32 %r1688, %r1689, %r1690, %r1696, %r1697;
	// end inline asm
	add.s32 	%r1704, %r1672, 8;
	setp.gt.s32 	%p514, %r1704, %r1696;
	mov.b32 	%f347, %r1688;
	add.f32 	%f348, %f346, %f347;
	selp.f32 	%f349, %f346, %f348, %p514;
	mov.b32 	%r1694, %f349;
	mov.b32 	%r1695, 16;
	// begin inline asm
	shfl.sync.down.b32 %r1693, %r1694, %r1695, %r1696, %r1697;
	// end inline asm
	add.s32 	%r1705, %r1672, 16;
	setp.gt.s32 	%p515, %r1705, %r1696;
	mov.b32 	%f350, %r1693;
	add.f32 	%f351, %f349, %f350;
	selp.f32 	%f447, %f349, %f351, %p515;
	setp.ne.s32 	%p516, %r1672, 0;
	@%p516 bra 	$L__BB2_24;
	shr.u32 	%r1706, %r2, 3;
	and.b32  	%r1707, %r1706, 124;
	mov.u32 	%r1708, _ZZN3cub18CUB_300001_SM_10006detail6reduce28DeviceReduceSingleTileKernelINS2_10policy_hubIfjN4cuda3std3__44plusIfEEE10Policy1000EN6thrust24THRUST_300001_SM_1000_NS17counting_iteratorIiNSD_11use_defaultESF_SF_EEPdjS9_df7rng_gpuEEvT0_T1_T2_T3_T4_T6_E12temp_storage;
	add.s32 	%r1709, %r1708, %r1707;
	st.shared.f32 	[%r1709+16], %f447;
$L__BB2_24:
	bar.sync 	0;
	setp.ne.s32 	%p517, %r2, 0;
	@%p517 bra 	$L__BB2_38;
	setp.gt.u32 	%p518, %r36, 32;
	ld.shared.f32 	%f352, [_ZZN3cub18CUB_300001_SM_10006detail6reduce28DeviceReduceSingleTileKernelINS2_10policy_hubIfjN4cuda3std3__44plusIfEEE10Policy1000EN6thrust24THRUST_300001_SM_1000_NS17counting_iteratorIiNSD_11use_defaultESF_SF_EEPdjS9_df7rng_gpuEEvT0_T1_T2_T3_T4_T6_E12temp_storage+20];
	add.f32 	%f353, %f447, %f352;
	selp.f32 	%f354, %f353, %f447, %p518;
	setp.gt.u32 	%p519, %r36, 64;
	ld.shared.f32 	%f355, [_ZZN3cub18CUB_300001_SM_10006detail6reduce28DeviceReduceSingleTileKernelINS2_10policy_hubIfjN4cuda3std3__44plusIfEEE10Policy1000EN6thrust24THRUST_300001_SM_1000_NS17counting_iteratorIiNSD_11use_defaultESF_SF_EEPdjS9_df7rng_gpuEEvT0_T1_T2_T3_T4_T6_E12temp_storage+24];
	add.f32 	%f356, %f355, %f354;
	selp.f32 	%f357, %f356, %f354, %p519;
	setp.gt.u32 	%p520, %r36, 96;
	ld.shared.f32 	%f358, [_ZZN3cub18CUB_300001_SM_10006detail6reduce28DeviceReduceSingleTileKernelINS2_10policy_hubIfjN4cuda3std3__44plusIfEEE10Policy1000EN6thrust24THRUST_300001_SM_1000_NS17counting_iteratorIiNSD_11use_defaultESF_SF_EEPdjS9_df7rng_gpuEEvT0_T1_T2_T3_T4_T6_E12temp_storage+28];
	add.f32 	%f359, %f358, %f357;
	selp.f32 	%f360, %f359, %f357, %p520;
	setp.gt.u32 	%p521, %r36, 128;
	ld.shared.f32 	%f361, [_ZZN3cub18CUB_300001_SM_10006detail6reduce28DeviceReduceSingleTileKernelINS2_10policy_hubIfjN4cuda3std3__44plusIfEEE10Policy1000EN6thrust24THRUST_300001_SM_1000_NS17counting_iteratorIiNSD_11use_defaultESF_SF_EEPdjS9_df7rng_gpuEEvT0_T1_T2_T3_T4_T6_E12temp_storage+32];
	add.f32 	%f362, %f361, %f360;
	selp.f32 	%f363, %f362, %f360, %p521;
	setp.gt.u32 	%p522, %r36, 160;
	ld.shared.f32 	%f364, [_ZZN3cub18CUB_300001_SM_10006detail6reduce28DeviceReduceSingleTileKernelINS2_10policy_hubIfjN4cuda3std3__44plusIfEEE10Policy1000EN6thrust24THRUST_300001_SM_1000_NS17counting_iteratorIiNSD_11use_defaultESF_SF_EEPdjS9_df7rng_gpuEEvT0_T1_T2_T3_T4_T6_E12temp_storage+36];
	add.f32 	%f365, %f364, %f363;
	selp.f32 	%f366, %f365, %f363, %p522;
	setp.gt.u32 	%p523, %r36, 192;
	ld.shared.f32 	%f367, [_ZZN3cub18CUB_300001_SM_10006detail6reduce28DeviceReduceSingleTileKernelINS2_10policy_hubIfjN4cuda3std3__44plusIfEEE10Policy1000EN6thrust24THRUST_300001_SM_1000_NS17counting_iteratorIiNSD_11use_defaultESF_SF_EEPdjS9_df7rng_gpuEEvT0_T1_T2_T3_T4_T6_E12temp_storage+40];
	add.f32 	%f368, %f367, %f366;
	selp.f32 	%f369, %f368, %f366, %p523;
	setp.gt.u32 	%p524, %r36, 224;
	ld.shared.f32 	%f370, [_ZZN3cub18CUB_300001_SM_10006detail6reduce28DeviceReduceSingleTileKernelINS2_10policy_hubIfjN4cuda3std3__44plusIfEEE10Policy1000EN6thrust24THRUST_300001_SM_1000_NS17counting_iteratorIiNSD_11use_defaultESF_SF_EEPdjS9_df7rng_gpuEEvT0_T1_T2_T3_T4_T6_E12temp_storage+44];
	add.f32 	%f371, %f370, %f369;
	selp.f32 	%f372, %f371, %f369, %p524;
	setp.gt.u32 	%p525, %r36, 256;
	ld.shared.f32 	%f373, [_ZZN3cub18CUB_300001_SM_10006detail6reduce28DeviceReduceSingleTileKernelINS2_10policy_hubIfjN4cuda3std3__44plusIfEEE10Policy1000EN6thrust24THRUST_300001_SM_1000_NS17counting_iteratorIiNSD_11use_defaultESF_SF_EEPdjS9_df7rng_gpuEEvT0_T1_T2_T3_T4_T6_E12temp_storage+48];
	add.f32 	%f374, %f373, %f372;
	selp.f32 	%f375, %f374, %f372, %p525;
	setp.gt.u32 	%p526, %r36, 288;
	ld.shared.f32 	%f376, [_ZZN3cub18CUB_300001_SM_10006detail6reduce28DeviceReduceSingleTileKernelINS2_10policy_hubIfjN4cuda3std3__44plusIfEEE10Policy1000EN6thrust24THRUST_300001_SM_1000_NS17counting_iteratorIiNSD_11use_defaultESF_SF_EEPdjS9_df7rng_gpuEEvT0_T1_T2_T3_T4_T6_E12temp_storage+52];
	add.f32 	%f377, %f376, %f375;
	selp.f32 	%f378, %f377, %f375, %p526;
	setp.gt.u32 	%p527, %r36, 320;
	ld.shared.f32 	%f379, [_ZZN3cub18CUB_300001_SM_10006detail6reduce28DeviceReduceSingleTileKernelINS2_10policy_hubIfjN4cuda3std3__44plusIfEEE10Policy1000EN6thrust24THRUST_300001_SM_1000_NS17counting_iteratorIiNSD_11use_defaultESF_SF_EEPdjS9_df7rng_gpuEEvT0_T1_T2_T3_T4_T6_E12temp_storage+56];
	add.f32 	%f380, %f379, %f378;
	selp.f32 	%f381, %f380, %f378, %p527;
	setp.gt.u32 	%p528, %r36, 352;
	ld.shared.f32 	%f382, [_ZZN3cub18CUB_300001_SM_10006detail6reduce28DeviceReduceSingleTileKernelINS2_10policy_hubIfjN4cuda3std3__44plusIfEEE10Policy1000EN6thrust24THRUST_300001_SM_1000_NS17counting_iteratorIiNSD_11use_defaultESF_SF_EEPdjS9_df7rng_gpuEEvT0_T1_T2_T3_T4_T6_E12temp_storage+60];
	add.f32 	%f383, %f382, %f381;
	selp.f32 	%f384, %f383, %f381, %p528;
	setp.gt.u32 	%p529, %r36, 384;
	ld.shared.f32 	%f385, [_ZZN3cub18CUB_300001_SM_10006detail6reduce28DeviceReduceSingleTileKernelINS2_10policy_hubIfjN4cuda3std3__44plusIfEEE10Policy1000EN6thrust24THRUST_300001_SM_1000_NS17counting_iteratorIiNSD_11use_defaultESF_SF_EEPdjS9_df7rng_gpuEEvT0_T1_T2_T3_T4_T6_E12temp_storage+64];
	add.f32 	%f386, %f385, %f384;
	selp.f32 	%f387, %f386, %f384, %p529;
	setp.gt.u32 	%p530, %r36, 416;
	ld.shared.f32 	%f388, [_ZZN3cub18CUB_300001_SM_10006detail6reduce28DeviceReduceSingleTileKernelINS2_10policy_hubIfjN4cuda3std3__44plusIfEEE10Policy1000EN6thrust24THRUST_300001_SM_1000_NS17counting_iteratorIiNSD_11use_defaultESF_SF_EEPdjS9_df7rng_gpuEEvT0_T1_T2_T3_T4_T6_E12temp_storage+68];
	add.f32 	%f389, %f388, %f387;
	selp.f32 	%f390, %f389, %f387, %p530;
	setp.gt.u32 	%p531, %r36, 448;
	ld.shared.f32 	%f391, [_ZZN3cub18CUB_300001_SM_10006detail6reduce28DeviceReduceSingleTileKernelINS2_10policy_hubIfjN4cuda3std3__44plusIfEEE10Policy1000EN6thrust24THRUST_300001_SM_1000_NS17counting_iteratorIiNSD_11use_defaultESF_SF_EEPdjS9_df7rng_gpuEEvT0_T1_T2_T3_T4_T6_E12temp_storage+72];
	add.f32 	%f392, %f391, %f390;
	selp.f32 	%f393, %f392, %f390, %p531;
	setp.gt.u32 	%p532, %r36, 480;
	ld.shared.f32 	%f394, [_ZZN3cub18CUB_300001_SM_10006detail6reduce28DeviceReduceSingleTileKernelINS2_10policy_hubIfjN4cuda3std3__44plusIfEEE10Policy1000EN6thrust24THRUST_300001_SM_1000_NS17counting_iteratorIiNSD_11use_defaultESF_SF_EEPdjS9_df7rng_gpuEEvT0_T1_T2_T3_T4_T6_E12temp_storage+76];
	add.f32 	%f395, %f394, %f393;
	selp.f32 	%f447, %f395, %f393, %p532;
	bra.uni 	$L__BB2_38;
$L__BB2_26:
	mov.u32 	%r18, %tid.x;
	add.s32 	%r19, %r35, %r18;
	mov.f64 	%fd15, 0d4000000000000000;
	{
	.reg .b32 %temp; 
	mov.b64 	{%temp, %r20}, %fd15;
	}
	and.b32  	%r21, %r20, 2146435072;
	setp.eq.s32 	%p5, %r21, 1062207488;
	setp.lt.s32 	%p7, %r20, 0;
	selp.b32 	%r22, 0, 2146435072, %p7;
	and.b32  	%r38, %r20, 2147483647;
	setp.ne.s32 	%p8, %r38, 1071644672;
	and.pred  	%p2, %p5, %p8;
	or.b32  	%r23, %r22, -2147483648;
	mul.lo.s32 	%r39, %r19, 18998;
	mul.hi.u32 	%r40, %r39, 3;
	sub.s32 	%r41, %r39, %r40;
	shr.u32 	%r42, %r41, 1;
	add.s32 	%r43, %r42, %r40;
	shr.u32 	%r44, %r43, 30;
	mul.lo.s32 	%r45, %r44, 2147483647;
	sub.s32 	%r46, %r39, %r45;
	max.u32 	%r47, %r46, 1;
	mul.hi.u32 	%r48, %r47, 1581746633;
	shr.u32 	%r49, %r48, 14;
	mul.lo.s32 	%r50, %r49, 44488;
	sub.s32 	%r51, %r47, %r50;
	mul.lo.s32 	%r52, %r51, 48271;
	mul.lo.s32 	%r53, %r49, 3399;
	setp.lt.u32 	%p10, %r52, %r53;
	xor.b32  	%r54, %r53, 2147483647;
	neg.s32 	%r55, %r53;
	selp.b32 	%r56, %r54, %r55, %p10;
	add.s32 	%r57, %r56, %r52;
	add.s32 	%r58, %r57, -1;
	cvt.rn.f32.u32 	%f25, %r58;
	mul.f32 	%f26, %f25, 0f30000000;
	add.f32 	%f27, %f26, 0f00000000;
	mul.hi.u32 	%r59, %r57, -1131474031;
	shr.u32 	%r60, %r59, 15;
	mul.lo.s32 	%r61, %r60, 44488;
	sub.s32 	%r62, %r57, %r61;
	mul.lo.s32 	%r63, %r62, 48271;
	mul.lo.s32 	%r64, %r60, 3399;
	setp.lt.u32 	%p11, %r63, %r64;
	xor.b32  	%r65, %r64, 2147483647;
	neg.s32 	%r66, %r64;
	selp.b32 	%r67, %r65, %r66, %p11;
	add.s32 	%r68, %r63, %r67;
	add.s32 	%r69, %r68, -1;
	cvt.rn.f32.u32 	%f28, %r69;
	mul.f32 	%f29, %f28, 0f30000000;
	add.f32 	%f30, %f29, 0f00000000;
	cvt.f64.f32 	%fd16, %f27;
	{
	.reg .b32 %temp; 
	mov.b64 	{%temp, %r70}, %fd16;
	}
	{ // callseq 0, 0
	.param .b64 param0;
	st.param.f64 	[param0], %fd16;
	.param .b64 retval0;
	call.uni (retval0), 
	__internal_accurate_pow, 
	(
	param0
	);
	ld.param.f64 	%fd17, [retval0];
	} // callseq 0
	setp.lt.s32 	%p12, %r70, 0;
	neg.f64 	%fd19, %fd17;
	selp.f64 	%fd20, %fd19, %fd17, %p5;
	selp.f64 	%fd21, %fd20, %fd17, %p12;
	setp.eq.f32 	%p13, %f26, 0f00000000;
	selp.b32 	%r71, %r70, 0, %p5;
	or.b32  	%r72, %r71, 2146435072;
	selp.b32 	%r73, %r72, %r71, %p7;
	mov.b32 	%r74, 0;
	mov.b64 	%fd22, {%r74, %r73};
	selp.f64 	%fd23, %fd22, %fd21, %p13;
	add.f64 	%fd24, %fd16, 0d4000000000000000;
	{
	.reg .b32 %temp; 
	mov.b64 	{%temp, %r75}, %fd24;
	}
	and.b32  	%r76, %r75, 2146435072;
	setp.eq.s32 	%p14, %r76, 2146435072;
	setp.eq.f32 	%p15, %f26, 0f7F800000;
	selp.b32 	%r77, %r23, %r22, %p2;
	selp.b32 	%r78, %r77, %r22, %p12;
	mov.b64 	%fd25, {%r74, %r78};
	selp.f64 	%fd26, %fd25, %fd23, %p14;
	selp.f64 	%fd27, %fd26, %fd23, %p15;
	setp.eq.f32 	%p16, %f26, 0f3F800000;
	selp.f64 	%fd28, 0d3FF0000000000000, %fd27, %p16;
	cvt.f64.f32 	%fd29, %f30;
	{
	.reg .b32 %temp; 
	mov.b64 	{%temp, %r79}, %fd29;
	}
	{ // callseq 1, 0
	.param .b64 param0;
	st.param.f64 	[param0], %fd29;
	.param .b64 retval0;
	call.uni (retval0), 
	__internal_accurate_pow, 
	(
	param0
	);
	ld.param.f64 	%fd30, [retval0];
	} // callseq 1
	setp.lt.s32 	%p17, %r79, 0;
	neg.f64 	%fd32, %fd30;
	selp.f64 	%fd33, %fd32, %fd30, %p5;
	selp.f64 	%fd34, %fd33, %fd30, %p17;
	setp.eq.f32 	%p18, %f29, 0f00000000;
	selp.b32 	%r80, %r79, 0, %p5;
	or.b32  	%r81, %r80, 2146435072;
	selp.b32 	%r82, %r81, %r80, %p7;
	mov.b64 	%fd35, {%r74, %r82};
	selp.f64 	%fd36, %fd35, %fd34, %p18;
	add.f64 	%fd37, %fd29, 0d4000000000000000;
	{
	.reg .b32 %temp; 
	mov.b64 	{%temp, %r83}, %fd37;
	}
	and.b32  	%r84, %r83, 2146435072;
	setp.eq.s32 	%p19, %r84, 2146435072;
	setp.eq.f32 	%p20, %f29, 0f7F800000;
	selp.b32 	%r85, %r77, %r22, %p17;
	mov.b64 	%fd38, {%r74, %r85};
	selp.f64 	%fd39, %fd38, %fd36, %p19;
	selp.f64 	%fd40, %fd39, %fd36, %p20;
	setp.eq.f32 	%p21, %f29, 0f3F800000;
	selp.f64 	%fd41, 0d3FF0000000000000, %fd40, %p21;
	add.f64 	%fd42, %fd28, %fd41;
	setp.le.f64 	%p22, %fd42, 0d3FF0000000000000;
	selp.f32 	%f31, 0f3F800000, 0f00000000, %p22;
	add.s32 	%r24, %r39, 9726976;
	mul.hi.u32 	%r86, %r24, 3;
	sub.s32 	%r87, %r24, %r86;
	shr.u32 	%r88, %r87, 1;
	add.s32 	%r89, %r88, %r86;
	shr.u32 	%r90, %r89, 30;
	mul.lo.s32 	%r91, %r90, 2147483647;
	sub.s32 	%r92, %r24, %r91;
	max.u32 	%r93, %r92, 1;
	mul.hi.u32 	%r94, %r93, 1581746633;
	shr.u32 	%r95, %r94, 14;
	mul.lo.s32 	%r96, %r95, 44488;
	sub.s32 	%r97, %r93, %r96;
	mul.lo.s32 	%r98, %r97, 48271;
	mul.lo.s32 	%r99, %r95, 3399;
	setp.lt.u32 	%p23, %r98, %r99;
	xor.b32  	%r100, %r99, 2147483647;
	neg.s32 	%r101, %r99;
	selp.b32 	%r102, %r100, %r101, %p23;
	add.s32 	%r103, %r102, %r98;
	add.s32 	%r104, %r103, -1;
	cvt.rn.f32.u32 	%f32, %r104;
	mul.f32 	%f33, %f32, 0f30000000;
	add.f32 	%f34, %f33, 0f00000000;
	mul.hi.u32 	%r105, %r103, -1131474031;
	shr.u32 	%r106, %r105, 15;
	mul.lo.s32 	%r107, %r106, 44488;
	sub.s32 	%r108, %r103, %r107;
	mul.lo.s32 	%r109, %r108, 48271;
	mul.lo.s32 	%r110, %r106, 3399;
	setp.lt.u32 	%p24, %r109, %r110;
	xor.b32  	%r111, %r110, 2147483647;
	neg.s32 	%r112, %r110;
	selp.b32 	%r113, %r111, %r112, %p24;
	add.s32 	%r114, %r109, %r113;
	add.s32 	%r115, %r114, -1;
	cvt.rn.f32.u32 	%f35, %r115;
	mul.f32 	%f36, %f35, 0f30000000;
	add.f32 	%f37, %f36, 0f00000000;
	cvt.f64.f32 	%fd43, %f34;
	{
	.reg .b32 %temp; 
	mov.b64 	{%temp, %r116}, %fd43;
	}
	{ // callseq 2, 0
	.param .b64 param0;
	st.param.f64 	[param0], %fd43;
	.param .b64 retval0;
	call.uni (retval0), 
	__internal_accurate_pow, 
	(
	param0
	);
	ld.param.f64 	%fd44, [retval0];
	} // callseq 2
	setp.lt.s32 	%p25, %r116, 0;
	neg.f64 	%fd46, %fd44;
	selp.f64 	%fd47, %fd46, %fd44, %p5;
	selp.f64 	%fd48, %fd47, %fd44, %p25;
	setp.eq.f32 	%p26, %f33, 0f00000000;
	selp.b32 	%r117, %r116, 0, %p5;
	or.b32  	%r118, %r117, 2146435072;
	selp.b32 	%r119, %r118, %r117, %p7;
	mov.b64 	%fd49, {%r74, %r119};
	selp.f64 	%fd50, %fd49, %fd48, %p26;
	add.f64 	%fd51, %fd43, 0d4000000000000000;
	{
	.reg .b32 %temp; 
	mov.b64 	{%temp, %r120}, %fd51;
	}
	and.b32  	%r121, %r120, 2146435072;
	setp.eq.s32 	%p27, %r121, 2146435072;
	setp.eq.f32 	%p28, %f33, 0f7F800000;
	selp.b32 	%r122, %r77, %r22, %p25;
	mov.b64 	%fd52, {%r74, %r122};
	selp.f64 	%fd53, %fd52, %fd50, %p27;
	selp.f64 	%fd54, %fd53, %fd50, %p28;
	setp.eq.f32 	%p29, %f33, 0f3F800000;
	selp.f64 	%fd55, 0d3FF0000000000000, %fd54, %p29;
	cvt.f64.f32 	%fd56, %f37;
	{
	.reg .b32 %temp; 
	mov.b64 	{%temp, %r123}, %fd56;
	}
	{ // callseq 3, 0
	.param .b64 param0;
	st.param.f64 	[param0], %fd56;
	.param .b64 retval0;
	call.uni (retval0), 
	__internal_accurate_pow, 
	(
	param0
	);
	ld.param.f64 	%fd57, [retval0];
	} // callseq 3
	setp.lt.s32 	%p30, %r123, 0;
	neg.f64 	%fd59, %fd57;
	selp.f64 	%fd60, %fd59, %fd57, %p5;
	selp.f64 	%fd61, %fd60, %fd57, %p30;
	setp.eq.f32 	%p31, %f36, 0f00000000;
	selp.b32 	%r124, %r123, 0, %p5;
	or.b32  	%r125, %r124, 2146435072;
	selp.b32 	%r126, %r125, %r124, %p7;
	mov.b64 	%fd62, {%r74, %r126};
	selp.f64 	%fd63, %fd62, %fd61, %p31;
	add.f64 	%fd64, %fd56, 0d4000000000000000;
	{
	.reg .b32 %temp; 
	mov.b64 	{%temp, %r127}, %fd64;
	}
	and.b32  	%r128, %r127, 2146435072;
	setp.eq.s32 	%p32, %r128, 2146435072;
	setp.eq.f32 	%p33, %f36, 0f7F800000;
	selp.b32 	%r129, %r77, %r22, %p30;
	mov.b64 	%fd65, {%r74, %r129};
	selp.f64 	%fd66, %fd65, %fd63, %p32;
	selp.f64 	%fd67, %fd66, %fd63, %p33;
	setp.eq.f32 	%p34, %f36, 0f3F800000;
	selp.f64 	%fd68, 0d3FF0000000000000, %fd67, %p34;
	add.f64 	%fd69, %fd55, %fd68;
	setp.le.f64 	%p35, %fd69, 0d3FF0000000000000;
	selp.f32 	%f38, 0f3F800000, 0f00000000, %p35;
	add.s32 	%r130, %r39, 19453952;
	mul.hi.u32 	%r131, %r130, 3;
	sub.s32 	%r132, %r130, %r131;
	shr.u32 	%r133, %r132, 1;
	add.s32 	%r134, %r133, %r131;
	shr.u32 	%r135, %r134, 30;
	mul.lo.s32 	%r136, %r135, 2147483647;
	sub.s32 	%r137, %r130, %r136;
	max.u32 	%r138, %r137, 1;
	mul.hi.u32 	%r139, %r138, 1581746633;
	shr.u32 	%r140, %r139, 14;
	mul.lo.s32 	%r141, %r140, 44488;
	sub.s32 	%r142, %r138, %r141;
	mul.lo.s32 	%r143, %r142, 48271;
	mul.lo.s32 	%r144, %r140, 3399;
	setp.lt.u32 	%p36, %r143, %r144;
	xor.b32  	%r145, %r144, 2147483647;
	neg.s32 	%r146, %r144;
	selp.b32 	%r147, %r145, %r146, %p36;
	add.s32 	%r148, %r147, %r143;
	add.s32 	%r149, %r148, -1;
	cvt.rn.f32.u32 	%f39, %r149;
	mul.f32 	%f40, %f39, 0f30000000;
	add.f32 	%f41, %f40, 0f00000000;
	mul.hi.u32 	%r150, %r148, -1131474031;
	shr.u32 	%r151, %r150, 15;
	mul.lo.s32 	%r152, %r151, 44488;
	sub.s32 	%r153, %r148, %r152;
	mul.lo.s32 	%r154, %r153, 48271;
	mul.lo.s32 	%r155, %r151, 3399;
	setp.lt.u32 	%p37, %r154, %r155;
	xor.b32  	%r156, %r155, 2147483647;
	neg.s32 	%r157, %r155;
	selp.b32 	%r158, %r156, %r157, %p37;
	add.s32 	%r159, %r154, %r158;
	add.s32 	%r160, %r159, -1;
	cvt.rn.f32.u32 	%f42, %r160;
	mul.f32 	%f43, %f42, 0f30000000;
	add.f32 	%f44, %f43, 0f00000000;
	cvt.f64.f32 	%fd70, %f41;
	{
	.reg .b32 %temp; 
	mov.b64 	{%temp, %r161}, %fd70;
	}
	{ // callseq 4, 0
	.param .b64 param0;
	st.param.f64 	[param0], %fd70;
	.param .b64 retval0;
	call.uni (retval0), 
	__internal_accurate_pow, 
	(
	param0
	);
	ld.param.f64 	%fd71, [retval0];
	} // callseq 4
	setp.lt.s32 	%p38, %r161, 0;
	neg.f64 	%fd73, %fd71;
	selp.f64 	%fd74, %fd73, %fd71, %p5;
	selp.f64 	%fd75, %fd74, %fd71, %p38;
	setp.eq.f32 	%p39, %f40, 0f00000000;
	selp.b32 	%r162, %r161, 0, %p5;
	or.b32  	%r163, %r162, 2146435072;
	selp.b32 	%r164, %r163, %r162, %p7;
	mov.b64 	%fd76, {%r74, %r164};
	selp.f64 	%fd77, %fd76, %fd75, %p39;
	add.f64 	%fd78, %fd70, 0d4000000000000000;
	{
	.reg .b32 %temp; 
	mov.b64 	{%temp, %r165}, %fd78;
	}
	and.b32  	%r166, %r165, 2146435072;
	setp.eq.s32 	%p40, %r166, 2146435072;
	setp.eq.f32 	%p41, %f40, 0f7F800000;
	selp.b32 	%r167, %r77, %r22, %p38;
	mov.b64 	%fd79, {%r74, %r167};
	selp.f64 	%fd80, %fd79, %fd77, %p40;
	selp.f64 	%fd81, %fd80, %fd77, %p41;
	setp.eq.f32 	%p42, %f40, 0f3F800000;
	selp.f64 	%fd82, 0d3FF0000000000000, %fd81, %p42;
	cvt.f64.f32 	%fd83, %f44;
	{
	.reg .b32 %temp; 
	mov.b64 	{%temp, %r168}, %fd83;
	}
	{ // callseq 5, 0
	.param .b64 param0;
	st.param.f64 	[param0], %fd83;
	.param .b64 retval0;
	call.uni (retval0), 
	__internal_accurate_pow, 
	(
	param0
	);
	ld.param.f64 	%fd84, [retval0];
	} // callseq 5
	setp.lt.s32 	%p43, %r168, 0;
	neg.f64 	%fd86, %fd84;
	selp.f64 	%fd87, %fd86, %fd84, %p5;
	selp.f64 	%fd88, %fd87, %fd84, %p43;
	setp.eq.f32 	%p44, %f43, 0f00000000;
	selp.b32 	%r169, %r168, 0, %p5;
	or.b32  	%r170, %r169, 2146435072;
	selp.b32 	%r171, %r170, %r169, %p7;
	mov.b64 	%fd89, {%r74, %r171};
	selp.f64 	%fd90, %fd89, %fd88, %p44;
	add.f64 	%fd91, %fd83, 0d4000000000000000;
	{
	.reg .b32 %temp; 
	mov.b64 	{%temp, %r172}, %fd91;
	}
	and.b32  	%r173, %r172, 2146435072;
	setp.eq.s32 	%p45, %r173, 2146435072;
	setp.eq.f32 	%p46, %f43, 0f7F800000;
	selp.b32 	%r174, %r77, %r22, %p43;
	mov.b64 	%fd92, {%r74, %r174};
	selp.f64 	%fd93, %fd92, %fd90, %p45;
	selp.f64 	%fd94, %fd93, %fd90, %p46;
	setp.eq.f32 	%p47, %f43, 0f3F800000;
	selp.f64 	%fd95, 0d3FF0000000000000, %fd94, %p47;
	add.f64 	%fd96, %fd82, %fd95;
	setp.le.f64 	%p48, %fd96, 0d3FF0000000000000;
	selp.f32 	%f45, 0f3F800000, 0f00000000, %p48;
	add.s32 	%r175, %r39, 29180928;
	mul.hi.u32 	%r176, %r175, 3;
	sub.s32 	%r177, %r175, %r176;
	shr.u32 	%r178, %r177, 1;
	add.s32 	%r179, %r178, %r176;
	shr.u32 	%r180, %r179, 30;
	mul.lo.s32 	%r181, %r180, 2147483647;
	sub.s32 	%r182, %r175, %r181;
	max.u32 	%r183, %r182, 1;
	mul.hi.u32 	%r184, %r183, 1581746633;
	shr.u32 	%r185, %r184, 14;
	mul.lo.s32 	%r186, %r185, 44488;
	sub.s32 	%r187, %r183, %r186;
	mul.lo.s32 	%r188, %r187, 48271;
	mul.lo.s32 	%r189, %r185, 3399;
	setp.lt.u32 	%p49, %r188, %r189;
	xor.b32  	%r190, %r189, 2147483647;
	neg.s32 	%r191, %r189;
	selp.b32 	%r192, %r190, %r191, %p49;
	add.s32 	%r193, %r192, %r188;
	add.s32 	%r194, %r193, -1;
	cvt.rn.f32.u32 	%f46, %r194;
	mul.f32 	%f47, %f46, 0f30000000;
	add.f32 	%f48, %f47, 0f00000000;
	mul.hi.u32 	%r195, %r193, -1131474031;
	shr.u32 	%r196, %r195, 15;
	mul.lo.s32 	%r197, %r196, 44488;
	sub.s32 	%r198, %r193, %r197;
	mul.lo.s32 	%r199, %r198, 48271;
	mul.lo.s32 	%r200, %r196, 3399;
	setp.lt.u32 	%p50, %r199, %r200;
	xor.b32  	%r201, %r200, 2147483647;
	neg.s32 	%r202, %r200;
	selp.b32 	%r203, %r201, %r202, %p50;
	add.s32 	%r204, %r199, %r203;
	add.s32 	%r205, %r204, -1;
	cvt.rn.f32.u32 	%f49, %r205;
	mul.f32 	%f50, %f49, 0f30000000;
	add.f32 	%f51, %f50, 0f00000000;
	cvt.f64.f32 	%fd97, %f48;
	{
	.reg .b32 %temp; 
	mov.b64 	{%temp, %r206}, %fd97;
	}
	{ // callseq 6, 0
	.param .b64 param0;
	st.param.f64 	[param0], %fd97;
	.param .b64 retval0;
	call.uni (retval0), 
	__internal_accurate_pow, 
	(
	param0
	);
	ld.param.f64 	%fd98, [retval0];
	} // callseq 6
	setp.lt.s32 	%p51, %r206, 0;
	neg.f64 	%fd100, %fd98;
	selp.f64 	%fd101, %fd100, %fd98, %p5;
	selp.f64 	%fd102, %fd101, %fd98, %p51;
	setp.eq.f32 	%p52, %f47, 0f00000000;
	selp.b32 	%r207, %r206, 0, %p5;
	or.b32  	%r208, %r207, 2146435072;
	selp.b32 	%r209, %r208, %r207, %p7;
	mov.b64 	%fd103, {%r74, %r209};
	selp.f64 	%fd104, %fd103, %fd102, %p52;
	add.f64 	%fd105, %fd97, 0d4000000000000000;
	{
	.reg .b32 %temp; 
	mov.b64 	{%temp, %r210}, %fd105;
	}
	and.b32  	%r211, %r210, 2146435072;
	setp.eq.s32 	%p53, %r211, 2146435072;
	setp.eq.f32 	%p54, %f47, 0f7F800000;
	selp.b32 	%r212, %r77, %r22, %p51;
	mov.b64 	%fd106, {%r74, %r212};
	selp.f64 	%fd107, %fd106, %fd104, %p53;
	selp.f64 	%fd108, %fd107, %fd104, %p54;
	setp.eq.f32 	%p55, %f47, 0f3F800000;
	selp.f64 	%fd109, 0d3FF0000000000000, %fd108, %p55;
	cvt.f64.f32 	%fd110, %f51;
	{
	.reg .b32 %temp; 
	mov.b64 	{%temp, %r213}, %fd110;
	}
	{ // callseq 7, 0
	.param .b64 param0;
	st.param.f64 	[param0], %fd110;
	.param .b64 retval0;
	call.uni (retval0), 
	__internal_accurate_pow, 
	(
	param0
	);
	ld.param.f64 	%fd111, [retval0];
	} // callseq 7
	setp.lt.s32 	%p56, %r213, 0;
	neg.f64 	%fd113, %fd111;
	selp.f64 	%fd114, %fd113, %fd111, %p5;
	selp.f64 	%fd115, %fd114, %fd111, %p56;
	setp.eq.f32 	%p57, %f50, 0f00000000;
	selp.b32 	%r214, %r213, 0, %p5;
	or.b32  	%r215, %r214, 2146435072;
	selp.b32 	%r216, %r215, %r214, %p7;
	mov.b64 	%fd116, {%r74, %r216};
	selp.f64 	%fd117, %fd116, %fd115, %p57;
	add.f64 	%fd118, %fd110, 0d4000000000000000;
	{
	.reg .b32 %temp; 
	mov.b64 	{%temp, %r217}, %fd118;
	}
	and.b32  	%r218, %r217, 2146435072;
	setp.eq.s32 	%p58, %r218, 2146435072;
	setp.eq.f32 	%p59, %f50, 0f7F800000;
	selp.b32 	%r219, %r77, %r22, %p56;
	mov.b64 	%fd119, {%r74, %r219};
	selp.f64 	%fd120, %fd119, %fd117, %p58;
	selp.f64 	%fd121, %fd120, %fd117, %p59;
	setp.eq.f32 	%p60, %f50, 0f3F800000;
	selp.f64 	%fd122, 0d3FF0000000000000, %fd121, %p60;
	add.f64 	%fd123, %fd109, %fd122;
	setp.le.f64 	%p61, %fd123, 0d3FF0000000000000;
	selp.f32 	%f52, 0f3F800000, 0f00000000, %p61;
	add.s32 	%r220, %r39, 38907904;
	mul.hi.u32 	%r221, %r220, 3;
	sub.s32 	%r222, %r220, %r221;
	shr.u32 	%r223, %r222, 1;
	add.s32 	%r224, %r223, %r221;
	shr.u32 	%r225, %r224, 30;
	mul.lo.s32 	%r226, %r225, 2147483647;
	sub.s32 	%r227, %r220, %r226;
	max.u32 	%r228, %r227, 1;
	mul.hi.u32 	%r229, %r228, 1581746633;
	shr.u32 	%r230, %r229, 14;
	mul.lo.s32 	%r231, %r230, 44488;
	sub.s32 	%r232, %r228, %r231;
	mul.lo.s32 	%r233, %r232, 48271;
	mul.lo.s32 	%r234, %r230, 3399;
	setp.lt.u32 	%p62, %r233, %r234;
	xor.b32  	%r235, %r234, 2147483647;
	neg.s32 	%r236, %r234;
	selp.b32 	%r237, %r235, %r236, %p62;
	add.s32 	%r238, %r237, %r233;
	add.s32 	%r239, %r238, -1;
	cvt.rn.f32.u32 	%f53, %r239;
	mul.f32 	%f54, %f53, 0f30000000;
	add.f32 	%f55, %f54, 0f00000000;
	mul.hi.u32 	%r240, %r238, -1131474031;
	shr.u32 	%r241, %r240, 15;
	mul.lo.s32 	%r242, %r241, 44488;
	sub.s32 	%r243, %r238, %r242;
	mul.lo.s32 	%r244, %r243, 48271;
	mul.lo.s32 	%r245, %r241, 3399;
	setp.lt.u32 	%p63, %r244, %r245;
	xor.b32  	%r246, %r245, 2147483647;
	neg.s32 	%r247, %r245;
	selp.b32 	%r248, %r246, %r247, %p63;
	add.s32 	%r249, %r244, %r248;
	add.s32 	%r250, %r249, -1;
	cvt.rn.f32.u32 	%f56, %r250;
	mul.f32 	%f57, %f56, 0f30000000;
	add.f32 	%f58, %f57, 0f00000000;
	cvt.f64.f32 	%fd124, %f55;
	{
	.reg .b32 %temp; 
	mov.b64 	{%temp, %r251}, %fd124;
	}
	{ // callseq 8, 0
	.param .b64 param0;
	st.param.f64 	[param0], %fd124;
	.param .b64 retval0;
	call.uni (retval0), 
	__internal_accurate_pow, 
	(
	param0
	);
	ld.param.f64 	%fd125, [retval0];
	} // callseq 8
	setp.lt.s32 	%p64, %r251, 0;
	neg.f64 	%fd127, %fd125;
	selp.f64 	%fd128, %fd127, %fd125, %p5;
	selp.f64 	%fd129, %fd128, %fd125, %p64;
	setp.eq.f32 	%p65, %f54, 0f00000000;
	selp.b32 	%r252, %r251, 0, %p5;
	or.b32  	%r253, %r252, 2146435072;
	selp.b32 	%r254, %r253, %r252, %p7;
	mov.b64 	%fd130, {%r74, %r254};
	selp.f64 	%fd131, %fd130, %fd129, %p65;
	add.f64 	%fd132, %fd124, 0d4000000000000000;
	{
	.reg .b32 %temp; 
	mov.b64 	{%temp, %r255}, %fd132;
	}
	and.b32  	%r256, %r255, 2146435072;
	setp.eq.s32 	%p66, %r256, 2146435072;
	setp.eq.f32 	%p67, %f54, 0f7F800000;
	selp.b32 	%r257, %r77, %r22, %p64;
	mov.b64 	%fd133, {%r74, %r257};
	selp.f64 	%fd134, %fd133, %fd131, %p66;
	selp.f64 	%fd135, %fd134, %fd131, %p67;
	setp.eq.f32 	%p68, %f54, 0f3F800000;
	selp.f64 	%fd136, 0d3FF0000000000000, %fd135, %p68;
	cvt.f64.f32 	%fd137, %f58;
	{
	.reg .b32 %temp; 
	mov.b64 	{%temp, %r258}, %fd137;
	}
	{ // callseq 9, 0
	.param .b64 param0;
	st.param.f64 	[param0], %fd137;
	.param .b64 retval0;
	call.uni (retval0), 
	__internal_accurate_pow, 
	(
	param0
	);
	ld.param.f64 	%fd138, [retval0];
	} // callseq 9
	setp.lt.s32 	%p69, %r258, 0;
	neg.f64 	%fd140, %fd138;
	selp.f64 	%fd141, %fd140, %fd138, %p5;
	selp.f64 	%fd142, %fd141, %fd138, %p69;
	setp.eq.f32 	%p70, %f57, 0f00000000;
	selp.b32 	%r259, %r258, 0, %p5;
	or.b32  	%r260, %r259, 2146435072;
	selp.b32 	%r261, %r260, %r259, %p7;
	mov.b64 	%fd143, {%r74, %r261};
	selp.f64 	%fd144, %fd143, %fd142, %p70;
	add.f64 	%fd145, %fd137, 0d4000000000000000;
	{
	.reg .b32 %temp; 
	mov.b64 	{%temp, %r262}, %fd145;
	}
	and.b32  	%r263, %r262, 2146435072;
	setp.eq.s32 	%p71, %r263, 2146435072;
	setp.eq.f32 	%p72, %f57, 0f7F800000;
	selp.b32 	%r264, %r77, %r22, %p69;
	mov.b64 	%fd146, {%r74, %r264};
	selp.f64 	%fd147, %fd146, %fd144, %p71;
	selp.f64 	%fd148, %fd147, %fd144, %p72;
	setp.eq.f32 	%p73, %f57, 0f3F800000;
	selp.f64 	%fd149, 0d3FF0000000000000, %fd148, %p73;
	add.f64 	%fd150, %fd136, %fd149;
	setp.le.f64 	%p74, %fd150, 0d3FF0000000000000;
	selp.f32 	%f59, 0f3F800000, 0f00000000, %p74;
	add.s32 	%r265, %r39, 48634880;
	mul.hi.u32 	%r266, %r265, 3;
	sub.s32 	%r267, %r265, %r266;
	shr.u32 	%r268, %r267, 1;
	add.s32 	%r269, %r268, %r266;
	shr.u32 	%r270, %r269, 30;
	mul.lo.s32 	%r271, %r270, 2147483647;
	sub.s32 	%r272, %r265, %r271;
	max.u32 	%r273, %r272, 1;
	mul.hi.u32 	%r274, %r273, 1581746633;
	shr.u32 	%r275, %r274, 14;
	mul.lo.s32 	%r276, %r275, 44488;
	sub.s32 	%r277, %r273, %r276;
	mul.lo.s32 	%r278, %r277, 48271;
	mul.lo.s32 	%r279, %r275, 3399;
	setp.lt.u32 	%p75, %r278, %r279;
	xor.b32  	%r280, %r279, 2147483647;
	neg.s32 	%r281, %r279;
	selp.b32 	%r282, %r280, %r281, %p75;
	add.s32 	%r283, %r282, %r278;
	add.s32 	%r284, %r283, -1;
	cvt.rn.f32.u32 	%f60, %r284;
	mul.f32 	%f61, %f60, 0f30000000;
	add.f32 	%f62, %f61, 0f00000000;
	mul.hi.u32 	%r285, %r283, -1131474031;
	shr.u32 	%r286, %r285, 15;
	mul.lo.s32 	%r287, %r286, 44488;
	sub.s32 	%r288, %r283, %r287;
	mul.lo.s32 	%r289, %r288, 48271;
	mul.lo.s32 	%r290, %r286, 3399;
	setp.lt.u32 	%p76, %r289, %r290;
	xor.b32  	%r291, %r290, 2147483647;
	neg.s32 	%r292, %r290;
	selp.b32 	%r293, %r291, %r292, %p76;
	add.s32 	%r294, %r289, %r293;
	add.s32 	%r295, %r294, -1;
	cvt.rn.f32.u32 	%f63, %r295;
	mul.f32 	%f64, %f63, 0f30000000;
	add.f32 	%f65, %f64, 0f00000000;
	cvt.f64.f32 	%fd151, %f62;
	{
	.reg .b32 %temp; 
	mov.b64 	{%temp, %r296}, %fd151;
	}
	{ // callseq 10, 0
	.param .b64 param0;
	st.param.f64 	[param0], %fd151;
	.param .b64 retval0;
	call.uni (retval0), 
	__internal_accurate_pow, 
	(
	param0
	);
	ld.param.f64 	%fd152, [retval0];
	} // callseq 10
	setp.lt.s32 	%p77, %r296, 0;
	neg.f64 	%fd154, %fd152;
	selp.f64 	%fd155, %fd154, %fd152, %p5;
	selp.f64 	%fd156, %fd155, %fd152, %p77;
	setp.eq.f32 	%p78, %f61, 0f00000000;
	selp.b32 	%r297, %r296, 0, %p5;
	or.b32  	%r298, %r297, 2146435072;
	selp.b32 	%r299, %r298, %r297, %p7;
	mov.b64 	%fd157, {%r74, %r299};
	selp.f64 	%fd158, %fd157, %fd156, %p78;
	add.f64 	%fd159, %fd151, 0d4000000000000000;
	{
	.reg .b32 %temp; 
	mov.b64 	{%temp, %r300}, %fd159;
	}
	and.b32  	%r301, %r300, 2146435072;
	setp.eq.s32 	%p79, %r301, 2146435072;
	setp.eq.f32 	%p80, %f61, 0f7F800000;
	selp.b32 	%r302, %r77, %r22, %p77;
	mov.b64 	%fd160, {%r74, %r302};
	selp.f64 	%fd161, %fd160, %fd158, %p79;
	selp.f64 	%fd162, %fd161, %fd158, %p80;
	setp.eq.f32 	%p81, %f61, 0f3F800000;
	selp.f64 	%fd163, 0d3FF0000000000000, %fd162, %p81;
	cvt.f64.f32 	%fd164, %f65;
	{
	.reg .b32 %temp; 
	mov.b64 	{%temp, %r303}, %fd164;
	}
	{ // callseq 11, 0
	.param .b64 param0;
	st.param.f64 	[param0], %fd164;
	.param .b64 retval0;
	call.uni (retval0), 
	__internal_accurate_pow, 
	(
	param0
	);
	ld.param.f64 	%fd165, [retval0];
	} // callseq 11
	setp.lt.s32 	%p82, %r303, 0;
	neg.f64 	%fd167, %fd165;
	selp.f64 	%fd168, %fd167, %fd165, %p5;
	selp.f64 	%fd169, %fd168, %fd165, %p82;
	setp.eq.f32 	%p83, %f64, 0f00000000;
	selp.b32 	%r304, %r303, 0, %p5;
	or.b32  	%r305, %r304, 2146435072;
	selp.b32 	%r306, %r305, %r304, %p7;
	mov.b64 	%fd170, {%r74, %r306};
	selp.f64 	%fd171, %fd170, %fd169, %p83;
	add.f64 	%fd172, %fd164, 0d4000000000000000;
	{
	.reg .b32 %temp; 
	mov.b64 	{%temp, %r307}, %fd172;
	}
	and.b32  	%r308, %r307, 2146435072;
	setp.eq.s32 	%p84, %r308, 2146435072;
	setp.eq.f32 	%p85, %f64, 0f7F800000;
	selp.b32 	%r309, %r77, %r22, %p82;
	mov.b64 	%fd173, {%r74, %r309};
	selp.f64 	%fd174, %fd173, %fd171, %p84;
	selp.f64 	%fd175, %fd174, %fd171, %p85;
	setp.eq.f32 	%p86, %f64, 0f3F800000;
	selp.f64 	%fd176, 0d3FF0000000000000, %fd175, %p86;
	add.f64 	%fd177, %fd163, %fd176;
	setp.le.f64 	%p87, %fd177, 0d3FF0000000000000;
	selp.f32 	%f66, 0f3F800000, 0f00000000, %p87;
	add.s32 	%r310, %r39, 58361856;
	mul.hi.u32 	%r311, %r310, 3;
	sub.s32 	%r312, %r310, %r311;
	shr.u32 	%r313, %r312, 1;
	add.s32 	%r314, %r313, %r311;
	shr.u32 	%r315, %r314, 30;
	mul.lo.s32 	%r316, %r315, 2147483647;
	sub.s32 	%r317, %r310, %r316;
	max.u32 	%r318, %r317, 1;
	mul.hi.u32 	%r319, %r318, 1581746633;
	shr.u32 	%r320, %r319, 14;
	mul.lo.s32 	%r321, %r320, 44488;
	sub.s32 	%r322, %r318, %r321;
	mul.lo.s32 	%r323, %r322, 48271;
	mul.lo.s32 	%r324, %r320, 3399;
	setp.lt.u32 	%p88, %r323, %r324;
	xor.b32  	%r325, %r324, 2147483647;
	neg.s32 	%r326, %r324;
	selp.b32 	%r327, %r325, %r326, %p88;
	add.s32 	%r328, %r327, %r323;
	add.s32 	%r329, %r328, -1;
	cvt.rn.f32.u32 	%f67, %r329;
	mul.f32 	%f68, %f67, 0f30000000;
	add.f32 	%f69, %f68, 0f00000000;
	mul.hi.u32 	%r330, %r328, -1131474031;
	shr.u32 	%r331, %r330, 15;
	mul.lo.s32 	%r332, %r331, 44488;
	sub.s32 	%r333, %r328, %r332;
	mul.lo.s32 	%r334, %r333, 48271;
	mul.lo.s32 	%r335, %r331, 3399;
	setp.lt.u32 	%p89, %r334, %r335;
	xor.b32  	%r336, %r335, 2147483647;
	neg.s32 	%r337, %r335;
	selp.b32 	%r338, %r336, %r337, %p89;
	add.s32 	%r339, %r334, %r338;
	add.s32 	%r340, %r339, -1;
	cvt.rn.f32.u32 	%f70, %r340;
	mul.f32 	%f71, %f70, 0f30000000;
	add.f32 	%f72, %f71, 0f00000000;
	cvt.f64.f32 	%fd178, %f69;
	{
	.reg .b32 %temp; 
	mov.b64 	{%temp, %r341}, %fd178;
	}
	{ // callseq 12, 0
	.param .b64 param0;
	st.param.f64 	[param0], %fd178;
	.param .b64 retval0;
	call.uni (retval0), 
	__internal_accurate_pow, 
	(
	param0
	);
	ld.param.f64 	%fd179, [retval0];
	} // callseq 12
	setp.lt.s32 	%p90, %r341, 0;
	neg.f64 	%fd181, %fd179;
	selp.f64 	%fd182, %fd181, %fd179, %p5;
	selp.f64 	%fd183, %fd182, %fd179, %p90;
	setp.eq.f32 	%p91, %f68, 0f00000000;
	selp.b32 	%r342, %r341, 0, %p5;
	or.b32  	%r343, %r342, 2146435072;
	selp.b32 	%r344, %r343, %r342, %p7;
	mov.b64 	%fd184, {%r74, %r344};
	selp.f64 	%fd185, %fd184, %fd183, %p91;
	add.f64 	%fd186, %fd178, 0d4000000000000000;
	{
	.reg .b32 %temp; 
	mov.b64 	{%temp, %r345}, %fd186;
	}
	and.b32  	%r346, %r345, 2146435072;
	setp.eq.s32 	%p92, %r346, 2146435072;
	setp.eq.f32 	%p93, %f68, 0f7F800000;
	selp.b32 	%r347, %r77, %r22, %p90;
	mov.b64 	%fd187, {%r74, %r347};
	selp.f64 	%fd188, %fd187, %fd185, %p92;
	selp.f64 	%fd189, %fd188, %fd185, %p93;
	setp.eq.f32 	%p94, %f68, 0f3F800000;
	selp.f64 	%fd190, 0d3FF0000000000000, %fd189, %p94;
	cvt.f64.f32 	%fd191, %f72;
	{
	.reg .b32 %temp; 
	mov.b64 	{%temp, %r348}, %fd191;
	}
	{ // callseq 13, 0
	.param .b64 param0;
	st.param.f64 	[param0], %fd191;
	.param .b64 retval0;
	call.uni (retval0), 
	__internal_accurate_pow, 
	(
	param0
	);
	ld.param.f64 	%fd192, [retval0];
	} // callseq 13
	setp.lt.s32 	%p95, %r348, 0;
	neg.f64 	%fd194, %fd192;
	selp.f64 	%fd195, %fd194, %fd192, %p5;
	selp.f64 	%fd196, %fd195, %fd192, %p95;
	setp.eq.f32 	%p96, %f71, 0f00000000;
	selp.b32 	%r349, %r348, 0, %p5;
	or.b32  	%r350, %r349, 2146435072;
	selp.b32 	%r351, %r350, %r349, %p7;
	mov.b64 	%fd197, {%r74, %r351};
	selp.f64 	%fd198, %fd197, %fd196, %p96;
	add.f64 	%fd199, %fd191, 0d4000000000000000;
	{
	.reg .b32 %temp; 
	mov.b64 	{%temp, %r352}, %fd199;
	}
	and.b32  	%r353, %r352, 2146435072;
	setp.eq.s32 	%p97, %r353, 2146435072;
	setp.eq.f32 	%p98, %f71, 0f7F800000;
	selp.b32 	%r354, %r77, %r22, %p95;
	mov.b64 	%fd200, {%r74, %r354};
	selp.f64 	%fd201, %fd200, %fd198, %p97;
	selp.f64 	%fd202, %fd201, %fd198, %p98;
	setp.eq.f32 	%p99, %f71, 0f3F800000;
	selp.f64 	%fd203, 0d3FF0000000000000, %fd202, %p99;
	add.f64 	%fd204, %fd190, %fd203;
	setp.le.f64 	%p100, %fd204, 0d3FF0000000000000;
	selp.f32 	%f73, 0f3F800000, 0f00000000, %p100;
	add.s32 	%r355, %r39, 68088832;
	mul.hi.u32 	%r356, %r355, 3;
	sub.s32 	%r357, %r355, %r356;
	shr.u32 	%r358, %r357, 1;
	add.s32 	%r359, %r358, %r356;
	shr.u32 	%r360, %r359, 30;
	mul.lo.s32 	%r361, %r360, 2147483647;
	sub.s32 	%r362, %r355, %r361;
	max.u32 	%r363, %r362, 1;
	mul.hi.u32 	%r364, %r363, 1581746633;
	shr.u32 	%r365, %r364, 14;
	mul.lo.s32 	%r366, %r365, 44488;
	sub.s32 	%r367, %r363, %r366;
	mul.lo.s32 	%r368, %r367, 48271;
	mul.lo.s32 	%r369, %r365, 3399;
	setp.lt.u32 	%p101, %r368, %r369;
	xor.b32  	%r370, %r369, 2147483647;
	neg.s32 	%r371, %r369;
	selp.b32 	%r372, %r370, %r371, %p101;
	add.s32 	%r373, %r372, %r368;
	add.s32 	%r374, %r373, -1;
	cvt.rn.f32.u32 	%f74, %r374;
	mul.f32 	%f75, %f74, 0f30000000;
	add.f32 	%f76, %f75, 0f00000000;
	mul.hi.u32 	%r375, %r373, -1131474031;
	shr.u32 	%r376, %r375, 15;
	mul.lo.s32 	%r377, %r376, 44488;
	sub.s32 	%r378, %r373, %r377;
	mul.lo.s32 	%r379, %r378, 48271;
	mul.lo.s32 	%r380, %r376, 3399;
	setp.lt.u32 	%p102, %r379, %r380;
	xor.b32  	%r381, %r380, 2147483647;
	neg.s32 	%r382, %r380;
	selp.b32 	%r383, %r381, %r382, %p102;
	add.s32 	%r384, %r379, %r383;
	add.s32 	%r385, %r384, -1;
	cvt.rn.f32.u32 	%f77, %r385;
	mul.f32 	%f78, %f77, 0f30000000;
	add.f32 	%f79, %f78, 0f00000000;
	cvt.f64.f32 	%fd205, %f76;
	{
	.reg .b32 %temp; 
	mov.b64 	{%temp, %r386}, %fd205;
	}
	{ // callseq 14, 0
	.param .b64 param0;
	st.param.f64 	[param0], %fd205;
	.param .b64 retval0;
	call.uni (retval0), 
	__internal_accurate_pow, 
	(
	param0
	);
	ld.param.f64 	%fd206, [retval0];
	} // callseq 14
	setp.lt.s32 	%p103, %r386, 0;
	neg.f64 	%fd208, %fd206;
	selp.f64 	%fd209, %fd208, %fd206, %p5;
	selp.f64 	%fd210, %fd209, %fd206, %p103;
	setp.eq.f32 	%p104, %f75, 0f00000000;
	selp.b32 	%r387, %r386, 0, %p5;
	or.b32  	%r388, %r387, 2146435072;
	selp.b32 	%r389, %r388, %r387, %p7;
	mov.b64 	%fd211, {%r74, %r389};
	selp.f64 	%fd212, %fd211, %fd210, %p104;
	add.f64 	%fd213, %fd205, 0d4000000000000000;
	{
	.reg .b32 %temp; 
	mov.b64 	{%temp, %r390}, %fd213;
	}
	and.b32  	%r391, %r390, 2146435072;
	setp.eq.s32 	%p105, %r391, 2146435072;
	setp.eq.f32 	%p106, %f75, 0f7F800000;
	selp.b32 	%r392, %r77, %r22, %p103;
	mov.b64 	%fd214, {%r74, %r392};
	selp.f64 	%fd215, %fd214, %fd212, %p105;
	selp.f64 	%fd216, %fd215, %fd212, %p106;
	setp.eq.f32 	%p107, %f75, 0f3F800000;
	selp.f64 	%fd217, 0d3FF0000000000000, %fd216, %p107;
	cvt.f64.f32 	%fd218, %f79;
	{
	.reg .b32 %temp; 
	mov.b64 	{%temp, %r393}, %fd218;
	}
	{ // callseq 15, 0
	.param .b64 param0;
	st.param.f64 	[param0], %fd218;
	.param .b64 retval0;
	call.uni (retval0), 
	__internal_accurate_pow, 
	(
	param0
	);
	ld.param.f64 	%fd219, [retval0];
	} // callseq 15
	setp.lt.s32 	%p108, %r393, 0;
	neg.f64 	%fd221, %fd219;
	selp.f64 	%fd222, %fd221, %fd219, %p5;
	selp.f64 	%fd223, %fd222, %fd219, %p108;
	setp.eq.f32 	%p109, %f78, 0f00000000;
	selp.b32 	%r394, %r393, 0, %p5;
	or.b32  	%r395, %r394, 2146435072;
	selp.b32 	%r396, %r395, %r394, %p7;
	mov.b64 	%fd224, {%r74, %r396};
	selp.f64 	%fd225, %fd224, %fd223, %p109;
	add.f64 	%fd226, %fd218, 0d4000000000000000;
	{
	.reg .b32 %temp; 
	mov.b64 	{%temp, %r397}, %fd226;
	}
	and.b32  	%r398, %r397, 2146435072;
	setp.eq.s32 	%p110, %r398, 2146435072;
	setp.eq.f32 	%p111, %f78, 0f7F800000;
	selp.b32 	%r399, %r77, %r22, %p108;
	mov.b64 	%fd227, {%r74, %r399};
	selp.f64 	%fd228, %fd227, %fd225, %p110;
	selp.f64 	%fd229, %fd228, %fd225, %p111;
	setp.eq.f32 	%p112, %f78, 0f3F800000;
	selp.f64 	%fd230, 0d3FF0000000000000, %fd229, %p112;
	add.f64 	%fd231, %fd217, %fd230;
	setp.le.f64 	%p113, %fd231, 0d3FF0000000000000;
	selp.f32 	%f80, 0f3F800000, 0f00000000, %p113;
	add.s32 	%r400, %r39, 77815808;
	mul.hi.u32 	%r401, %r400, 3;
	sub.s32 	%r402, %r400, %r401;
	shr.u32 	%r403, %r402, 1;
	add.s32 	%r404, %r403, %r401;
	shr.u32 	%r405, %r404, 30;
	mul.lo.s32 	%r406, %r405, 2147483647;
	sub.s32 	%r407, %r400, %r406;
	max.u32 	%r408, %r407, 1;
	mul.hi.u32 	%r409, %r408, 1581746633;
	shr.u32 	%r410, %r409, 14;
	mul.lo.s32 	%r411, %r410, 44488;
	sub.s32 	%r412, %r408, %r411;
	mul.lo.s32 	%r413, %r412, 48271;
	mul.lo.s32 	%r414, %r410, 3399;
	setp.lt.u32 	%p114, %r413, %r414;
	xor.b32  	%r415, %r414, 2147483647;
	neg.s32 	%r416, %r414;
	selp.b32 	%r417, %r415, %r416, %p114;
	add.s32 	%r418, %r417, %r413;
	add.s32 	%r419, %r418, -1;
	cvt.rn.f32.u32 	%f81, %r419;
	mul.f32 	%f82, %f81, 0f30000000;
	add.f32 	%f83, %f82, 0f00000000;
	mul.hi.u32 	%r420, %r418, -1131474031;
	shr.u32 	%r421, %r420, 15;
	mul.lo.s32 	%r422, %r421, 44488;
	sub.s32 	%r423, %r418, %r422;
	mul.lo.s32 	%r424, %r423, 48271;
	mul.lo.s32 	%r425, %r421, 3399;
	setp.lt.u32 	%p115, %r424, %r425;
	xor.b32  	%r426, %r425, 2147483647;
	neg.s32 	%r427, %r425;
	selp.b32 	%r428, %r426, %r427, %p115;
	add.s32 	%r429, %r424, %r428;
	add.s32 	%r430, %r429, -1;
	cvt.rn.f32.u32 	%f84, %r430;
	mul.f32 	%f85, %f84, 0f30000000;
	add.f32 	%f86, %f85, 0f00000000;
	cvt.f64.f32 	%fd232, %f83;
	{
	.reg .b32 %temp; 
	mov.b64 	{%temp, %r431}, %fd232;
	}
	{ // callseq 16, 0
	.param .b64 param0;
	st.param.f64 	[param0], %fd232;
	.param .b64 retval0;
	call.uni (retval0), 
	__internal_accurate_pow, 
	(
	param0
	);
	ld.param.f64 	%fd233, [retval0];
	} // callseq 16
	setp.lt.s32 	%p116, %r431, 0;
	neg.f64 	%fd235, %fd233;
	selp.f64 	%fd236, %fd235, %fd233, %p5;
	selp.f64 	%fd237, %fd236, %fd233, %p116;
	setp.eq.f32 	%p117, %f82, 0f00000000;
	selp.b32 	%r432, %r431, 0, %p5;
	or.b32  	%r433, %r432, 2146435072;
	selp.b32 	%r434, %r433, %r432, %p7;
	mov.b64 	%fd238, {%r74, %r434};
	selp.f64 	%fd239, %fd238, %fd237, %p117;
	add.f64 	%fd240, %fd232, 0d4000000000000000;
	{
	.reg .b32 %temp; 
	mov.b64 	{%temp, %r435}, %fd240;
	}
	and.b32  	%r436, %r435, 2146435072;
	setp.eq.s32 	%p118, %r436, 2146435072;
	setp.eq.f32 	%p119, %f82, 0f7F800000;
	selp.b32 	%r437, %r77, %r22, %p116;
	mov.b64 	%fd241, {%r74, %r437};
	selp.f64 	%fd242, %fd241, %fd239, %p118;
	selp.f64 	%fd243, %fd242, %fd239, %p119;
	setp.eq.f32 	%p120, %f82, 0f3F800000;
	selp.f64 	%fd244, 0d3FF0000000000000, %fd243, %p120;
	cvt.f64.f32 	%fd245, %f86;
	{
	.reg .b32 %temp; 
	mov.b64 	{%temp, %r438}, %fd245;
	}
	{ // callseq 17, 0
	.param .b64 param0;
	st.param.f64 	[param0], %fd245;
	.param .b64 retval0;
	call.uni (retval0), 
	__internal_accurate_pow, 
	(
	param0
	);
	ld.param.f64 	%fd246, [retval0];
	} // callseq 17
	setp.lt.s32 	%p121, %r438, 0;
	neg.f64 	%fd248, %fd246;
	selp.f64 	%fd249, %fd248, %fd246, %p5;
	selp.f64 	%fd250, %fd249, %fd246, %p121;
	setp.eq.f32 	%p122, %f85, 0f00000000;
	selp.b32 	%r439, %r438, 0, %p5;
	or.b32  	%r440, %r439, 2146435072;
	selp.b32 	%r441, %r440, %r439, %p7;
	mov.b64 	%fd251, {%r74, %r441};
	selp.f64 	%fd252, %fd251, %fd250, %p122;
	add.f64 	%fd253, %fd245, 0d4000000000000000;
	{
	.reg .b32 %temp; 
	mov.b64 	{%temp, %r442}, %fd253;
	}
	and.b32  	%r443, %r442, 2146435072;
	setp.eq.s32 	%p123, %r443, 2146435072;
	setp.eq.f32 	%p124, %f85, 0f7F800000;
	selp.b32 	%r444, %r77, %r22, %p121;
	mov.b64 	%fd254, {%r74, %r444};
	selp.f64 	%fd255, %fd254, %fd252, %p123;
	selp.f64 	%fd256, %fd255, %fd252, %p124;
	setp.eq.f32 	%p125, %f85, 0f3F800000;
	selp.f64 	%fd257, 0d3FF0000000000000, %fd256, %p125;
	add.f64 	%fd258, %fd244, %fd257;
	setp.le.f64 	%p126, %fd258, 0d3FF0000000000000;
	selp.f32 	%f87, 0f3F800000, 0f00000000, %p126;
	add.s32 	%r445, %r39, 87542784;
	mul.hi.u32 	%r446, %r445, 3;
	sub.s32 	%r447, %r445, %r446;
	shr.u32 	%r448, %r447, 1;
	add.s32 	%r449, %r448, %r446;
	shr.u32 	%r450, %r449, 30;
	mul.lo.s32 	%r451, %r450, 2147483647;
	sub.s32 	%r452, %r445, %r451;
	max.u32 	%r453, %r452, 1;
	mul.hi.u32 	%r454, %r453, 1581746633;
	shr.u32 	%r455, %r454, 14;
	mul.lo.s32 	%r456, %r455, 44488;
	sub.s32 	%r457, %r453, %r456;
	mul.lo.s32 	%r458, %r457, 48271;
	mul.lo.s32 	%r459, %r455, 3399;
	setp.lt.u32 	%p127, %r458, %r459;
	xor.b32  	%r460, %r459, 2147483647;
	neg.s32 	%r461, %r459;
	selp.b32 	%r462, %r460, %r461, %p127;
	add.s32 	%r463, %r462, %r458;
	add.s32 	%r464, %r463, -1;
	cvt.rn.f32.u32 	%f88, %r464;
	mul.f32 	%f89, %f88, 0f30000000;
	add.f32 	%f90, %f89, 0f00000000;
	mul.hi.u32 	%r465, %r463, -1131474031;
	shr.u32 	%r466, %r465, 15;
	mul.lo.s32 	%r467, %r466, 44488;
	sub.s32 	%r468, %r463, %r467;
	mul.lo.s32 	%r469, %r468, 48271;
	mul.lo.s32 	%r470, %r466, 3399;
	setp.lt.u32 	%p128, %r469, %r470;
	xor.b32  	%r471, %r470, 2147483647;
	neg.s32 	%r472, %r470;
	selp.b32 	%r473, %r471, %r472, %p128;
	add.s32 	%r474, %r469, %r473;
	add.s32 	%r475, %r474, -1;
	cvt.rn.f32.u32 	%f91, %r475;
	mul.f32 	%f92, %f91, 0f30000000;
	add.f32 	%f93, %f92, 0f00000000;
	cvt.f64.f32 	%fd259, %f90;
	{
	.reg .b32 %temp; 
	mov.b64 	{%temp, %r476}, %fd259;
	}
	{ // callseq 18, 0
	.param .b64 param0;
	st.param.f64 	[param0], %fd259;
	.param .b64 retval0;
	call.uni (retval0), 
	__internal_accurate_pow, 
	(
	param0
	);
	ld.param.f64 	%fd260, [retval0];
	} // callseq 18
	setp.lt.s32 	%p129, %r476, 0;
	neg.f64 	%fd262, %fd260;
	selp.f64 	%fd263, %fd262, %fd260, %p5;
	selp.f64 	%fd264, %fd263, %fd260, %p129;
	setp.eq.f32 	%p130, %f89, 0f00000000;
	selp.b32 	%r477, %r476, 0, %p5;
	or.b32  	%r478, %r477, 2146435072;
	selp.b32 	%r479, %r478, %r477, %p7;
	mov.b64 	%fd265, {%r74, %r479};
	selp.f64 	%fd266, %fd265, %fd264, %p130;
	add.f64 	%fd267, %fd259, 0d4000000000000000;
	{
	.reg .b32 %temp; 
	mov.b64 	{%temp, %r480}, %fd267;
	}
	and.b32  	%r481, %r480, 2146435072;
	setp.eq.s32 	%p131, %r481, 2146435072;
	setp.eq.f32 	%p132, %f89, 0f7F800000;
	selp.b32 	%r482, %r77, %r22, %p129;
	mov.b64 	%fd268, {%r74, %r482};
	selp.f64 	%fd269, %fd268, %fd266, %p131;
	selp.f64 	%fd270, %fd269, %fd266, %p132;
	setp.eq.f32 	%p133, %f89, 0f3F800000;
	selp.f64 	%fd271, 0d3FF0000000000000, %fd270, %p133;
	cvt.f64.f32 	%fd272, %f93;
	{
	.reg .b32 %temp; 
	mov.b64 	{%temp, %r483}, %fd272;
	}
	{ // callseq 19, 0
	.param .b64 param0;
	st.param.f64 	[param0], %fd272;
	.param .b64 retval0;
	call.uni (retval0), 
	__internal_accurate_pow, 
	(
	param0
	);
	ld.param.f64 	%fd273, [retval0];
	} // callseq 19
	setp.lt.s32 	%p134, %r483, 0;
	neg.f64 	%fd275, %fd273;
	selp.f64 	%fd276, %fd275, %fd273, %p5;
	selp.f64 	%fd277, %fd276, %fd273, %p134;
	setp.eq.f32 	%p135, %f92, 0f00000000;
	selp.b32 	%r484, %r483, 0, %p5;
	or.b32  	%r485, %r484, 2146435072;
	selp.b32 	%r486, %r485, %r484, %p7;
	mov.b64 	%fd278, {%r74, %r486};
	selp.f64 	%fd279, %fd278, %fd277, %p135;
	add.f64 	%fd280, %fd272, 0d4000000000000000;
	{
	.reg .b32 %temp; 
	mov.b64 	{%temp, %r487}, %fd280;
	}
	and.b32  	%r488, %r487, 2146435072;
	setp.eq.s32 	%p136, %r488, 2146435072;
	setp.eq.f32 	%p137, %f92, 0f7F800000;
	selp.b32 	%r489, %r77, %r22, %p134;
	mov.b64 	%fd281, {%r74, %r489};
	selp.f64 	%fd282, %fd281, %fd279, %p136;
	selp.f64 	%fd283, %fd282, %fd279, %p137;
	setp.eq.f32 	%p138, %f92, 0f3F800000;
	selp.f64 	%fd284, 0d3FF0000000000000, %fd283, %p138;
	add.f64 	%fd285, %fd271, %fd284;
	setp.le.f64 	%p139, %fd285, 0d3FF0000000000000;
	selp.f32 	%f94, 0f3F800000, 0f00000000, %p139;
	add.s32 	%r490, %r39, 97269760;
	mul.hi.u32 	%r491, %r490, 3;
	sub.s32 	%r492, %r490, %r491;
	shr.u32 	%r493, %r492, 1;
	add.s32 	%r494, %r493, %r491;
	shr.u32 	%r495, %r494, 30;
	mul.lo.s32 	%r496, %r495, 2147483647;
	sub.s32 	%r497, %r490, %r496;
	max.u32 	%r498, %r497, 1;
	mul.hi.u32 	%r499, %r498, 1581746633;
	shr.u32 	%r500, %r499, 14;
	mul.lo.s32 	%r501, %r500, 44488;
	sub.s32 	%r502, %r498, %r501;
	mul.lo.s32 	%r503, %r502, 48271;
	mul.lo.s32 	%r504, %r500, 3399;
	setp.lt.u32 	%p140, %r503, %r504;
	xor.b32  	%r505, %r504, 2147483647;
	neg.s32 	%r506, %r504;
	selp.b32 	%r507, %r505, %r506, %p140;
	add.s32 	%r508, %r507, %r503;
	add.s32 	%r509, %r508, -1;
	cvt.rn.f32.u32 	%f95, %r509;
	mul.f32 	%f96, %f95, 0f30000000;
	add.f32 	%f97, %f96, 0f00000000;
	mul.hi.u32 	%r510, %r508, -1131474031;
	shr.u32 	%r511, %r510, 15;
	mul.lo.s32 	%r512, %r511, 44488;
	sub.s32 	%r513, %r508, %r512;
	mul.lo.s32 	%r514, %r513, 48271;
	mul.lo.s32 	%r515, %r511, 3399;
	setp.lt.u32 	%p141, %r514, %r515;
	xor.b32  	%r516, %r515, 2147483647;
	neg.s32 	%r517, %r515;
	selp.b32 	%r518, %r516, %r517, %p141;
	add.s32 	%r519, %r514, %r518;
	add.s32 	%r520, %r519, -1;
	cvt.rn.f32.u32 	%f98, %r520;
	mul.f32 	%f99, %f98, 0f30000000;
	add.f32 	%f100, %f99, 0f00000000;
	cvt.f64.f32 	%fd286, %f97;
	{
	.reg .b32 %temp; 
	mov.b64 	{%temp, %r521}, %fd286;
	}
	{ // callseq 20, 0
	.param .b64 param0;
	st.param.f64 	[param0], %fd286;
	.param .b64 retval0;
	call.uni (retval0), 
	__internal_accurate_pow, 
	(
	param0
	);
	ld.param.f64 	%fd287, [retval0];
	} // callseq 20
	setp.lt.s32 	%p142, %r521, 0;
	neg.f64 	%fd289, %fd287;
	selp.f64 	%fd290, %fd289, %fd287, %p5;
	selp.f64 	%fd291, %fd290, %fd287, %p142;
	setp.eq.f32 	%p143, %f96, 0f00000000;
	selp.b32 	%r522, %r521, 0, %p5;
	or.b32  	%r523, %r522, 2146435072;
	selp.b32 	%r524, %r523, %r522, %p7;
	mov.b64 	%fd292, {%r74, %r524};
	selp.f64 	%fd293, %fd292, %fd291, %p143;
	add.f64 	%fd294, %fd286, 0d4000000000000000;
	{
	.reg .b32 %temp; 
	mov.b64 	{%temp, %r525}, %fd294;
	}
	and.b32  	%r526, %r525, 2146435072;
	setp.eq.s32 	%p144, %r526, 2146435072;
	setp.eq.f32 	%p145, %f96, 0f7F800000;
	selp.b32 	%r527, %r77, %r22, %p142;
	mov.b64 	%fd295, {%r74, %r527};
	selp.f64 	%fd296, %fd295, %fd293, %p144;
	selp.f64 	%fd297, %fd296, %fd293, %p145;
	setp.eq.f32 	%p146, %f96, 0f3F800000;
	selp.f64 	%fd298, 0d3FF0000000000000, %fd297, %p146;
	cvt.f64.f32 	%fd299, %f100;
	{
	.reg .b32 %temp; 
	mov.b64 	{%temp, %r528}, %fd299;
	}
	{ // callseq 21, 0
	.param .b64 param0;
	st.param.f64 	[param0], %fd299;
	.param .b64 retval0;
	call.uni (retval0), 
	__internal_accurate_pow, 
	(
	param0
	);
	ld.param.f64 	%fd300, [retval0];
	} // callseq 21
	setp.lt.s32 	%p147, %r528, 0;
	neg.f64 	%fd302, %fd300;
	selp.f64 	%fd303, %fd302, %fd300, %p5;
	selp.f64 	%fd304, %fd303, %fd300, %p147;
	setp.eq.f32 	%p148, %f99, 0f00000000;
	selp.b32 	%r529, %r528, 0, %p5;
	or.b32  	%r530, %r529, 2146435072;
	selp.b32 	%r531, %r530, %r529, %p7;
	mov.b64 	%fd305, {%r74, %r531};
	selp.f64 	%fd306, %fd305, %fd304, %p148;
	add.f64 	%fd307, %fd299, 0d4000000000000000;
	{
	.reg .b32 %temp; 
	mov.b64 	{%temp, %r532}, %fd307;
	}
	and.b32  	%r533, %r532, 2146435072;
	setp.eq.s32 	%p149, %r533, 2146435072;
	setp.eq.f32 	%p150, %f99, 0f7F800000;
	selp.b32 	%r534, %r77, %r22, %p147;
	mov.b64 	%fd308, {%r74, %r534};
	selp.f64 	%fd309, %fd308, %fd306, %p149;
	selp.f64 	%fd310, %fd309, %fd306, %p150;
	setp.eq.f32 	%p151, %f99, 0f3F800000;
	selp.f64 	%fd311, 0d3FF0000000000000, %fd310, %p151;
	add.f64 	%fd312, %fd298, %fd311;
	setp.le.f64 	%p152, %fd312, 0d3FF0000000000000;
	selp.f32 	%f101, 0f3F800000, 0f00000000, %p152;
	add.s32 	%r535, %r39, 106996736;
	mul.hi.u32 	%r536, %r535, 3;
	sub.s32 	%r537, %r535, %r536;
	shr.u32 	%r538, %r537, 1;
	add.s32 	%r539, %r538, %r536;
	shr.u32 	%r540, %r539, 30;
	mul.lo.s32 	%r541, %r540, 2147483647;
	sub.s32 	%r542, %r535, %r541;
	max.u32 	%r543, %r542, 1;
	mul.hi.u32 	%r544, %r543, 1581746633;
	shr.u32 	%r545, %r544, 14;
	mul.lo.s32 	%r546, %r545, 44488;
	sub.s32 	%r547, %r543, %r546;
	mul.lo.s32 	%r548, %r547, 48271;
	mul.lo.s32 	%r549, %r545, 3399;
	setp.lt.u32 	%p153, %r548, %r549;
	xor.b32  	%r550, %r549, 2147483647;
	neg.s32 	%r551, %r549;
	selp.b32 	%r552, %r550, %r551, %p153;
	add.s32 	%r553, %r552, %r548;
	add.s32 	%r554, %r553, -1;
	cvt.rn.f32.u32 	%f102, %r554;
	mul.f32 	%f103, %f102, 0f30000000;
	add.f32 	%f104, %f103, 0f00000000;
	mul.hi.u32 	%r555, %r553, -1131474031;
	shr.u32 	%r556, %r555, 15;
	mul.lo.s32 	%r557, %r556, 44488;
	sub.s32 	%r558, %r553, %r557;
	mul.lo.s32 	%r559, %r558, 48271;
	mul.lo.s32 	%r560, %r556, 3399;
	setp.lt.u32 	%p154, %r559, %r560;
	xor.b32  	%r561, %r560, 2147483647;
	neg.s32 	%r562, %r560;
	selp.b32 	%r563, %r561, %r562, %p154;
	add.s32 	%r564, %r559, %r563;
	add.s32 	%r565, %r564, -1;
	cvt.rn.f32.u32 	%f105, %r565;
	mul.f32 	%f106, %f105, 0f30000000;
	add.f32 	%f107, %f106, 0f00000000;
	cvt.f64.f32 	%fd313, %f104;
	{
	.reg .b32 %temp; 
	mov.b64 	{%temp, %r566}, %fd313;
	}
	{ // callseq 22, 0
	.param .b64 param0;
	st.param.f64 	[param0], %fd313;
	.param .b64 retval0;
	call.uni (retval0), 
	__internal_accurate_pow, 
	(
	param0
	);
	ld.param.f64 	%fd314, [retval0];
	} // callseq 22
	setp.lt.s32 	%p155, %r566, 0;
	neg.f64 	%fd316, %fd314;
	selp.f64 	%fd317, %fd316, %fd314, %p5;
	selp.f64 	%fd318, %fd317, %fd314, %p155;
	setp.eq.f32 	%p156, %f103, 0f00000000;
	selp.b32 	%r567, %r566, 0, %p5;
	or.b32  	%r568, %r567, 2146435072;
	selp.b32 	%r569, %r568, %r567, %p7;
	mov.b64 	%fd319, {%r74, %r569};
	selp.f64 	%fd320, %fd319, %fd318, %p156;
	add.f64 	%fd321, %fd313, 0d4000000000000000;
	{
	.reg .b32 %temp; 
	mov.b64 	{%temp, %r570}, %fd321;
	}
	and.b32  	%r571, %r570, 2146435072;
	setp.eq.s32 	%p157, %r571, 2146435072;
	setp.eq.f32 	%p158, %f103, 0f7F800000;
	selp.b32 	%r572, %r77, %r22, %p155;
	mov.b64 	%fd322, {%r74, %r572};
	selp.f64 	%fd323, %fd322, %fd320, %p157;
	selp.f64 	%fd324, %fd323, %fd320, %p158;
	setp.eq.f32 	%p159, %f103, 0f3F800000;
	selp.f64 	%fd325, 0d3FF0000000000000, %fd324, %p159;
	cvt.f64.f32 	%fd326, %f107;
	{
	.reg .b32 %temp; 
	mov.b64 	{%temp, %r573}, %fd326;
	}
	{ // callseq 23, 0
	.param .b64 param0;
	st.param.f64 	[param0], %fd326;
	.param .b64 retval0;
	call.uni (retval0), 
	__internal_accurate_pow, 
	(
	param0
	);
	ld.param.f64 	%fd327, [retval0];
	} // callseq 23
	setp.lt.s32 	%p160, %r573, 0;
	neg.f64 	%fd329, %fd327;
	selp.f64 	%fd330, %fd329, %fd327, %p5;
	selp.f64 	%fd331, %fd330, %fd327, %p160;
	setp.eq.f32 	%p161, %f106, 0f00000000;
	selp.b32 	%r574, %r573, 0, %p5;
	or.b32  	%r575, %r574, 2146435072;
	selp.b32 	%r576, %r575, %r574, %p7;
	mov.b64 	%fd332, {%r74, %r576};
	selp.f64 	%fd333, %fd332, %fd331, %p161;
	add.f64 	%fd334, %fd326, 0d4000000000000000;
	{
	.reg .b32 %temp; 
	mov.b64 	{%temp, %r577}, %fd334;
	}
	and.b32  	%r578, %r577, 2146435072;
	setp.eq.s32 	%p162, %r578, 2146435072;
	setp.eq.f32 	%p163, %f106, 0f7F800000;
	selp.b32 	%r579, %r77, %r22, %p160;
	mov.b64 	%fd335, {%r74, %r579};
	selp.f64 	%fd336, %fd335, %fd333, %p162;
	selp.f64 	%fd337, %fd336, %fd333, %p163;
	setp.eq.f32 	%p164, %f106, 0f3F800000;
	selp.f64 	%fd338, 0d3FF0000000000000, %fd337, %p164;
	add.f64 	%fd339, %fd325, %fd338;
	setp.le.f64 	%p165, %fd339, 0d3FF0000000000000;
	selp.f32 	%f108, 0f3F800000, 0f00000000, %p165;
	add.s32 	%r580, %r39, 116723712;
	mul.hi.u32 	%r581, %r580, 3;
	sub.s32 	%r582, %r580, %r581;
	shr.u32 	%r583, %r582, 1;
	add.s32 	%r584, %r583, %r581;
	shr.u32 	%r585, %r584, 30;
	mul.lo.s32 	%r586, %r585, 2147483647;
	sub.s32 	%r587, %r580, %r586;
	max.u32 	%r588, %r587, 1;
	mul.hi.u32 	%r589, %r588, 1581746633;
	shr.u32 	%r590, %r589, 14;
	mul.lo.s32 	%r591, %r590, 44488;
	sub.s32 	%r592, %r588, %r591;
	mul.lo.s32 	%r593, %r592, 48271;
	mul.lo.s32 	%r594, %r590, 3399;
	setp.lt.u32 	%p166, %r593, %r594;
	xor.b32  	%r595, %r594, 2147483647;
	neg.s32 	%r596, %r594;
	selp.b32 	%r597, %r595, %r596, %p166;
	add.s32 	%r598, %r597, %r593;
	add.s32 	%r599, %r598, -1;
	cvt.rn.f32.u32 	%f109, %r599;
	mul.f32 	%f110, %f109, 0f30000000;
	add.f32 	%f111, %f110, 0f00000000;
	mul.hi.u32 	%r600, %r598, -1131474031;
	shr.u32 	%r601, %r600, 15;
	mul.lo.s32 	%r602, %r601, 44488;
	sub.s32 	%r603, %r598, %r602;
	mul.lo.s32 	%r604, %r603, 48271;
	mul.lo.s32 	%r605, %r601, 3399;
	setp.lt.u32 	%p167, %r604, %r605;
	xor.b32  	%r606, %r605, 2147483647;
	neg.s32 	%r607, %r605;
	selp.b32 	%r608, %r606, %r607, %p167;
	add.s32 	%r609, %r604, %r608;
	add.s32 	%r610, %r609, -1;
	cvt.rn.f32.u32 	%f112, %r610;
	mul.f32 	%f113, %f112, 0f30000000;
	add.f32 	%f114, %f113, 0f00000000;
	cvt.f64.f32 	%fd340, %f111;
	{
	.reg .b32 %temp; 
	mov.b64 	{%temp, %r611}, %fd340;
	}
	{ // callseq 24, 0
	.param .b64 param0;
	st.param.f64 	[param0], %fd340;
	.param .b64 retval0;
	call.uni (retval0), 
	__internal_accurate_pow, 
	(
	param0
	);
	ld.param.f64 	%fd341, [retval0];
	} // callseq 24
	setp.lt.s32 	%p168, %r611, 0;
	neg.f64 	%fd343, %fd341;
	selp.f64 	%fd344, %fd343, %fd341, %p5;
	selp.f64 	%fd345, %fd344, %fd341, %p168;
	setp.eq.f32 	%p169, %f110, 0f00000000;
	selp.b32 	%r612, %r611, 0, %p5;
	or.b32  	%r613, %r612, 2146435072;
	selp.b32 	%r614, %r613, %r612, %p7;
	mov.b64 	%fd346, {%r74, %r614};
	selp.f64 	%fd347, %fd346, %fd345, %p169;
	add.f64 	%fd348, %fd340, 0d4000000000000000;
	{
	.reg .b32 %temp; 
	mov.b64 	{%temp, %r615}, %fd348;
	}
	and.b32  	%r616, %r615, 2146435072;
	setp.eq.s32 	%p170, %r616, 2146435072;
	setp.eq.f32 	%p171, %f110, 0f7F800000;
	selp.b32 	%r617, %r77, %r22, %p168;
	mov.b64 	%fd349, {%r74, %r617};
	selp.f64 	%fd350, %fd349, %fd347, %p170;
	selp.f64 	%fd351, %fd350, %fd347, %p171;
	setp.eq.f32 	%p172, %f110, 0f3F800000;
	selp.f64 	%fd352, 0d3FF0000000000000, %fd351, %p172;
	cvt.f64.f32 	%fd353, %f114;
	{
	.reg .b32 %temp; 
	mov.b64 	{%temp, %r618}, %fd353;
	}
	{ // callseq 25, 0
	.param .b64 param0;
	st.param.f64 	[param0], %fd353;
	.param .b64 retval0;
	call.uni (retval0), 
	__internal_accurate_pow, 
	(
	param0
	);
	ld.param.f64 	%fd354, [retval0];
	} // callseq 25
	setp.lt.s32 	%p173, %r618, 0;
	neg.f64 	%fd356, %fd354;
	selp.f64 	%fd357, %fd356, %fd354, %p5;
	selp.f64 	%fd358, %fd357, %fd354, %p173;
	setp.eq.f32 	%p174, %f113, 0f00000000;
	selp.b32 	%r619, %r618, 0, %p5;
	or.b32  	%r620, %r619, 2146435072;
	selp.b32 	%r621, %r620, %r619, %p7;
	mov.b64 	%fd359, {%r74, %r621};
	selp.f64 	%fd360, %fd359, %fd358, %p174;
	add.f64 	%fd361, %fd353, 0d4000000000000000;
	{
	.reg .b32 %temp; 
	mov.b64 	{%temp, %r622}, %fd361;
	}
	and.b32  	%r623, %r622, 2146435072;
	setp.eq.s32 	%p175, %r623, 2146435072;
	setp.eq.f32 	%p176, %f113, 0f7F800000;
	selp.b32 	%r624, %r77, %r22, %p173;
	mov.b64 	%fd362, {%r74, %r624};
	selp.f64 	%fd363, %fd362, %fd360, %p175;
	selp.f64 	%fd364, %fd363, %fd360, %p176;
	setp.eq.f32 	%p177, %f113, 0f3F800000;
	selp.f64 	%fd365, 0d3FF0000000000000, %fd364, %p177;
	add.f64 	%fd366, %fd352, %fd365;
	setp.le.f64 	%p178, %fd366, 0d3FF0000000000000;
	selp.f32 	%f115, 0f3F800000, 0f00000000, %p178;
	add.s32 	%r625, %r39, 126450688;
	mul.hi.u32 	%r626, %r625, 3;
	sub.s32 	%r627, %r625, %r626;
	shr.u32 	%r628, %r627, 1;
	add.s32 	%r629, %r628, %r626;
	shr.u32 	%r630, %r629, 30;
	mul.lo.s32 	%r631, %r630, 2147483647;
	sub.s32 	%r632, %r625, %r631;
	max.u32 	%r633, %r632, 1;
	mul.hi.u32 	%r634, %r633, 1581746633;
	shr.u32 	%r635, %r634, 14;
	mul.lo.s32 	%r636, %r635, 44488;
	sub.s32 	%r637, %r633, %r636;
	mul.lo.s32 	%r638, %r637, 48271;
	mul.lo.s32 	%r639, %r635, 3399;
	setp.lt.u32 	%p179, %r638, %r639;
	xor.b32  	%r640, %r639, 2147483647;
	neg.s32 	%r641, %r639;
	selp.b32 	%r642, %r640, %r641, %p179;
	add.s32 	%r643, %r642, %r638;
	add.s32 	%r644, %r643, -1;
	cvt.rn.f32.u32 	%f116, %r644;
	mul.f32 	%f117, %f116, 0f30000000;
	add.f32 	%f118, %f117, 0f00000000;
	mul.hi.u32 	%r645, %r643, -1131474031;
	shr.u32 	%r646, %r645, 15;
	mul.lo.s32 	%r647, %r646, 44488;
	sub.s32 	%r648, %r643, %r647;
	mul.lo.s32 	%r649, %r648, 48271;
	mul.lo.s32 	%r650, %r646, 3399;
	setp.lt.u32 	%p180, %r649, %r650;
	xor.b32  	%r651, %r650, 2147483647;
	neg.s32 	%r652, %r650;
	selp.b32 	%r653, %r651, %r652, %p180;
	add.s32 	%r654, %r649, %r653;
	add.s32 	%r655, %r654, -1;
	cvt.rn.f32.u32 	%f119, %r655;
	mul.f32 	%f120, %f119, 0f30000000;
	add.f32 	%f121, %f120, 0f00000000;
	cvt.f64.f32 	%fd367, %f118;
	{
	.reg .b32 %temp; 
	mov.b64 	{%temp, %r656}, %fd367;
	}
	{ // callseq 26, 0
	.param .b64 param0;
	st.param.f64 	[param0], %fd367;
	.param .b64 retval0;
	call.uni (retval0), 
	__internal_accurate_pow, 
	(
	param0
	);
	ld.param.f64 	%fd368, [retval0];
	} // callseq 26
	setp.lt.s32 	%p181, %r656, 0;
	neg.f64 	%fd370, %fd368;
	selp.f64 	%fd371, %fd370, %fd368, %p5;
	selp.f64 	%fd372, %fd371, %fd368, %p181;
	setp.eq.f32 	%p182, %f117, 0f00000000;
	selp.b32 	%r657, %r656, 0, %p5;
	or.b32  	%r658, %r657, 2146435072;
	selp.b32 	%r659, %r658, %r657, %p7;
	mov.b64 	%fd373, {%r74, %r659};
	selp.f64 	%fd374, %fd373, %fd372, %p182;
	add.f64 	%fd375, %fd367, 0d4000000000000000;
	{
	.reg .b32 %temp; 
	mov.b64 	{%temp, %r660}, %fd375;
	}
	and.b32  	%r661, %r660, 2146435072;
	setp.eq.s32 	%p183, %r661, 2146435072;
	setp.eq.f32 	%p184, %f117, 0f7F800000;
	selp.b32 	%r662, %r77, %r22, %p181;
	mov.b64 	%fd376, {%r74, %r662};
	selp.f64 	%fd377, %fd376, %fd374, %p183;
	selp.f64 	%fd378, %fd377, %fd374, %p184;
	setp.eq.f32 	%p185, %f117, 0f3F800000;
	selp.f64 	%fd379, 0d3FF0000000000000, %fd378, %p185;
	cvt.f64.f32 	%fd380, %f121;
	{
	.reg .b32 %temp; 
	mov.b64 	{%temp, %r663}, %fd380;
	}
	{ // callseq 27, 0
	.param .b64 param0;
	st.param.f64 	[param0], %fd380;
	.param .b64 retval0;
	call.uni (retval0), 
	__internal_accurate_pow, 
	(
	param0
	);
	ld.param.f64 	%fd381, [retval0];
	} // callseq 27
	setp.lt.s32 	%p186, %r663, 0;
	neg.f64 	%fd383, %fd381;
	selp.f64 	%fd384, %fd383, %fd381, %p5;
	selp.f64 	%fd385, %fd384, %fd381, %p186;
	setp.eq.f32 	%p187, %f120, 0f00000000;
	selp.b32 	%r664, %r663, 0, %p5;
	or.b32  	%r665, %r664, 2146435072;
	selp.b32 	%r666, %r665, %r664, %p7;
	mov.b64 	%fd386, {%r74, %r666};
	selp.f64 	%fd387, %fd386, %fd385, %p187;
	add.f64 	%fd388, %fd380, 0d4000000000000000;
	{
	.reg .b32 %temp; 
	mov.b64 	{%temp, %r667}, %fd388;
	}
	and.b32  	%r668, %r667, 2146435072;
	setp.eq.s32 	%p188, %r668, 2146435072;
	setp.eq.f32 	%p189, %f120, 0f7F800000;
	selp.b32 	%r669, %r77, %r22, %p186;
	mov.b64 	%fd389, {%r74, %r669};
	selp.f64 	%fd390, %fd389, %fd387, %p188;
	selp.f64 	%fd391, %fd390, %fd387, %p189;
	setp.eq.f32 	%p190, %f120, 0f3F800000;
	selp.f64 	%fd392, 0d3FF0000000000000, %fd391, %p190;
	add.f64 	%fd393, %fd379, %fd392;
	setp.le.f64 	%p191, %fd393, 0d3FF0000000000000;
	selp.f32 	%f122, 0f3F800000, 0f00000000, %p191;
	add.s32 	%r670, %r39, 136177664;
	mul.hi.u32 	%r671, %r670, 3;
	sub.s32 	%r672, %r670, %r671;
	shr.u32 	%r673, %r672, 1;
	add.s32 	%r674, %r673, %r671;
	shr.u32 	%r675, %r674, 30;
	mul.lo.s32 	%r676, %r675, 2147483647;
	sub.s32 	%r677, %r670, %r676;
	max.u32 	%r678, %r677, 1;
	mul.hi.u32 	%r679, %r678, 1581746633;
	shr.u32 	%r680, %r679, 14;
	mul.lo.s32 	%r681, %r680, 44488;
	sub.s32 	%r682, %r678, %r681;
	mul.lo.s32 	%r683, %r682, 48271;
	mul.lo.s32 	%r684, %r680, 3399;
	setp.lt.u32 	%p192, %r683, %r684;
	xor.b32  	%r685, %r684, 2147483647;
	neg.s32 	%r686, %r684;
	selp.b32 	%r687, %r685, %r686, %p192;
	add.s32 	%r688, %r687, %r683;
	add.s32 	%r689, %r688, -1;
	cvt.rn.f32.u32 	%f123, %r689;
	mul.f32 	%f124, %f123, 0f30000000;
	add.f32 	%f125, %f124, 0f00000000;
	mul.hi.u32 	%r690, %r688, -1131474031;
	shr.u32 	%r691, %r690, 15;
	mul.lo.s32 	%r692, %r691, 44488;
	sub.s32 	%r693, %r688, %r692;
	mul.lo.s32 	%r694, %r693, 48271;
	mul.lo.s32 	%r695, %r691, 3399;
	setp.lt.u32 	%p193, %r694, %r695;
	xor.b32  	%r696, %r695, 2147483647;
	neg.s32 	%r697, %r695;
	selp.b32 	%r698, %r696, %r697, %p193;
	add.s32 	%r699, %r694, %r698;
	add.s32 	%r700, %r699, -1;
	cvt.rn.f32.u32 	%f126, %r700;
	mul.f32 	%f127, %f126, 0f30000000;
	add.f32 	%f128, %f127, 0f00000000;
	cvt.f64.f32 	%fd394, %f125;
	{
	.reg .b32 %temp; 
	mov.b64 	{%temp, %r701}, %fd394;
	}
	{ // callseq 28, 0
	.param .b64 param0;
	st.param.f64 	[param0], %fd394;
	.param .b64 retval0;
	call.uni (retval0), 
	__internal_accurate_pow, 
	(
	param0
	);
	ld.param.f64 	%fd395, [retval0];
	} // callseq 28
	setp.lt.s32 	%p194, %r701, 0;
	neg.f64 	%fd397, %fd395;
	selp.f64 	%fd398, %fd397, %fd395, %p5;
	selp.f64 	%fd399, %fd398, %fd395, %p194;
	setp.eq.f32 	%p195, %f124, 0f00000000;
	selp.b32 	%r702, %r701, 0, %p5;
	or.b32  	%r703, %r702, 2146435072;
	selp.b32 	%r704, %r703, %r702, %p7;
	mov.b64 	%fd400, {%r74, %r704};
	selp.f64 	%fd401, %fd400, %fd399, %p195;
	add.f64 	%fd402, %fd394, 0d4000000000000000;
	{
	.reg .b32 %temp; 
	mov.b64 	{%temp, %r705}, %fd402;
	}
	and.b32  	%r706, %r705, 2146435072;
	setp.eq.s32 	%p196, %r706, 2146435072;
	setp.eq.f32 	%p197, %f124, 0f7F800000;
	selp.b32 	%r707, %r77, %r22, %p194;
	mov.b64 	%fd403, {%r74, %r707};
	selp.f64 	%fd404, %fd403, %fd401, %p196;
	selp.f64 	%fd405, %fd404, %fd401, %p197;
	setp.eq.f32 	%p198, %f124, 0f3F800000;
	selp.f64 	%fd406, 0d3FF0000000000000, %fd405, %p198;
	cvt.f64.f32 	%fd407, %f128;
	{
	.reg .b32 %temp; 
	mov.b64 	{%temp, %r708}, %fd407;
	}
	{ // callseq 29, 0
	.param .b64 param0;
	st.param.f64 	[param0], %fd407;
	.param .b64 retval0;
	call.uni (retval0), 
	__internal_accurate_pow, 
	(
	param0
	);
	ld.param.f64 	%fd408, [retval0];
	} // callseq 29
	setp.lt.s32 	%p199, %r708, 0;
	neg.f64 	%fd410, %fd408;
	selp.f64 	%fd411, %fd410, %fd408, %p5;
	selp.f64 	%fd412, %fd411, %fd408, %p199;
	setp.eq.f32 	%p200, %f127, 0f00000000;
	selp.b32 	%r709, %r708, 0, %p5;
	or.b32  	%r710, %r709, 2146435072;
	selp.b32 	%r711, %r710, %r709, %p7;
	mov.b64 	%fd413, {%r74, %r711};
	selp.f64 	%fd414, %fd413, %fd412, %p200;
	add.f64 	%fd415, %fd407, 0d4000000000000000;
	{
	.reg .b32 %temp; 
	mov.b64 	{%temp, %r712}, %fd415;
	}
	and.b32  	%r713, %r712, 2146435072;
	setp.eq.s32 	%p201, %r713, 2146435072;
	setp.eq.f32 	%p202, %f127, 0f7F800000;
	selp.b32 	%r714, %r77, %r22, %p199;
	mov.b64 	%fd416, {%r74, %r714};
	selp.f64 	%fd417, %fd416, %fd414, %p201;
	selp.f64 	%fd418, %fd417, %fd414, %p202;
	setp.eq.f32 	%p203, %f127, 0f3F800000;
	selp.f64 	%fd419, 0d3FF0000000000000, %fd418, %p203;
	add.f64 	%fd420, %fd406, %fd419;
	setp.le.f64 	%p204, %fd420, 0d3FF0000000000000;
	selp.f32 	%f129, 0f3F800000, 0f00000000, %p204;
	add.s32 	%r715, %r39, 145904640;
	mul.hi.u32 	%r716, %r715, 3;
	sub.s32 	%r717, %r715, %r716;
	shr.u32 	%r718, %r717, 1;
	add.s32 	%r719, %r718, %r716;
	shr.u32 	%r720, %r719, 30;
	mul.lo.s32 	%r721, %r720, 2147483647;
	sub.s32 	%r722, %r715, %r721;
	max.u32 	%r723, %r722, 1;
	mul.hi.u32 	%r724, %r723, 1581746633;
	shr.u32 	%r725, %r724, 14;
	mul.lo.s32 	%r726, %r725, 44488;
	sub.s32 	%r727, %r723, %r726;
	mul.lo.s32 	%r728, %r727, 48271;
	mul.lo.s32 	%r729, %r725, 3399;
	setp.lt.u32 	%p205, %r728, %r729;
	xor.b32  	%r730, %r729, 2147483647;
	neg.s32 	%r731, %r729;
	selp.b32 	%r732, %r730, %r731, %p205;
	add.s32 	%r733, %r732, %r728;
	add.s32 	%r734, %r733, -1;
	cvt.rn.f32.u32 	%f130, %r734;
	mul.f32 	%f131, %f130, 0f30000000;
	add.f32 	%f132, %f131, 0f00000000;
	mul.hi.u32 	%r735, %r733, -1131474031;
	shr.u32 	%r736, %r735, 15;
	mul.lo.s32 	%r737, %r736, 44488;
	sub.s32 	%r738, %r733, %r737;
	mul.lo.s32 	%r739, %r738, 48271;
	mul.lo.s32 	%r740, %r736, 3399;
	setp.lt.u32 	%p206, %r739, %r740;
	xor.b32  	%r741, %r740, 2147483647;
	neg.s32 	%r742, %r740;
	selp.b32 	%r743, %r741, %r742, %p206;
	add.s32 	%r744, %r739, %r743;
	add.s32 	%r745, %r744, -1;
	cvt.rn.f32.u32 	%f133, %r745;
	mul.f32 	%f134, %f133, 0f30000000;
	add.f32 	%f135, %f134, 0f00000000;
	cvt.f64.f32 	%fd421, %f132;
	{
	.reg .b32 %temp; 
	mov.b64 	{%temp, %r746}, %fd421;
	}
	{ // callseq 30, 0
	.param .b64 param0;
	st.param.f64 	[param0], %fd421;
	.param .b64 retval0;
	call.uni (retval0), 
	__internal_accurate_pow, 
	(
	param0
	);
	ld.param.f64 	%fd422, [retval0];
	} // callseq 30
	setp.lt.s32 	%p207, %r746, 0;
	neg.f64 	%fd424, %fd422;
	selp.f64 	%fd425, %fd424, %fd422, %p5;
	selp.f64 	%fd426, %fd425, %fd422, %p207;
	setp.eq.f32 	%p208, %f131, 0f00000000;
	selp.b32 	%r747, %r746, 0, %p5;
	or.b32  	%r748, %r747, 2146435072;
	selp.b32 	%r749, %r748, %r747, %p7;
	mov.b64 	%fd427, {%r74, %r749};
	selp.f64 	%fd428, %fd427, %fd426, %p208;
	add.f64 	%fd429, %fd421, 0d4000000000000000;
	{
	.reg .b32 %temp; 
	mov.b64 	{%temp, %r750}, %fd429;
	}
	and.b32  	%r751, %r750, 2146435072;
	setp.eq.s32 	%p209, %r751, 2146435072;
	setp.eq.f32 	%p210, %f131, 0f7F800000;
	selp.b32 	%r752, %r77, %r22, %p207;
	mov.b64 	%fd430, {%r74, %r752};
	selp.f64 	%fd431, %fd430, %fd428, %p209;
	selp.f64 	%fd432, %fd431, %fd428, %p210;
	setp.eq.f32 	%p211, %f131, 0f3F800000;
	selp.f64 	%fd433, 0d3FF0000000000000, %fd432, %p211;
	cvt.f64.f32 	%fd434, %f135;
	{
	.reg .b32 %temp; 
	mov.b64 	{%temp, %r753}, %fd434;
	}
	{ // callseq 31, 0
	.param .b64 param0;
	st.param.f64 	[param0], %fd434;
	.param .b64 retval0;
	call.uni (retval0), 
	__internal_accurate_pow, 
	(
	param0
	);
	ld.param.f64 	%fd435, [retval0];
	} // callseq 31
	setp.lt.s32 	%p212, %r753, 0;
	neg.f64 	%fd437, %fd435;
	selp.f64 	%fd438, %fd437, %fd435, %p5;
	selp.f64 	%fd439, %fd438, %fd435, %p212;
	setp.eq.f32 	%p213, %f134, 0f00000000;
	selp.b32 	%r754, %r753, 0, %p5;
	or.b32  	%r755, %r754, 2146435072;
	selp.b32 	%r756, %r755, %r754, %p7;
	mov.b64 	%fd440, {%r74, %r756};
	selp.f64 	%fd441, %fd440, %fd439, %p213;
	add.f64 	%fd442, %fd434, 0d4000000000000000;
	{
	.reg .b32 %temp; 
	mov.b64 	{%temp, %r757}, %fd442;
	}
	and.b32  	%r758, %r757, 2146435072;
	setp.eq.s32 	%p214, %r758, 2146435072;
	setp.eq.f32 	%p215, %f134, 0f7F800000;
	selp.b32 	%r759, %r77, %r22, %p212;
	mov.b64 	%fd443, {%r74, %r759};
	selp.f64 	%fd444, %fd443, %fd441, %p214;
	selp.f64 	%fd445, %fd444, %fd441, %p215;
	setp.eq.f32 	%p216, %f134, 0f3F800000;
	selp.f64 	%fd446, 0d3FF0000000000000, %fd445, %p216;
	add.f64 	%fd447, %fd433, %fd446;
	setp.le.f64 	%p217, %fd447, 0d3FF0000000000000;
	selp.f32 	%f136, 0f3F800000, 0f00000000, %p217;
	add.f32 	%f137, %f31, %f38;
	add.f32 	%f138, %f45, %f52;
	add.f32 	%f139, %f59, %f66;
	add.f32 	%f140, %f73, %f80;
	add.f32 	%f141, %f87, %f94;
	add.f32 	%f142, %f101, %f108;
	add.f32 	%f143, %f115, %f122;
	add.f32 	%f144, %f129, %f136;
	add.f32 	%f145, %f137, %f138;
	add.f32 	%f146, %f139, %f140;
	add.f32 	%f147, %f141, %f142;
	add.f32 	%f148, %f143, %f144;
	add.f32 	%f149, %f145, %f146;
	add.f32 	%f150, %f147, %f148;
	add.f32 	%f446, %f149, %f150;
	add.s32 	%r25, %r36, -8192;
	setp.lt.u32 	%p218, %r25, 8192;
	mov.b32 	%r1746, 8192;
	@%p218 bra 	$L__BB2_30;
	mov.b32 	%r1746, 8192;
$L__BB2_28:
	setp.lt.s32 	%p219, %r20, 0;
	setp.eq.s32 	%p220, %r21, 1062207488;
	add.s32 	%r761, %r19, %r1746;
	mul.lo.s32 	%r762, %r761, 18998;
	mul.hi.u32 	%r763, %r762, 3;
	sub.s32 	%r764, %r762, %r763;
	shr.u32 	%r765, %r764, 1;
	add.s32 	%r766, %r765, %r763;
	shr.u32 	%r767, %r766, 30;
	mul.lo.s32 	%r768, %r767, 2147483647;
	sub.s32 	%r769, %r762, %r768;
	max.u32 	%r770, %r769, 1;
	mul.hi.u32 	%r771, %r770, 1581746633;
	shr.u32 	%r772, %r771, 14;
	mul.lo.s32 	%r773, %r772, 44488;
	sub.s32 	%r774, %r770, %r773;
	mul.lo.s32 	%r775, %r774, 48271;
	mul.lo.s32 	%r776, %r772, 3399;
	setp.lt.u32 	%p222, %r775, %r776;
	xor.b32  	%r777, %r776, 2147483647;
	neg.s32 	%r778, %r776;
	selp.b32 	%r779, %r777, %r778, %p222;
	add.s32 	%r780, %r779, %r775;
	add.s32 	%r781, %r780, -1;
	cvt.rn.f32.u32 	%f151, %r781;
	mul.f32 	%f152, %f151, 0f30000000;
	add.f32 	%f153, %f152, 0f00000000;
	mul.hi.u32 	%r782, %r780, -1131474031;
	shr.u32 	%r783, %r782, 15;
	mul.lo.s32 	%r784, %r783, 44488;
	sub.s32 	%r785, %r780, %r784;
	mul.lo.s32 	%r786, %r785, 48271;
	mul.lo.s32 	%r787, %r783, 3399;
	setp.lt.u32 	%p223, %r786, %r787;
	xor.b32  	%r788, %r787, 2147483647;
	neg.s32 	%r789, %r787;
	selp.b32 	%r790, %r788, %r789, %p223;
	add.s32 	%r791, %r786, %r790;
	add.s32 	%r792, %r791, -1;
	cvt.rn.f32.u32 	%f154, %r792;
	mul.f32 	%f155, %f154, 0f30000000;
	add.f32 	%f156, %f155, 0f00000000;
	cvt.f64.f32 	%fd448, %f153;
	{
	.reg .b32 %temp; 
	mov.b64 	{%temp, %r793}, %fd448;
	}
	{ // callseq 32, 0
	.param .b64 param0;
	st.param.f64 	[param0], %fd448;
	.param .b64 retval0;
	call.uni (retval0), 
	__internal_accurate_pow, 
	(
	param0
	);
	ld.param.f64 	%fd449, [retval0];
	} // callseq 32
	setp.lt.s32 	%p224, %r793, 0;
	neg.f64 	%fd451, %fd449;
	selp.f64 	%fd452, %fd451, %fd449, %p220;
	selp.f64 	%fd453, %fd452, %fd449, %p224;
	setp.eq.f32 	%p225, %f152, 0f00000000;
	selp.b32 	%r794, %r793, 0, %p220;
	or.b32  	%r795, %r794, 2146435072;
	selp.b32 	%r796, %r795, %r794, %p219;
	mov.b32 	%r797, 0;
	mov.b64 	%fd454, {%r797, %r796};
	selp.f64 	%fd455, %fd454, %fd453, %p225;
	add.f64 	%fd456, %fd448, 0d4000000000000000;
	{
	.reg .b32 %temp; 
	mov.b64 	{%temp, %r798}, %fd456;
	}
	and.b32  	%r799, %r798, 2146435072;
	setp.eq.s32 	%p226, %r799, 2146435072;
	setp.eq.f32 	%p227, %f152, 0f7F800000;
	selp.b32 	%r801, %r77, %r22, %p224;
	mov.b64 	%fd457, {%r797, %r801};
	selp.f64 	%fd458, %fd457, %fd455, %p226;
	selp.f64 	%fd459, %fd458, %fd455, %p227;
	setp.eq.f32 	%p228, %f152, 0f3F800000;
	selp.f64 	%fd460, 0d3FF0000000000000, %fd459, %p228;
	cvt.f64.f32 	%fd461, %f156;
	{
	.reg .b32 %temp; 
	mov.b64 	{%temp, %r802}, %fd461;
	}
	{ // callseq 33, 0
	.param .b64 param0;
	st.param.f64 	[param0], %fd461;
	.param .b64 retval0;
	call.uni (retval0), 
	__internal_accurate_pow, 
	(
	param0
	);
	ld.param.f64 	%fd462, [retval0];
	} // callseq 33
	setp.lt.s32 	%p229, %r802, 0;
	neg.f64 	%fd464, %fd462;
	selp.f64 	%fd465, %fd464, %fd462, %p220;
	selp.f64 	%fd466, %fd465, %fd462, %p229;
	setp.eq.f32 	%p230, %f155, 0f00000000;
	selp.b32 	%r803, %r802, 0, %p220;
	or.b32  	%r804, %r803, 2146435072;
	selp.b32 	%r805, %r804, %r803, %p219;
	mov.b64 	%fd467, {%r797, %r805};
	selp.f64 	%fd468, %fd467, %fd466, %p230;
	add.f64 	%fd469, %fd461, 0d4000000000000000;
	{
	.reg .b32 %temp; 
	mov.b64 	{%temp, %r806}, %fd469;
	}
	and.b32  	%r807, %r806, 2146435072;
	setp.eq.s32 	%p231, %r807, 2146435072;
	setp.eq.f32 	%p232, %f155, 0f7F800000;
	selp.b32 	%r808, %r77, %r22, %p229;
	mov.b64 	%fd470, {%r797, %r808};
	selp.f64 	%fd471, %fd470, %fd468, %p231;
	selp.f64 	%fd472, %fd471, %fd468, %p232;
	setp.eq.f32 	%p233, %f155, 0f3F800000;
	selp.f64 	%fd473, 0d3FF0000000000000, %fd472, %p233;
	add.f64 	%fd474, %fd460, %fd473;
	setp.le.f64 	%p234, %fd474, 0d3FF0000000000000;
	selp.f32 	%f157, 0f3F800000, 0f00000000, %p234;
	mad.lo.s32 	%r809, %r1746, 18998, %r24;
	mul.hi.u32 	%r810, %r809, 3;
	sub.s32 	%r811, %r809, %r810;
	shr.u32 	%r812, %r811, 1;
	add.s32 	%r813, %r812, %r810;
	shr.u32 	%r814, %r813, 30;
	mul.lo.s32 	%r815, %r814, 2147483647;
	sub.s32 	%r816, %r809, %r815;
	max.u32 	%r817, %r816, 1;
	mul.hi.u32 	%r818, %r817, 1581746633;
	shr.u32 	%r819, %r818, 14;
	mul.lo.s32 	%r820, %r819, 44488;
	sub.s32 	%r821, %r817, %r820;
	mul.lo.s32 	%r822, %r821, 48271;
	mul.lo.s32 	%r823, %r819, 3399;
	setp.lt.u32 	%p235, %r822, %r823;
	xor.b32  	%r824, %r823, 2147483647;
	neg.s32 	%r825, %r823;
	selp.b32 	%r826, %r824, %r825, %p235;
	add.s32 	%r827, %r826, %r822;
	add.s32 	%r828, %r827, -1;
	cvt.rn.f32.u32 	%f158, %r828;
	mul.f32 	%f159, %f158, 0f30000000;
	add.f32 	%f160, %f159, 0f00000000;
	mul.hi.u32 	%r829, %r827, -1131474031;
	shr.u32 	%r830, %r829, 15;
	mul.lo.s32 	%r831, %r830, 44488;
	sub.s32 	%r832, %r827, %r831;
	mul.lo.s32 	%r833, %r832, 48271;
	mul.lo.s32 	%r834, %r830, 3399;
	setp.lt.u32 	%p236, %r833, %r834;
	xor.b32  	%r835, %r834, 2147483647;
	neg.s32 	%r836, %r834;
	selp.b32 	%r837, %r835, %r836, %p236;
	add.s32 	%r838, %r833, %r837;
	add.s32 	%r839, %r838, -1;
	cvt.rn.f32.u32 	%f161, %r839;
	mul.f32 	%f162, %f161, 0f30000000;
	add.f32 	%f163, %f162, 0f00000000;
	cvt.f64.f32 	%fd475, %f160;
	{
	.reg .b32 %temp; 
	mov.b64 	{%temp, %r840}, %fd475;
	}
	{ // callseq 34, 0
	.param .b64 param0;
	st.param.f64 	[param0], %fd475;
	.param .b64 retval0;
	call.uni (retval0), 
	__internal_accurate_pow, 
	(
	param0
	);
	ld.param.f64 	%fd476, [retval0];
	} // callseq 34
	setp.lt.s32 	%p237, %r840, 0;
	neg.f64 	%fd478, %fd476;
	selp.f64 	%fd479, %fd478, %fd476, %p220;
	selp.f64 	%fd480, %fd479, %fd476, %p237;
	setp.eq.f32 	%p238, %f159, 0f00000000;
	selp.b32 	%r841, %r840, 0, %p220;
	or.b32  	%r842, %r841, 2146435072;
	selp.b32 	%r843, %r842, %r841, %p219;
	mov.b64 	%fd481, {%r797, %r843};
	selp.f64 	%fd482, %fd481, %fd480, %p238;
	add.f64 	%fd483, %fd475, 0d4000000000000000;
	{
	.reg .b32 %temp; 
	mov.b64 	{%temp, %r844}, %fd483;
	}
	and.b32  	%r845, %r844, 2146435072;
	setp.eq.s32 	%p239, %r845, 2146435072;
	setp.eq.f32 	%p240, %f159, 0f7F800000;
	selp.b32 	%r846, %r77, %r22, %p237;
	mov.b64 	%fd484, {%r797, %r846};
	selp.f64 	%fd485, %fd484, %fd482, %p239;
	selp.f64 	%fd486, %fd485, %fd482, %p240;
	setp.eq.f32 	%p241, %f159, 0f3F800000;
	selp.f64 	%fd487, 0d3FF0000000000000, %fd486, %p241;
	cvt.f64.f32 	%fd488, %f163;
	{
	.reg .b32 %temp; 
	mov.b64 	{%temp, %r847}, %fd488;
	}
	{ // callseq 35, 0
	.param .b64 param0;
	st.param.f64 	[param0], %fd488;
	.param .b64 retval0;
	call.uni (retval0), 
	__internal_accurate_pow, 
	(
	param0
	);
	ld.param.f64 	%fd489, [retval0];
	} // callseq 35
	setp.lt.s32 	%p242, %r847, 0;
	neg.f64 	%fd491, %fd489;
	selp.f64 	%fd492, %fd491, %fd489, %p220;
	selp.f64 	%fd493, %fd492, %fd489, %p242;
	setp.eq.f32 	%p243, %f162, 0f00000000;
	selp.b32 	%r848, %r847, 0, %p220;
	or.b32  	%r849, %r848, 2146435072;
	selp.b32 	%r850, %r849, %r848, %p219;
	mov.b64 	%fd494, {%r797, %r850};
	selp.f64 	%fd495, %fd494, %fd493, %p243;
	add.f64 	%fd496, %fd488, 0d4000000000000000;
	{
	.reg .b32 %temp; 
	mov.b64 	{%temp, %r851}, %fd496;
	}
	and.b32  	%r852, %r851, 2146435072;
	setp.eq.s32 	%p244, %r852, 2146435072;
	setp.eq.f32 	%p245, %f162, 0f7F800000;
	selp.b32 	%r853, %r77, %r22, %p242;
	mov.b64 	%fd497, {%r797, %r853};
	selp.f64 	%fd498, %fd497, %fd495, %p244;
	selp.f64 	%fd499, %fd498, %fd495, %p245;
	setp.eq.f32 	%p246, %f162, 0f3F800000;
	selp.f64 	%fd500, 0d3FF0000000000000, %fd499, %p246;
	add.f64 	%fd501, %fd487, %fd500;
	setp.le.f64 	%p247, %fd501, 0d3FF0000000000000;
	selp.f32 	%f164, 0f3F800000, 0f00000000, %p247;
	add.s32 	%r854, %r809, 9726976;
	mul.hi.u32 	%r855, %r854, 3;
	sub.s32 	%r856, %r854, %r855;
	shr.u32 	%r857, %r856, 1;
	add.s32 	%r858, %r857, %r855;
	shr.u32 	%r859, %r858, 30;
	mul.lo.s32 	%r860, %r859, 2147483647;
	sub.s32 	%r861, %r854, %r860;
	max.u32 	%r862, %r861, 1;
	mul.hi.u32 	%r863, %r862, 1581746633;
	shr.u32 	%r864, %r863, 14;
	mul.lo.s32 	%r865, %r864, 44488;
	sub.s32 	%r866, %r862, %r865;
	mul.lo.s32 	%r867, %r866, 48271;
	mul.lo.s32 	%r868, %r864, 3399;
	setp.lt.u32 	%p248, %r867, %r868;
	xor.b32  	%r869, %r868, 2147483647;
	neg.s32 	%r870, %r868;
	selp.b32 	%r871, %r869, %r870, %p248;
	add.s32 	%r872, %r871, %r867;
	add.s32 	%r873, %r872, -1;
	cvt.rn.f32.u32 	%f165, %r873;
	mul.f32 	%f166, %f165, 0f30000000;
	add.f32 	%f167, %f166, 0f00000000;
	mul.hi.u32 	%r874, %r872, -1131474031;
	shr.u32 	%r875, %r874, 15;
	mul.lo.s32 	%r876, %r875, 44488;
	sub.s32 	%r877, %r872, %r876;
	mul.lo.s32 	%r878, %r877, 48271;
	mul.lo.s32 	%r879, %r875, 3399;
	setp.lt.u32 	%p249, %r878, %r879;
	xor.b32  	%r880, %r879, 2147483647;
	neg.s32 	%r881, %r879;
	selp.b32 	%r882, %r880, %r881, %p249;
	add.s32 	%r883, %r878, %r882;
	add.s32 	%r884, %r883, -1;
	cvt.rn.f32.u32 	%f168, %r884;
	mul.f32 	%f169, %f168, 0f30000000;
	add.f32 	%f170, %f169, 0f00000000;
	cvt.f64.f32 	%fd502, %f167;
	{
	.reg .b32 %temp; 
	mov.b64 	{%temp, %r885}, %fd502;
	}
	{ // callseq 36, 0
	.param .b64 param0;
	st.param.f64 	[param0], %fd502;
	.param .b64 retval0;
	call.uni (retval0), 
	__internal_accurate_pow, 
	(
	param0
	);
	ld.param.f64 	%fd503, [retval0];
	} // callseq 36
	setp.lt.s32 	%p250, %r885, 0;
	neg.f64 	%fd505, %fd503;
	selp.f64 	%fd506, %fd505, %fd503, %p220;
	selp.f64 	%fd507, %fd506, %fd503, %p250;
	setp.eq.f32 	%p251, %f166, 0f00000000;
	selp.b32 	%r886, %r885, 0, %p220;
	or.b32  	%r887, %r886, 2146435072;
	selp.b32 	%r888, %r887, %r886, %p219;
	mov.b64 	%fd508, {%r797, %r888};
	selp.f64 	%fd509, %fd508, %fd507, %p251;
	add.f64 	%fd510, %fd502, 0d4000000000000000;
	{
	.reg .b32 %temp; 
	mov.b64 	{%temp, %r889}, %fd510;
	}
	and.b32  	%r890, %r889, 2146435072;
	setp.eq.s32 	%p252, %r890, 2146435072;
	setp.eq.f32 	%p253, %f166, 0f7F800000;
	selp.b32 	%r891, %r77, %r22, %p250;
	mov.b64 	%fd511, {%r797, %r891};
	selp.f64 	%fd512, %fd511, %fd509, %p252;
	selp.f64 	%fd513, %fd512, %fd509, %p253;
	setp.eq.f32 	%p254, %f166, 0f3F800000;
	selp.f64 	%fd514, 0d3FF0000000000000, %fd513, %p254;
	cvt.f64.f32 	%fd515, %f170;
	{
	.reg .b32 %temp; 
	mov.b64 	{%temp, %r892}, %fd515;
	}
	{ // callseq 37, 0
	.param .b64 param0;
	st.param.f64 	[param0], %fd515;
	.param .b64 retval0;
	call.uni (retval0), 
	__internal_accurate_pow, 
	(
	param0
	);
	ld.param.f64 	%fd516, [retval0];
	} // callseq 37
	setp.lt.s32 	%p255, %r892, 0;
	neg.f64 	%fd518, %fd516;
	selp.f64 	%fd519, %fd518, %fd516, %p220;
	selp.f64 	%fd520, %fd519, %fd516, %p255;
	setp.eq.f32 	%p256, %f169, 0f00000000;
	selp.b32 	%r893, %r892, 0, %p220;
	or.b32  	%r894, %r893, 2146435072;
	selp.b32 	%r895, %r894, %r893, %p219;
	mov.b64 	%fd521, {%r797, %r895};
	selp.f64 	%fd522, %fd521, %fd520, %p256;
	add.f64 	%fd523, %fd515, 0d4000000000000000;
	{
	.reg .b32 %temp; 
	mov.b64 	{%temp, %r896}, %fd523;
	}
	and.b32  	%r897, %r896, 2146435072;
	setp.eq.s32 	%p257, %r897, 2146435072;
	setp.eq.f32 	%p258, %f169, 0f7F800000;
	selp.b32 	%r898, %r77, %r22, %p255;
	mov.b64 	%fd524, {%r797, %r898};
	selp.f64 	%fd525, %fd524, %fd522, %p257;
	selp.f64 	%fd526, %fd525, %fd522, %p258;
	setp.eq.f32 	%p259, %f169, 0f3F800000;
	selp.f64 	%fd527, 0d3FF0000000000000, %fd526, %p259;
	add.f64 	%fd528, %fd514, %fd527;
	setp.le.f64 	%p260, %fd528, 0d3FF0000000000000;
	selp.f32 	%f171, 0f3F800000, 0f00000000, %p260;
	add.s32 	%r899, %r809, 19453952;
	mul.hi.u32 	%r900, %r899, 3;
	sub.s32 	%r901, %r899, %r900;
	shr.u32 	%r902, %r901, 1;
	add.s32 	%r903, %r902, %r900;
	shr.u32 	%r904, %r903, 30;
	mul.lo.s32 	%r905, %r904, 2147483647;
	sub.s32 	%r906, %r899, %r905;
	max.u32 	%r907, %r906, 1;
	mul.hi.u32 	%r908, %r907, 1581746633;
	shr.u32 	%r909, %r908, 14;
	mul.lo.s32 	%r910, %r909, 44488;
	sub.s32 	%r911, %r907, %r910;
	mul.lo.s32 	%r912, %r911, 48271;
	mul.lo.s32 	%r913, %r909, 3399;
	setp.lt.u32 	%p261, %r912, %r913;
	xor.b32  	%r914, %r913, 2147483647;
	neg.s32 	%r915, %r913;
	selp.b32 	%r916, %r914, %r915, %p261;
	add.s32 	%r917, %r916, %r912;
	add.s32 	%r918, %r917, -1;
	cvt.rn.f32.u32 	%f172, %r918;
	mul.f32 	%f173, %f172, 0f30000000;
	add.f32 	%f174, %f173, 0f00000000;
	mul.hi.u32 	%r919, %r917, -1131474031;
	shr.u32 	%r920, %r919, 15;
	mul.lo.s32 	%r921, %r920, 44488;
	sub.s32 	%r922, %r917, %r921;
	mul.lo.s32 	%r923, %r922, 48271;
	mul.lo.s32 	%r924, %r920, 3399;
	setp.lt.u32 	%p262, %r923, %r924;
	xor.b32  	%r925, %r924, 2147483647;
	neg.s32 	%r926, %r924;
	selp.b32 	%r927, %r925, %r926, %p262;
	add.s32 	%r928, %r923, %r927;
	add.s32 	%r929, %r928, -1;
	cvt.rn.f32.u32 	%f175, %r929;
	mul.f32 	%f176, %f175, 0f30000000;
	add.f32 	%f177, %f176, 0f00000000;
	cvt.f64.f32 	%fd529, %f174;
	{
	.reg .b32 %temp; 
	mov.b64 	{%temp, %r930}, %fd529;
	}
	{ // callseq 38, 0
	.param .b64 param0;
	st.param.f64 	[param0], %fd529;
	.param .b64 retval0;
	call.uni (retval0), 
	__internal_accurate_pow, 
	(
	param0
	);
	ld.param.f64 	%fd530, [retval0];
	} // callseq 38
	setp.lt.s32 	%p263, %r930, 0;
	neg.f64 	%fd532, %fd530;
	selp.f64 	%fd533, %fd532, %fd530, %p220;
	selp.f64 	%fd534, %fd533, %fd530, %p263;
	setp.eq.f32 	%p264, %f173, 0f00000000;
	selp.b32 	%r931, %r930, 0, %p220;
	or.b32  	%r932, %r931, 2146435072;
	selp.b32 	%r933, %r932, %r931, %p219;
	mov.b64 	%fd535, {%r797, %r933};
	selp.f64 	%fd536, %fd535, %fd534, %p264;
	add.f64 	%fd537, %fd529, 0d4000000000000000;
	{
	.reg .b32 %temp; 
	mov.b64 	{%temp, %r934}, %fd537;
	}
	and.b32  	%r935, %r934, 2146435072;
	setp.eq.s32 	%p265, %r935, 2146435072;
	setp.eq.f32 	%p266, %f173, 0f7F800000;
	selp.b32 	%r936, %r77, %r22, %p263;
	mov.b64 	%fd538, {%r797, %r936};
	selp.f64 	%fd539, %fd538, %fd536, %p265;
	selp.f64 	%fd540, %fd539, %fd536, %p266;
	setp.eq.f32 	%p267, %f173, 0f3F800000;
	selp.f64 	%fd541, 0d3FF0000000000000, %fd540, %p267;
	cvt.f64.f32 	%fd542, %f177;
	{
	.reg .b32 %temp; 
	mov.b64 	{%temp, %r937}, %fd542;
	}
	{ // callseq 39, 0
	.param .b64 param0;
	st.param.f64 	[param0], %fd542;
	.param .b64 retval0;
	call.uni (retval0), 
	__internal_accurate_pow, 
	(
	param0
	);
	ld.param.f64 	%fd543, [retval0];
	} // callseq 39
	setp.lt.s32 	%p268, %r937, 0;
	neg.f64 	%fd545, %fd543;
	selp.f64 	%fd546, %fd545, %fd543, %p220;
	selp.f64 	%fd547, %fd546, %fd543, %p268;
	setp.eq.f32 	%p269, %f176, 0f00000000;
	selp.b32 	%r938, %r937, 0, %p220;
	or.b32  	%r939, %r938, 2146435072;
	selp.b32 	%r940, %r939, %r938, %p219;
	mov.b64 	%fd548, {%r797, %r940};
	selp.f64 	%fd549, %fd548, %fd547, %p269;
	add.f64 	%fd550, %fd542, 0d4000000000000000;
	{
	.reg .b32 %temp; 
	mov.b64 	{%temp, %r941}, %fd550;
	}
	and.b32  	%r942, %r941, 2146435072;
	setp.eq.s32 	%p270, %r942, 2146435072;
	setp.eq.f32 	%p271, %f176, 0f7F800000;
	selp.b32 	%r943, %r77, %r22, %p268;
	mov.b64 	%fd551, {%r797, %r943};
	selp.f64 	%fd552, %fd551, %fd549, %p270;
	selp.f64 	%fd553, %fd552, %fd549, %p271;
	setp.eq.f32 	%p272, %f176, 0f3F800000;
	selp.f64 	%fd554, 0d3FF0000000000000, %fd553, %p272;
	add.f64 	%fd555, %fd541, %fd554;
	setp.le.f64 	%p273, %fd555, 0d3FF0000000000000;
	selp.f32 	%f178, 0f3F800000, 0f00000000, %p273;
	add.s32 	%r944, %r809, 29180928;
	mul.hi.u32 	%r945, %r944, 3;
	sub.s32 	%r946, %r944, %r945;
	shr.u32 	%r947, %r946, 1;
	add.s32 	%r948, %r947, %r945;
	shr.u32 	%r949, %r948, 30;
	mul.lo.s32 	%r950, %r949, 2147483647;
	sub.s32 	%r951, %r944, %r950;
	max.u32 	%r952, %r951, 1;
	mul.hi.u32 	%r953, %r952, 1581746633;
	shr.u32 	%r954, %r953, 14;
	mul.lo.s32 	%r955, %r954, 44488;
	sub.s32 	%r956, %r952, %r955;
	mul.lo.s32 	%r957, %r956, 48271;
	mul.lo.s32 	%r958, %r954, 3399;
	setp.lt.u32 	%p274, %r957, %r958;
	xor.b32  	%r959, %r958, 2147483647;
	neg.s32 	%r960, %r958;
	selp.b32 	%r961, %r959, %r960, %p274;
	add.s32 	%r962, %r961, %r957;
	add.s32 	%r963, %r962, -1;
	cvt.rn.f32.u32 	%f179, %r963;
	mul.f32 	%f180, %f179, 0f30000000;
	add.f32 	%f181, %f180, 0f00000000;
	mul.hi.u32 	%r964, %r962, -1131474031;
	shr.u32 	%r965, %r964, 15;
	mul.lo.s32 	%r966, %r965, 44488;
	sub.s32 	%r967, %r962, %r966;
	mul.lo.s32 	%r968, %r967, 48271;
	mul.lo.s32 	%r969, %r965, 3399;
	setp.lt.u32 	%p275, %r968, %r969;
	xor.b32  	%r970, %r969, 2147483647;
	neg.s32 	%r971, %r969;
	selp.b32 	%r972, %r970, %r971, %p275;
	add.s32 	%r973, %r968, %r972;
	add.s32 	%r974, %r973, -1;
	cvt.rn.f32.u32 	%f182, %r974;
	mul.f32 	%f183, %f182, 0f30000000;
	add.f32 	%f184, %f183, 0f00000000;
	cvt.f64.f32 	%fd556, %f181;
	{
	.reg .b32 %temp; 
	mov.b64 	{%temp, %r975}, %fd556;
	}
	{ // callseq 40, 0
	.param .b64 param0;
	st.param.f64 	[param0], %fd556;
	.param .b64 retval0;
	call.uni (retval0), 
	__internal_accurate_pow, 
	(
	param0
	);
	ld.param.f64 	%fd557, [retval0];
	} // callseq 40
	setp.lt.s32 	%p276, %r975, 0;
	neg.f64 	%fd559, %fd557;
	selp.f64 	%fd560, %fd559, %fd557, %p220;
	selp.f64 	%fd561, %fd560, %fd557, %p276;
	setp.eq.f32 	%p277, %f180, 0f00000000;
	selp.b32 	%r976, %r975, 0, %p220;
	or.b32  	%r977, %r976, 2146435072;
	selp.b32 	%r978, %r977, %r976, %p219;
	mov.b64 	%fd562, {%r797, %r978};
	selp.f64 	%fd563, %fd562, %fd561, %p277;
	add.f64 	%fd564, %fd556, 0d4000000000000000;
	{
	.reg .b32 %temp; 
	mov.b64 	{%temp, %r979}, %fd564;
	}
	and.b32  	%r980, %r979, 2146435072;
	setp.eq.s32 	%p278, %r980, 2146435072;
	setp.eq.f32 	%p279, %f180, 0f7F800000;
	selp.b32 	%r981, %r77, %r22, %p276;
	mov.b64 	%fd565, {%r797, %r981};
	selp.f64 	%fd566, %fd565, %fd563, %p278;
	selp.f64 	%fd567, %fd566, %fd563, %p279;
	setp.eq.f32 	%p280, %f180, 0f3F800000;
	selp.f64 	%fd568, 0d3FF0000000000000, %fd567, %p280;
	cvt.f64.f32 	%fd569, %f184;
	{
	.reg .b32 %temp; 
	mov.b64 	{%temp, %r982}, %fd569;
	}
	{ // callseq 41, 0
	.param .b64 param0;
	st.param.f64 	[param0], %fd569;
	.param .b64 retval0;
	call.uni (retval0), 
	__internal_accurate_pow, 
	(
	param0
	);
	ld.param.f64 	%fd570, [retval0];
	} // callseq 41
	setp.lt.s32 	%p281, %r982, 0;
	neg.f64 	%fd572, %fd570;
	selp.f64 	%fd573, %fd572, %fd570, %p220;
	selp.f64 	%fd574, %fd573, %fd570, %p281;
	setp.eq.f32 	%p282, %f183, 0f00000000;
	selp.b32 	%r983, %r982, 0, %p220;
	or.b32  	%r984, %r983, 2146435072;
	selp.b32 	%r985, %r984, %r983, %p219;
	mov.b64 	%fd575, {%r797, %r985};
	selp.f64 	%fd576, %fd575, %fd574, %p282;
	add.f64 	%fd577, %fd569, 0d4000000000000000;
	{
	.reg .b32 %temp; 
	mov.b64 	{%temp, %r986}, %fd577;
	}
	and.b32  	%r987, %r986, 2146435072;
	setp.eq.s32 	%p283, %r987, 2146435072;
	setp.eq.f32 	%p284, %f183, 0f7F800000;
	selp.b32 	%r988, %r77, %r22, %p281;
	mov.b64 	%fd578, {%r797, %r988};
	selp.f64 	%fd579, %fd578, %fd576, %p283;
	selp.f64 	%fd580, %fd579, %fd576, %p284;
	setp.eq.f32 	%p285, %f183, 0f3F800000;
	selp.f64 	%fd581, 0d3FF0000000000000, %fd580, %p285;
	add.f64 	%fd582, %fd568, %fd581;
	setp.le.f64 	%p286, %fd582, 0d3FF0000000000000;
	selp.f32 	%f185, 0f3F800000, 0f00000000, %p286;
	add.s32 	%r989, %r809, 38907904;
	mul.hi.u32 	%r990, %r989, 3;
	sub.s32 	%r991, %r989, %r990;
	shr.u32 	%r992, %r991, 1;
	add.s32 	%r993, %r992, %r990;
	shr.u32 	%r994, %r993, 30;
	mul.lo.s32 	%r995, %r994, 2147483647;
	sub.s32 	%r996, %r989, %r995;
	max.u32 	%r997, %r996, 1;
	mul.hi.u32 	%r998, %r997, 1581746633;
	shr.u32 	%r999, %r998, 14;
	mul.lo.s32 	%r1000, %r999, 44488;
	sub.s32 	%r1001, %r997, %r1000;
	mul.lo.s32 	%r1002, %r1001, 48271;
	mul.lo.s32 	%r1003, %r999, 3399;
	setp.lt.u32 	%p287, %r1002, %r1003;
	xor.b32  	%r1004, %r1003, 2147483647;
	neg.s32 	%r1005, %r1003;
	selp.b32 	%r1006, %r1004, %r1005, %p287;
	add.s32 	%r1007, %r1006, %r1002;
	add.s32 	%r1008, %r1007, -1;
	cvt.rn.f32.u32 	%f186, %r1008;
	mul.f32 	%f187, %f186, 0f30000000;
	add.f32 	%f188, %f187, 0f00000000;
	mul.hi.u32 	%r1009, %r1007, -1131474031;
	shr.u32 	%r1010, %r1009, 15;
	mul.lo.s32 	%r1011, %r1010, 44488;
	sub.s32 	%r1012, %r1007, %r1011;
	mul.lo.s32 	%r1013, %r1012, 48271;
	mul.lo.s32 	%r1014, %r1010, 3399;
	setp.lt.u32 	%p288, %r1013, %r1014;
	xor.b32  	%r1015, %r1014, 2147483647;
	neg.s32 	%r1016, %r1014;
	selp.b32 	%r1017, %r1015, %r1016, %p288;
	add.s32 	%r1018, %r1013, %r1017;
	add.s32 	%r1019, %r1018, -1;
	cvt.rn.f32.u32 	%f189, %r1019;
	mul.f32 	%f190, %f189, 0f30000000;
	add.f32 	%f191, %f190, 0f00000000;
	cvt.f64.f32 	%fd583, %f188;
	{
	.reg .b32 %temp; 
	mov.b64 	{%temp, %r1020}, %fd583;
	}
	{ // callseq 42, 0
	.param .b64 param0;
	st.param.f64 	[param0], %fd583;
	.param .b64 retval0;
	call.uni (retval0), 
	__internal_accurate_pow, 
	(
	param0
	);
	ld.param.f64 	%fd584, [retval0];
	} // callseq 42
	setp.lt.s32 	%p289, %r1020, 0;
	neg.f64 	%fd586, %fd584;
	selp.f64 	%fd587, %fd586, %fd584, %p220;
	selp.f64 	%fd588, %fd587, %fd584, %p289;
	setp.eq.f32 	%p290, %f187, 0f00000000;
	selp.b32 	%r1021, %r1020, 0, %p220;
	or.b32  	%r1022, %r1021, 2146435072;
	selp.b32 	%r1023, %r1022, %r1021, %p219;
	mov.b64 	%fd589, {%r797, %r1023};
	selp.f64 	%fd590, %fd589, %fd588, %p290;
	add.f64 	%fd591, %fd583, 0d4000000000000000;
	{
	.reg .b32 %temp; 
	mov.b64 	{%temp, %r1024}, %fd591;
	}
	and.b32  	%r1025, %r1024, 2146435072;
	setp.eq.s32 	%p291, %r1025, 2146435072;
	setp.eq.f32 	%p292, %f187, 0f7F800000;
	selp.b32 	%r1026, %r77, %r22, %p289;
	mov.b64 	%fd592, {%r797, %r1026};
	selp.f64 	%fd593, %fd592, %fd590, %p291;
	selp.f64 	%fd594, %fd593, %fd590, %p292;
	setp.eq.f32 	%p293, %f187, 0f3F800000;
	selp.f64 	%fd595, 0d3FF0000000000000, %fd594, %p293;
	cvt.f64.f32 	%fd596, %f191;
	{
	.reg .b32 %temp; 
	mov.b64 	{%temp, %r1027}, %fd596;
	}
	{ // callseq 43, 0
	.param .b64 param0;
	st.param.f64 	[param0], %fd596;
	.param .b64 retval0;
	call.uni (retval0), 
	__internal_accurate_pow, 
	(
	param0
	);
	ld.param.f64 	%fd597, [retval0];
	} // callseq 43
	setp.lt.s32 	%p294, %r1027, 0;
	neg.f64 	%fd599, %fd597;
	selp.f64 	%fd600, %fd599, %fd597, %p220;
	selp.f64 	%fd601, %fd600, %fd597, %p294;
	setp.eq.f32 	%p295, %f190, 0f00000000;
	selp.b32 	%r1028, %r1027, 0, %p220;
	or.b32  	%r1029, %r1028, 2146435072;
	selp.b32 	%r1030, %r1029, %r1028, %p219;
	mov.b64 	%fd602, {%r797, %r1030};
	selp.f64 	%fd603, %fd602, %fd601, %p295;
	add.f64 	%fd604, %fd596, 0d4000000000000000;
	{
	.reg .b32 %temp; 
	mov.b64 	{%temp, %r1031}, %fd604;
	}
	and.b32  	%r1032, %r1031, 2146435072;
	setp.eq.s32 	%p296, %r1032, 2146435072;
	setp.eq.f32 	%p297, %f190, 0f7F800000;
	selp.b32 	%r1033, %r77, %r22, %p294;
	mov.b64 	%fd605, {%r797, %r1033};
	selp.f64 	%fd606, %fd605, %fd603, %p296;
	selp.f64 	%fd607, %fd606, %fd603, %p297;
	setp.eq.f32 	%p298, %f190, 0f3F800000;
	selp.f64 	%fd608, 0d3FF0000000000000, %fd607, %p298;
	add.f64 	%fd609, %fd595, %fd608;
	setp.le.f64 	%p299, %fd609, 0d3FF0000000000000;
	selp.f32 	%f192, 0f3F800000, 0f00000000, %p299;
	add.s32 	%r1034, %r809, 48634880;
	mul.hi.u32 	%r1035, %r1034, 3;
	sub.s32 	%r1036, %r1034, %r1035;
	shr.u32 	%r1037, %r1036, 1;
	add.s32 	%r1038, %r1037, %r1035;
	shr.u32 	%r1039, %r1038, 30;
	mul.lo.s32 	%r1040, %r1039, 2147483647;
	sub.s32 	%r1041, %r1034, %r1040;
	max.u32 	%r1042, %r1041, 1;
	mul.hi.u32 	%r1043, %r1042, 1581746633;
	shr.u32 	%r1044, %r1043, 14;
	mul.lo.s32 	%r1045, %r1044, 44488;
	sub.s32 	%r1046, %r1042, %r1045;
	mul.lo.s32 	%r1047, %r1046, 48271;
	mul.lo.s32 	%r1048, %r1044, 3399;
	setp.lt.u32 	%p300, %r1047, %r1048;
	xor.b32  	%r1049, %r1048, 2147483647;
	neg.s32 	%r1050, %r1048;
	selp.b32 	%r1051, %r1049, %r1050, %p300;
	add.s32 	%r1052, %r1051, %r1047;
	add.s32 	%r1053, %r1052, -1;
	cvt.rn.f32.u32 	%f193, %r1053;
	mul.f32 	%f194, %f193, 0f30000000;
	add.f32 	%f195, %f194, 0f00000000;
	mul.hi.u32 	%r1054, %r1052, -1131474031;
	shr.u32 	%r1055, %r1054, 15;
	mul.lo.s32 	%r1056, %r1055, 44488;
	sub.s32 	%r1057, %r1052, %r1056;
	mul.lo.s32 	%r1058, %r1057, 48271;
	mul.lo.s32 	%r1059, %r1055, 3399;
	setp.lt.u32 	%p301, %r1058, %r1059;
	xor.b32  	%r1060, %r1059, 2147483647;
	neg.s32 	%r1061, %r1059;
	selp.b32 	%r1062, %r1060, %r1061, %p301;
	add.s32 	%r1063, %r1058, %r1062;
	add.s32 	%r1064, %r1063, -1;
	cvt.rn.f32.u32 	%f196, %r1064;
	mul.f32 	%f197, %f196, 0f30000000;
	add.f32 	%f198, %f197, 0f00000000;
	cvt.f64.f32 	%fd610, %f195;
	{
	.reg .b32 %temp; 
	mov.b64 	{%temp, %r1065}, %fd610;
	}
	{ // callseq 44, 0
	.param .b64 param0;
	st.param.f64 	[param0], %fd610;
	.param .b64 retval0;
	call.uni (retval0), 
	__internal_accurate_pow, 
	(
	param0
	);
	ld.param.f64 	%fd611, [retval0];
	} // callseq 44
	setp.lt.s32 	%p302, %r1065, 0;
	neg.f64 	%fd613, %fd611;
	selp.f64 	%fd614, %fd613, %fd611, %p220;
	selp.f64 	%fd615, %fd614, %fd611, %p302;
	setp.eq.f32 	%p303, %f194, 0f00000000;
	selp.b32 	%r1066, %r1065, 0, %p220;
	or.b32  	%r1067, %r1066, 2146435072;
	selp.b32 	%r1068, %r1067, %r1066, %p219;
	mov.b64 	%fd616, {%r797, %r1068};
	selp.f64 	%fd617, %fd616, %fd615, %p303;
	add.f64 	%fd618, %fd610, 0d4000000000000000;
	{
	.reg .b32 %temp; 
	mov.b64 	{%temp, %r1069}, %fd618;
	}
	and.b32  	%r1070, %r1069, 2146435072;
	setp.eq.s32 	%p304, %r1070, 2146435072;
	setp.eq.f32 	%p305, %f194, 0f7F800000;
	selp.b32 	%r1071, %r77, %r22, %p302;
	mov.b64 	%fd619, {%r797, %r1071};
	selp.f64 	%fd620, %fd619, %fd617, %p304;
	selp.f64 	%fd621, %fd620, %fd617, %p305;
	setp.eq.f32 	%p306, %f194, 0f3F800000;
	selp.f64 	%fd622, 0d3FF0000000000000, %fd621, %p306;
	cvt.f64.f32 	%fd623, %f198;
	{
	.reg .b32 %temp; 
	mov.b64 	{%temp, %r1072}, %fd623;
	}
	{ // callseq 45, 0
	.param .b64 param0;
	st.param.f64 	[param0], %fd623;
	.param .b64 retval0;
	call.uni (retval0), 
	__internal_accurate_pow, 
	(
	param0
	);
	ld.param.f64 	%fd624, [retval0];
	} // callseq 45
	setp.lt.s32 	%p307, %r1072, 0;
	neg.f64 	%fd626, %fd624;
	selp.f64 	%fd627, %fd626, %fd624, %p220;
	selp.f64 	%fd628, %fd627, %fd624, %p307;
	setp.eq.f32 	%p308, %f197, 0f00000000;
	selp.b32 	%r1073, %r1072, 0, %p220;
	or.b32  	%r1074, %r1073, 2146435072;
	selp.b32 	%r1075, %r1074, %r1073, %p219;
	mov.b64 	%fd629, {%r797, %r1075};
	selp.f64 	%fd630, %fd629, %fd628, %p308;
	add.f64 	%fd631, %fd623, 0d4000000000000000;
	{
	.reg .b32 %temp; 
	mov.b64 	{%temp, %r1076}, %fd631;
	}
	and.b32  	%r1077, %r1076, 2146435072;
	setp.eq.s32 	%p309, %r1077, 2146435072;
	setp.eq.f32 	%p310, %f197, 0f7F800000;
	selp.b32 	%r1078, %r77, %r22, %p307;
	mov.b64 	%fd632, {%r797, %r1078};
	selp.f64 	%fd633, %fd632, %fd630, %p309;
	selp.f64 	%fd634, %fd633, %fd630, %p310;
	setp.eq.f32 	%p311, %f197, 0f3F800000;
	selp.f64 	%fd635, 0d3FF0000000000000, %fd634, %p311;
	add.f64 	%fd636, %fd622, %fd635;
	setp.le.f64 	%p312, %fd636, 0d3FF0000000000000;
	selp.f32 	%f199, 0f3F800000, 0f00000000, %p312;
	add.s32 	%r1079, %r809, 58361856;
	mul.hi.u32 	%r1080, %r1079, 3;
	sub.s32 	%r1081, %r1079, %r1080;
	shr.u32 	%r1082, %r1081, 1;
	add.s32 	%r1083, %r1082, %r1080;
	shr.u32 	%r1084, %r1083, 30;
	mul.lo.s32 	%r1085, %r1084, 2147483647;
	sub.s32 	%r1086, %r1079, %r1085;
	max.u32 	%r1087, %r1086, 1;
	mul.hi.u32 	%r1088, %r1087, 1581746633;
	shr.u32 	%r1089, %r1088, 14;
	mul.lo.s32 	%r1090, %r1089, 44488;
	sub.s32 	%r1091, %r1087, %r1090;
	mul.lo.s32 	%r1092, %r1091, 48271;
	mul.lo.s32 	%r1093, %r1089, 3399;
	setp.lt.u32 	%p313, %r1092, %r1093;
	xor.b32  	%r1094, %r1093, 2147483647;
	neg.s32 	%r1095, %r1093;
	selp.b32 	%r1096, %r1094, %r1095, %p313;
	add.s32 	%r1097, %r1096, %r1092;
	add.s32 	%r1098, %r1097, -1;
	cvt.rn.f32.u32 	%f200, %r1098;
	mul.f32 	%f201, %f200, 0f30000000;
	add.f32 	%f202, %f201, 0f00000000;
	mul.hi.u32 	%r1099, %r1097, -1131474031;
	shr.u32 	%r1100, %r1099, 15;
	mul.lo.s32 	%r1101, %r1100, 44488;
	sub.s32 	%r1102, %r1097, %r1101;
	mul.lo.s32 	%r1103, %r1102, 48271;
	mul.lo.s32 	%r1104, %r1100, 3399;
	setp.lt.u32 	%p314, %r1103, %r1104;
	xor.b32  	%r1105, %r1104, 2147483647;
	neg.s32 	%r1106, %r1104;
	selp.b32 	%r1107, %r1105, %r1106, %p314;
	add.s32 	%r1108, %r1103, %r1107;
	add.s32 	%r1109, %r1108, -1;
	cvt.rn.f32.u32 	%f203, %r1109;
	mul.f32 	%f204, %f203, 0f30000000;
	add.f32 	%f205, %f204, 0f00000000;
	cvt.f64.f32 	%fd637, %f202;
	{
	.reg .b32 %temp; 
	mov.b64 	{%temp, %r1110}, %fd637;
	}
	{ // callseq 46, 0
	.param .b64 param0;
	st.param.f64 	[param0], %fd637;
	.param .b64 retval0;
	call.uni (retval0), 
	__internal_accurate_pow, 
	(
	param0
	);
	ld.param.f64 	%fd638, [retval0];
	} // callseq 46
	setp.lt.s32 	%p315, %r1110, 0;
	neg.f64 	%fd640, %fd638;
	selp.f64 	%fd641, %fd640, %fd638, %p220;
	selp.f64 	%fd642, %fd641, %fd638, %p315;
	setp.eq.f32 	%p316, %f201, 0f00000000;
	selp.b32 	%r1111, %r1110, 0, %p220;
	or.b32  	%r1112, %r1111, 2146435072;
	selp.b32 	%r1113, %r1112, %r1111, %p219;
	mov.b64 	%fd643, {%r797, %r1113};
	selp.f64 	%fd644, %fd643, %fd642, %p316;
	add.f64 	%fd645, %fd637, 0d4000000000000000;
	{
	.reg .b32 %temp; 
	mov.b64 	{%temp, %r1114}, %fd645;
	}
	and.b32  	%r1115, %r1114, 2146435072;
	setp.eq.s32 	%p317, %r1115, 2146435072;
	setp.eq.f32 	%p318, %f201, 0f7F800000;
	selp.b32 	%r1116, %r77, %r22, %p315;
	mov.b64 	%fd646, {%r797, %r1116};
	selp.f64 	%fd647, %fd646, %fd644, %p317;
	selp.f64 	%fd648, %fd647, %fd644, %p318;
	setp.eq.f32 	%p319, %f201, 0f3F800000;
	selp.f64 	%fd649, 0d3FF0000000000000, %fd648, %p319;
	cvt.f64.f32 	%fd650, %f205;
	{
	.reg .b32 %temp; 
	mov.b64 	{%temp, %r1117}, %fd650;
	}
	{ // callseq 47, 0
	.param .b64 param0;
	st.param.f64 	[param0], %fd650;
	.param .b64 retval0;
	call.uni (retval0), 
	__internal_accurate_pow, 
	(
	param0
	);
	ld.param.f64 	%fd651, [retval0];
	} // callseq 47
	setp.lt.s32 	%p320, %r1117, 0;
	neg.f64 	%fd653, %fd651;
	selp.f64 	%fd654, %fd653, %fd651, %p220;
	selp.f64 	%fd655, %fd654, %fd651, %p320;
	setp.eq.f32 	%p321, %f204, 0f00000000;
	selp.b32 	%r1118, %r1117, 0, %p220;
	or.b32  	%r1119, %r1118, 2146435072;
	selp.b32 	%r1120, %r1119, %r1118, %p219;
	mov.b64 	%fd656, {%r797, %r1120};
	selp.f64 	%fd657, %fd656, %fd655, %p321;
	add.f64 	%fd658, %fd650, 0d4000000000000000;
	{
	.reg .b32 %temp; 
	mov.b64 	{%temp, %r1121}, %fd658;
	}
	and.b32  	%r1122, %r1121, 2146435072;
	setp.eq.s32 	%p322, %r1122, 2146435072;
	setp.eq.f32 	%p323, %f204, 0f7F800000;
	selp.b32 	%r1123, %r77, %r22, %p320;
	mov.b64 	%fd659, {%r797, %r1123};
	selp.f64 	%fd660, %fd659, %fd657, %p322;
	selp.f64 	%fd661, %fd660, %fd657, %p323;
	setp.eq.f32 	%p324, %f204, 0f3F800000;
	selp.f64 	%fd662, 0d3FF0000000000000, %fd661, %p324;
	add.f64 	%fd663, %fd649, %fd662;
	setp.le.f64 	%p325, %fd663, 0d3FF0000000000000;
	selp.f32 	%f206, 0f3F800000, 0f00000000, %p325;
	add.s32 	%r1124, %r809, 68088832;
	mul.hi.u32 	%r1125, %r1124, 3;
	sub.s32 	%r1126, %r1124, %r1125;
	shr.u32 	%r1127, %r1126, 1;
	add.s32 	%r1128, %r1127, %r1125;
	shr.u32 	%r1129, %r1128, 30;
	mul.lo.s32 	%r1130, %r1129, 2147483647;
	sub.s32 	%r1131, %r1124, %r1130;
	max.u32 	%r1132, %r1131, 1;
	mul.hi.u32 	%r1133, %r1132, 1581746633;
	shr.u32 	%r1134, %r1133, 14;
	mul.lo.s32 	%r1135, %r1134, 44488;
	sub.s32 	%r1136, %r1132, %r1135;
	mul.lo.s32 	%r1137, %r1136, 48271;
	mul.lo.s32 	%r1138, %r1134, 3399;
	setp.lt.u32 	%p326, %r1137, %r1138;
	xor.b32  	%r1139, %r1138, 2147483647;
	neg.s32 	%r1140, %r1138;
	selp.b32 	%r1141, %r1139, %r1140, %p326;
	add.s32 	%r1142, %r1141, %r1137;
	add.s32 	%r1143, %r1142, -1;
	cvt.rn.f32.u32 	%f207, %r1143;
	mul.f32 	%f208, %f207, 0f30000000;
	add.f32 	%f209, %f208, 0f00000000;
	mul.hi.u32 	%r1144, %r1142, -1131474031;
	shr.u32 	%r1145, %r1144, 15;
	mul.lo.s32 	%r1146, %r1145, 44488;
	sub.s32 	%r1147, %r1142, %r1146;
	mul.lo.s32 	%r1148, %r1147, 48271;
	mul.lo.s32 	%r1149, %r1145, 3399;
	setp.lt.u32 	%p327, %r1148, %r1149;
	xor.b32  	%r1150, %r1149, 2147483647;
	neg.s32 	%r1151, %r1149;
	selp.b32 	%r1152, %r1150, %r1151, %p327;
	add.s32 	%r1153, %r1148, %r1152;
	add.s32 	%r1154, %r1153, -1;
	cvt.rn.f32.u32 	%f210, %r1154;
	mul.f32 	%f211, %f210, 0f30000000;
	add.f32 	%f212, %f211, 0f00000000;
	cvt.f64.f32 	%fd664, %f209;
	{
	.reg .b32 %temp; 
	mov.b64 	{%temp, %r1155}, %fd664;
	}
	{ // callseq 48, 0
	.param .b64 param0;
	st.param.f64 	[param0], %fd664;
	.param .b64 retval0;
	call.uni (retval0), 
	__internal_accurate_pow, 
	(
	param0
	);
	ld.param.f64 	%fd665, [retval0];
	} // callseq 48
	setp.lt.s32 	%p328, %r1155, 0;
	neg.f64 	%fd667, %fd665;
	selp.f64 	%fd668, %fd667, %fd665, %p220;
	selp.f64 	%fd669, %fd668, %fd665, %p328;
	setp.eq.f32 	%p329, %f208, 0f00000000;
	selp.b32 	%r1156, %r1155, 0, %p220;
	or.b32  	%r1157, %r1156, 2146435072;
	selp.b32 	%r1158, %r1157, %r1156, %p219;
	mov.b64 	%fd670, {%r797, %r1158};
	selp.f64 	%fd671, %fd670, %fd669, %p329;
	add.f64 	%fd672, %fd664, 0d4000000000000000;
	{
	.reg .b32 %temp; 
	mov.b64 	{%temp, %r1159}, %fd672;
	}
	and.b32  	%r1160, %r1159, 2146435072;
	setp.eq.s32 	%p330, %r1160, 2146435072;
	setp.eq.f32 	%p331, %f208, 0f7F800000;
	selp.b32 	%r1161, %r77, %r22, %p328;
	mov.b64 	%fd673, {%r797, %r1161};
	selp.f64 	%fd674, %fd673, %fd671, %p330;
	selp.f64 	%fd675, %fd674, %fd671, %p331;
	setp.eq.f32 	%p332, %f208, 0f3F800000;
	selp.f64 	%fd676, 0d3FF0000000000000, %fd675, %p332;
	cvt.f64.f32 	%fd677, %f212;
	{
	.reg .b32 %temp; 
	mov.b64 	{%temp, %r1162}, %fd677;
	}
	{ // callseq 49, 0
	.param .b64 param0;
	st.param.f64 	[param0], %fd677;
	.param .b64 retval0;
	call.uni (retval0), 
	__internal_accurate_pow, 
	(
	param0
	);
	ld.param.f64 	%fd678, [retval0];
	} // callseq 49
	setp.lt.s32 	%p333, %r1162, 0;
	neg.f64 	%fd680, %fd678;
	selp.f64 	%fd681, %fd680, %fd678, %p220;
	selp.f64 	%fd682, %fd681, %fd678, %p333;
	setp.eq.f32 	%p334, %f211, 0f00000000;
	selp.b32 	%r1163, %r1162, 0, %p220;
	or.b32  	%r1164, %r1163, 2146435072;
	selp.b32 	%r1165, %r1164, %r1163, %p219;
	mov.b64 	%fd683, {%r797, %r1165};
	selp.f64 	%fd684, %fd683, %fd682, %p334;
	add.f64 	%fd685, %fd677, 0d4000000000000000;
	{
	.reg .b32 %temp; 
	mov.b64 	{%temp, %r1166}, %fd685;
	}
	and.b32  	%r1167, %r1166, 2146435072;
	setp.eq.s32 	%p335, %r1167, 2146435072;
	setp.eq.f32 	%p336, %f211, 0f7F800000;
	selp.b32 	%r1168, %r77, %r22, %p333;
	mov.b64 	%fd686, {%r797, %r1168};
	selp.f64 	%fd687, %fd686, %fd684, %p335;
	selp.f64 	%fd688, %fd687, %fd684, %p336;
	setp.eq.f32 	%p337, %f211, 0f3F800000;
	selp.f64 	%fd689, 0d3FF0000000000000, %fd688, %p337;
	add.f64 	%fd690, %fd676, %fd689;
	setp.le.f64 	%p338, %fd690, 0d3FF0000000000000;
	selp.f32 	%f213, 0f3F800000, 0f00000000, %p338;
	add.s32 	%r1169, %r809, 77815808;
	mul.hi.u32 	%r1170, %r1169, 3;
	sub.s32 	%r1171, %r1169, %r1170;
	shr.u32 	%r1172, %r1171, 1;
	add.s32 	%r1173, %r1172, %r1170;
	shr.u32 	%r1174, %r1173, 30;
	mul.lo.s32 	%r1175, %r1174, 2147483647;
	sub.s32 	%r1176, %r1169, %r1175;
	max.u32 	%r1177, %r1176, 1;
	mul.hi.u32 	%r1178, %r1177, 1581746633;
	shr.u32 	%r1179, %r1178, 14;
	mul.lo.s32 	%r1180, %r1179, 44488;
	sub.s32 	%r1181, %r1177, %r1180;
	mul.lo.s32 	%r1182, %r1181, 48271;
	mul.lo.s32 	%r1183, %r1179, 3399;
	setp.lt.u32 	%p339, %r1182, %r1183;
	xor.b32  	%r1184, %r1183, 2147483647;
	neg.s32 	%r1185, %r1183;
	selp.b32 	%r1186, %r1184, %r1185, %p339;
	add.s32 	%r1187, %r1186, %r1182;
	add.s32 	%r1188, %r1187, -1;
	cvt.rn.f32.u32 	%f214, %r1188;
	mul.f32 	%f215, %f214, 0f30000000;
	add.f32 	%f216, %f215, 0f00000000;
	mul.hi.u32 	%r1189, %r1187, -1131474031;
	shr.u32 	%r1190, %r1189, 15;
	mul.lo.s32 	%r1191, %r1190, 44488;
	sub.s32 	%r1192, %r1187, %r1191;
	mul.lo.s32 	%r1193, %r1192, 48271;
	mul.lo.s32 	%r1194, %r1190, 3399;
	setp.lt.u32 	%p340, %r1193, %r1194;
	xor.b32  	%r1195, %r1194, 2147483647;
	neg.s32 	%r1196, %r1194;
	selp.b32 	%r1197, %r1195, %r1196, %p340;
	add.s32 	%r1198, %r1193, %r1197;
	add.s32 	%r1199, %r1198, -1;
	cvt.rn.f32.u32 	%f217, %r1199;
	mul.f32 	%f218, %f217, 0f30000000;
	add.f32 	%f219, %f218, 0f00000000;
	cvt.f64.f32 	%fd691, %f216;
	{
	.reg .b32 %temp; 
	mov.b64 	{%temp, %r1200}, %fd691;
	}
	{ // callseq 50, 0
	.param .b64 param0;
	st.param.f64 	[param0], %fd691;
	.param .b64 retval0;
	call.uni (retval0), 
	__internal_accurate_pow, 
	(
	param0
	);
	ld.param.f64 	%fd692, [retval0];
	} // callseq 50
	setp.lt.s32 	%p341, %r1200, 0;
	neg.f64 	%fd694, %fd692;
	selp.f64 	%fd695, %fd694, %fd692, %p220;
	selp.f64 	%fd696, %fd695, %fd692, %p341;
	setp.eq.f32 	%p342, %f215, 0f00000000;
	selp.b32 	%r1201, %r1200, 0, %p220;
	or.b32  	%r1202, %r1201, 2146435072;
	selp.b32 	%r1203, %r1202, %r1201, %p219;
	mov.b64 	%fd697, {%r797, %r1203};
	selp.f64 	%fd698, %fd697, %fd696, %p342;
	add.f64 	%fd699, %fd691, 0d4000000000000000;
	{
	.reg .b32 %temp; 
	mov.b64 	{%temp, %r1204}, %fd699;
	}
	and.b32  	%r1205, %r1204, 2146435072;
	setp.eq.s32 	%p343, %r1205, 2146435072;
	setp.eq.f32 	%p344, %f215, 0f7F800000;
	selp.b32 	%r1206, %r77, %r22, %p341;
	mov.b64 	%fd700, {%r797, %r1206};
	selp.f64 	%fd701, %fd700, %fd698, %p343;
	selp.f64 	%fd702, %fd701, %fd698, %p344;
	setp.eq.f32 	%p345, %f215, 0f3F800000;
	selp.f64 	%fd703, 0d3FF0000000000000, %fd702, %p345;
	cvt.f64.f32 	%fd704, %f219;
	{
	.reg .b32 %temp; 
	mov.b64 	{%temp, %r1207}, %fd704;
	}
	{ // callseq 51, 0
	.param .b64 param0;
	st.param.f64 	[param0], %fd704;
	.param .b64 retval0;
	call.uni (retval0), 
	__internal_accurate_pow, 
	(
	param0
	);
	ld.param.f64 	%fd705, [retval0];
	} // callseq 51
	setp.lt.s32 	%p346, %r1207, 0;
	neg.f64 	%fd707, %fd705;
	selp.f64 	%fd708, %fd707, %fd705, %p220;
	selp.f64 	%fd709, %fd708, %fd705, %p346;
	setp.eq.f32 	%p347, %f218, 0f00000000;
	selp.b32 	%r1208, %r1207, 0, %p220;
	or.b32  	%r1209, %r1208, 2146435072;
	selp.b32 	%r1210, %r1209, %r1208, %p219;
	mov.b64 	%fd710, {%r797, %r1210};
	selp.f64 	%fd711, %fd710, %fd709, %p347;
	add.f64 	%fd712, %fd704, 0d4000000000000000;
	{
	.reg .b32 %temp; 
	mov.b64 	{%temp, %r1211}, %fd712;
	}
	and.b32  	%r1212, %r1211, 2146435072;
	setp.eq.s32 	%p348, %r1212, 2146435072;
	setp.eq.f32 	%p349, %f218, 0f7F800000;
	selp.b32 	%r1213, %r77, %r22, %p346;
	mov.b64 	%fd713, {%r797, %r1213};
	selp.f64 	%fd714, %fd713, %fd711, %p348;
	selp.f64 	%fd715, %fd714, %fd711, %p349;
	setp.eq.f32 	%p350, %f218, 0f3F800000;
	selp.f64 	%fd716, 0d3FF0000000000000, %fd715, %p350;
	add.f64 	%fd717, %fd703, %fd716;
	setp.le.f64 	%p351, %fd717, 0d3FF0000000000000;
	selp.f32 	%f220, 0f3F800000, 0f00000000, %p351;
	add.s32 	%r1214, %r809, 87542784;
	mul.hi.u32 	%r1215, %r1214, 3;
	sub.s32 	%r1216, %r1214, %r1215;
	shr.u32 	%r1217, %r1216, 1;
	add.s32 	%r1218, %r1217, %r1215;
	shr.u32 	%r1219, %r1218, 30;
	mul.lo.s32 	%r1220, %r1219, 2147483647;
	sub.s32 	%r1221, %r1214, %r1220;
	max.u32 	%r1222, %r1221, 1;
	mul.hi.u32 	%r1223, %r1222, 1581746633;
	shr.u32 	%r1224, %r1223, 14;
	mul.lo.s32 	%r1225, %r1224, 44488;
	sub.s32 	%r1226, %r1222, %r1225;
	mul.lo.s32 	%r1227, %r1226, 48271;
	mul.lo.s32 	%r1228, %r1224, 3399;
	setp.lt.u32 	%p352, %r1227, %r1228;
	xor.b32  	%r1229, %r1228, 2147483647;
	neg.s32 	%r1230, %r1228;
	selp.b32 	%r1231, %r1229, %r1230, %p352;
	add.s32 	%r1232, %r1231, %r1227;
	add.s32 	%r1233, %r1232, -1;
	cvt.rn.f32.u32 	%f221, %r1233;
	mul.f32 	%f222, %f221, 0f30000000;
	add.f32 	%f223, %f222, 0f00000000;
	mul.hi.u32 	%r1234, %r1232, -1131474031;
	shr.u32 	%r1235, %r1234, 15;
	mul.lo.s32 	%r1236, %r1235, 44488;
	sub.s32 	%r1237, %r1232, %r1236;
	mul.lo.s32 	%r1238, %r1237, 48271;
	mul.lo.s32 	%r1239, %r1235, 3399;
	setp.lt.u32 	%p353, %r1238, %r1239;
	xor.b32  	%r1240, %r1239, 2147483647;
	neg.s32 	%r1241, %r1239;
	selp.b32 	%r1242, %r1240, %r1241, %p353;
	add.s32 	%r1243, %r1238, %r1242;
	add.s32 	%r1244, %r1243, -1;
	cvt.rn.f32.u32 	%f224, %r1244;
	mul.f32 	%f225, %f224, 0f30000000;
	add.f32 	%f226, %f225, 0f00000000;
	cvt.f64.f32 	%fd718, %f223;
	{
	.reg .b32 %temp; 
	mov.b64 	{%temp, %r1245}, %fd718;
	}
	{ // callseq 52, 0
	.param .b64 param0;
	st.param.f64 	[param0], %fd718;
	.param .b64 retval0;
	call.uni (retval0), 
	__internal_accurate_pow, 
	(
	param0
	);
	ld.param.f64 	%fd719, [retval0];
	} // callseq 52
	setp.lt.s32 	%p354, %r1245, 0;
	neg.f64 	%fd721, %fd719;
	selp.f64 	%fd722, %fd721, %fd719, %p220;
	selp.f64 	%fd723, %fd722, %fd719, %p354;
	setp.eq.f32 	%p355, %f222, 0f00000000;
	selp.b32 	%r1246, %r1245, 0, %p220;
	or.b32  	%r1247, %r1246, 2146435072;
	selp.b32 	%r1248, %r1247, %r1246, %p219;
	mov.b64 	%fd724, {%r797, %r1248};
	selp.f64 	%fd725, %fd724, %fd723, %p355;
	add.f64 	%fd726, %fd718, 0d4000000000000000;
	{
	.reg .b32 %temp; 
	mov.b64 	{%temp, %r1249}, %fd726;
	}
	and.b32  	%r1250, %r1249, 2146435072;
	setp.eq.s32 	%p356, %r1250, 2146435072;
	setp.eq.f32 	%p357, %f222, 0f7F800000;
	selp.b32 	%r1251, %r77, %r22, %p354;
	mov.b64 	%fd727, {%r797, %r1251};
	selp.f64 	%fd728, %fd727, %fd725, %p356;
	selp.f64 	%fd729, %fd728, %fd725, %p357;
	setp.eq.f32 	%p358, %f222, 0f3F800000;
	selp.f64 	%fd730, 0d3FF0000000000000, %fd729, %p358;
	cvt.f64.f32 	%fd731, %f226;
	{
	.reg .b32 %temp; 
	mov.b64 	{%temp, %r1252}, %fd731;
	}
	{ // callseq 53, 0
	.param .b64 param0;
	st.param.f64 	[param0], %fd731;
	.param .b64 retval0;
	call.uni (retval0), 
	__internal_accurate_pow, 
	(
	param0
	);
	ld.param.f64 	%fd732, [retval0];
	} // callseq 53
	setp.lt.s32 	%p359, %r1252, 0;
	neg.f64 	%fd734, %fd732;
	selp.f64 	%fd735, %fd734, %fd732, %p220;
	selp.f64 	%fd736, %fd735, %fd732, %p359;
	setp.eq.f32 	%p360, %f225, 0f00000000;
	selp.b32 	%r1253, %r1252, 0, %p220;
	or.b32  	%r1254, %r1253, 2146435072;
	selp.b32 	%r1255, %r1254, %r1253, %p219;
	mov.b64 	%fd737, {%r797, %r1255};
	selp.f64 	%fd738, %fd737, %fd736, %p360;
	add.f64 	%fd739, %fd731, 0d4000000000000000;
	{
	.reg .b32 %temp; 
	mov.b64 	{%temp, %r1256}, %fd739;
	}
	and.b32  	%r1257, %r1256, 2146435072;
	setp.eq.s32 	%p361, %r1257, 2146435072;
	setp.eq.f32 	%p362, %f225, 0f7F800000;
	selp.b32 	%r1258, %r77, %r22, %p359;
	mov.b64 	%fd740, {%r797, %r1258};
	selp.f64 	%fd741, %fd740, %fd738, %p361;
	selp.f64 	%fd742, %fd741, %fd738, %p362;
	setp.eq.f32 	%p363, %f225, 0f3F800000;
	selp.f64 	%fd743, 0d3FF0000000000000, %fd742, %p363;
	add.f64 	%fd744, %fd730, %fd743;
	setp.le.f64 	%p364, %fd744, 0d3FF0000000000000;
	selp.f32 	%f227, 0f3F800000, 0f00000000, %p364;
	add.s32 	%r1259, %r809, 97269760;
	mul.hi.u32 	%r1260, %r1259, 3;
	sub.s32 	%r1261, %r1259, %r1260;
	shr.u32 	%r1262, %r1261, 1;
	add.s32 	%r1263, %r1262, %r1260;
	shr.u32 	%r1264, %r1263, 30;
	mul.lo.s32 	%r1265, %r1264, 2147483647;
	sub.s32 	%r1266, %r1259, %r1265;
	max.u32 	%r1267, %r1266, 1;
	mul.hi.u32 	%r1268, %r1267, 1581746633;
	shr.u32 	%r1269, %r1268, 14;
	mul.lo.s32 	%r1270, %r1269, 44488;
	sub.s32 	%r1271, %r1267, %r1270;
	mul.lo.s32 	%r1272, %r1271, 48271;
	mul.lo.s32 	%r1273, %r1269, 3399;
	setp.lt.u32 	%p365, %r1272, %r1273;
	xor.b32  	%r1274, %r1273, 2147483647;
	neg.s32 	%r1275, %r1273;
	selp.b32 	%r1276, %r1274, %r1275, %p365;
	add.s32 	%r1277, %r1276, %r1272;
	add.s32 	%r1278, %r1277, -1;
	cvt.rn.f32.u32 	%f228, %r1278;
	mul.f32 	%f229, %f228, 0f30000000;
	add.f32 	%f230, %f229, 0f00000000;
	mul.hi.u32 	%r1279, %r1277, -1131474031;
	shr.u32 	%r1280, %r1279, 15;
	mul.lo.s32 	%r1281, %r1280, 44488;
	sub.s32 	%r1282, %r1277, %r1281;
	mul.lo.s32 	%r1283, %r1282, 48271;
	mul.lo.s32 	%r1284, %r1280, 3399;
	setp.lt.u32 	%p366, %r1283, %r1284;
	xor.b32  	%r1285, %r1284, 2147483647;
	neg.s32 	%r1286, %r1284;
	selp.b32 	%r1287, %r1285, %r1286, %p366;
	add.s32 	%r1288, %r1283, %r1287;
	add.s32 	%r1289, %r1288, -1;
	cvt.rn.f32.u32 	%f231, %r1289;
	mul.f32 	%f232, %f231, 0f30000000;
	add.f32 	%f233, %f232, 0f00000000;
	cvt.f64.f32 	%fd745, %f230;
	{
	.reg .b32 %temp; 
	mov.b64 	{%temp, %r1290}, %fd745;
	}
	{ // callseq 54, 0
	.param .b64 param0;
	st.param.f64 	[param0], %fd745;
	.param .b64 retval0;
	call.uni (retval0), 
	__internal_accurate_pow, 
	(
	param0
	);
	ld.param.f64 	%fd746, [retval0];
	} // callseq 54
	setp.lt.s32 	%p367, %r1290, 0;
	neg.f64 	%fd748, %fd746;
	selp.f64 	%fd749, %fd748, %fd746, %p220;
	selp.f64 	%fd750, %fd749, %fd746, %p367;
	setp.eq.f32 	%p368, %f229, 0f00000000;
	selp.b32 	%r1291, %r1290, 0, %p220;
	or.b32  	%r1292, %r1291, 2146435072;
	selp.b32 	%r1293, %r1292, %r1291, %p219;
	mov.b64 	%fd751, {%r797, %r1293};
	selp.f64 	%fd752, %fd751, %fd750, %p368;
	add.f64 	%fd753, %fd745, 0d4000000000000000;
	{
	.reg .b32 %temp; 
	mov.b64 	{%temp, %r1294}, %fd753;
	}
	and.b32  	%r1295, %r1294, 2146435072;
	setp.eq.s32 	%p369, %r1295, 2146435072;
	setp.eq.f32 	%p370, %f229, 0f7F800000;
	selp.b32 	%r1296, %r77, %r22, %p367;
	mov.b64 	%fd754, {%r797, %r1296};
	selp.f64 	%fd755, %fd754, %fd752, %p369;
	selp.f64 	%fd756, %fd755, %fd752, %p370;
	setp.eq.f32 	%p371, %f229, 0f3F800000;
	selp.f64 	%fd757, 0d3FF0000000000000, %fd756, %p371;
	cvt.f64.f32 	%fd758, %f233;
	{
	.reg .b32 %temp; 
	mov.b64 	{%temp, %r1297}, %fd758;
	}
	{ // callseq 55, 0
	.param .b64 param0;
	st.param.f64 	[param0], %fd758;
	.param .b64 retval0;
	call.uni (retval0), 
	__internal_accurate_pow, 
	(
	param0
	);
	ld.param.f64 	%fd759, [retval0];
	} // callseq 55
	setp.lt.s32 	%p372, %r1297, 0;
	neg.f64 	%fd761, %fd759;
	selp.f64 	%fd762, %fd761, %fd759, %p220;
	selp.f64 	%fd763, %fd762, %fd759, %p372;
	setp.eq.f32 	%p373, %f232, 0f00000000;
	selp.b32 	%r1298, %r1297, 0, %p220;
	or.b32  	%r1299, %r1298, 2146435072;
	selp.b32 	%r1300, %r1299, %r1298, %p219;
	mov.b64 	%fd764, {%r797, %r1300};
	selp.f64 	%fd765, %fd764, %fd763, %p373;
	add.f64 	%fd766, %fd758, 0d4000000000000000;
	{
	.reg .b32 %temp; 
	mov.b64 	{%temp, %r1301}, %fd766;
	}
	and.b32  	%r1302, %r1301, 2146435072;
	setp.eq.s32 	%p374, %r1302, 2146435072;
	setp.eq.f32 	%p375, %f232, 0f7F800000;
	selp.b32 	%r1303, %r77, %r22, %p372;
	mov.b64 	%fd767, {%r797, %r1303};
	selp.f64 	%fd768, %fd767, %fd765, %p374;
	selp.f64 	%fd769, %fd768, %fd765, %p375;
	setp.eq.f32 	%p376, %f232, 0f3F800000;
	selp.f64 	%fd770, 0d3FF0000000000000, %fd769, %p376;
	add.f64 	%fd771, %fd757, %fd770;
	setp.le.f64 	%p377, %fd771, 0d3FF0000000000000;
	selp.f32 	%f234, 0f3F800000, 0f00000000, %p377;
	add.s32 	%r1304, %r809, 106996736;
	mul.hi.u32 	%r1305, %r1304, 3;
	sub.s32 	%r1306, %r1304, %r1305;
	shr.u32 	%r1307, %r1306, 1;
	add.s32 	%r1308, %r1307, %r1305;
	shr.u32 	%r1309, %r1308, 30;
	mul.lo.s32 	%r1310, %r1309, 2147483647;
	sub.s32 	%r1311, %r1304, %r1310;
	max.u32 	%r1312, %r1311, 1;
	mul.hi.u32 	%r1313, %r1312, 1581746633;
	shr.u32 	%r1314, %r1313, 14;
	mul.lo.s32 	%r1315, %r1314, 44488;
	sub.s32 	%r1316, %r1312, %r1315;
	mul.lo.s32 	%r1317, %r1316, 48271;
	mul.lo.s32 	%r1318, %r1314, 3399;
	setp.lt.u32 	%p378, %r1317, %r1318;
	xor.b32  	%r1319, %r1318, 2147483647;
	neg.s32 	%r1320, %r1318;
	selp.b32 	%r1321, %r1319, %r1320, %p378;
	add.s32 	%r1322, %r1321, %r1317;
	add.s32 	%r1323, %r1322, -1;
	cvt.rn.f32.u32 	%f235, %r1323;
	mul.f32 	%f236, %f235, 0f30000000;
	add.f32 	%f237, %f236, 0f00000000;
	mul.hi.u32 	%r1324, %r1322, -1131474031;
	shr.u32 	%r1325, %r1324, 15;
	mul.lo.s32 	%r1326, %r1325, 44488;
	sub.s32 	%r1327, %r1322, %r1326;
	mul.lo.s32 	%r1328, %r1327, 48271;
	mul.lo.s32 	%r1329, %r1325, 3399;
	setp.lt.u32 	%p379, %r1328, %r1329;
	xor.b32  	%r1330, %r1329, 2147483647;
	neg.s32 	%r1331, %r1329;
	selp.b32 	%r1332, %r1330, %r1331, %p379;
	add.s32 	%r1333, %r1328, %r1332;
	add.s32 	%r1334, %r1333, -1;
	cvt.rn.f32.u32 	%f238, %r1334;
	mul.f32 	%f239, %f238, 0f30000000;
	add.f32 	%f240, %f239, 0f00000000;
	cvt.f64.f32 	%fd772, %f237;
	{
	.reg .b32 %temp; 
	mov.b64 	{%temp, %r1335}, %fd772;
	}
	{ // callseq 56, 0
	.param .b64 param0;
	st.param.f64 	[param0], %fd772;
	.param .b64 retval0;
	call.uni (retval0), 
	__internal_accurate_pow, 
	(
	param0
	);
	ld.param.f64 	%fd773, [retval0];
	} // callseq 56
	setp.lt.s32 	%p380, %r1335, 0;
	neg.f64 	%fd775, %fd773;
	selp.f64 	%fd776, %fd775, %fd773, %p220;
	selp.f64 	%fd777, %fd776, %fd773, %p380;
	setp.eq.f32 	%p381, %f236, 0f00000000;
	selp.b32 	%r1336, %r1335, 0, %p220;
	or.b32  	%r1337, %r1336, 2146435072;
	selp.b32 	%r1338, %r1337, %r1336, %p219;
	mov.b64 	%fd778, {%r797, %r1338};
	selp.f64 	%fd779, %fd778, %fd777, %p381;
	add.f64 	%fd780, %fd772, 0d4000000000000000;
	{
	.reg .b32 %temp; 
	mov.b64 	{%temp, %r1339}, %fd780;
	}
	and.b32  	%r1340, %r1339, 2146435072;
	setp.eq.s32 	%p382, %r1340, 2146435072;
	setp.eq.f32 	%p383, %f236, 0f7F800000;
	selp.b32 	%r1341, %r77, %r22, %p380;
	mov.b64 	%fd781, {%r797, %r1341};
	selp.f64 	%fd782, %fd781, %fd779, %p382;
	selp.f64 	%fd783, %fd782, %fd779, %p383;
	setp.eq.f32 	%p384, %f236, 0f3F800000;
	selp.f64 	%fd784, 0d3FF0000000000000, %fd783, %p384;
	cvt.f64.f32 	%fd785, %f240;
	{
	.reg .b32 %temp; 
	mov.b64 	{%temp, %r1342}, %fd785;
	}
	{ // callseq 57, 0
	.param .b64 param0;
	st.param.f64 	[param0], %fd785;
	.param .b64 retval0;
	call.uni (retval0), 
	__internal_accurate_pow, 
	(
	param0
	);
	ld.param.f64 	%fd786, [retval0];
	} // callseq 57
	setp.lt.s32 	%p385, %r1342, 0;
	neg.f64 	%fd788, %fd786;
	selp.f64 	%fd789, %fd788, %fd786, %p220;
	selp.f64 	%fd790, %fd789, %fd786, %p385;
	setp.eq.f32 	%p386, %f239, 0f00000000;
	selp.b32 	%r1343, %r1342, 0, %p220;
	or.b32  	%r1344, %r1343, 2146435072;
	selp.b32 	%r1345, %r1344, %r1343, %p219;
	mov.b64 	%fd791, {%r797, %r1345};
	selp.f64 	%fd792, %fd791, %fd790, %p386;
	add.f64 	%fd793, %fd785, 0d4000000000000000;
	{
	.reg .b32 %temp; 
	mov.b64 	{%temp, %r1346}, %fd793;
	}
	and.b32  	%r1347, %r1346, 2146435072;
	setp.eq.s32 	%p387, %r1347, 2146435072;
	setp.eq.f32 	%p388, %f239, 0f7F800000;
	selp.b32 	%r1348, %r77, %r22, %p385;
	mov.b64 	%fd794, {%r797, %r1348};
	selp.f64 	%fd795, %fd794, %fd792, %p387;
	selp.f64 	%fd796, %fd795, %fd792, %p388;
	setp.eq.f32 	%p389, %f239, 0f3F800000;
	selp.f64 	%fd797, 0d3FF0000000000000, %fd796, %p389;
	add.f64 	%fd798, %fd784, %fd797;
	setp.le.f64 	%p390, %fd798, 0d3FF0000000000000;
	selp.f32 	%f241, 0f3F800000, 0f00000000, %p390;
	add.s32 	%r1349, %r809, 116723712;
	mul.hi.u32 	%r1350, %r1349, 3;
	sub.s32 	%r1351, %r1349, %r1350;
	shr.u32 	%r1352, %r1351, 1;
	add.s32 	%r1353, %r1352, %r1350;
	shr.u32 	%r1354, %r1353, 30;
	mul.lo.s32 	%r1355, %r1354, 2147483647;
	sub.s32 	%r1356, %r1349, %r1355;
	max.u32 	%r1357, %r1356, 1;
	mul.hi.u32 	%r1358, %r1357, 1581746633;
	shr.u32 	%r1359, %r1358, 14;
	mul.lo.s32 	%r1360, %r1359, 44488;
	sub.s32 	%r1361, %r1357, %r1360;
	mul.lo.s32 	%r1362, %r1361, 48271;
	mul.lo.s32 	%r1363, %r1359, 3399;
	setp.lt.u32 	%p391, %r1362, %r1363;
	xor.b32  	%r1364, %r1363, 2147483647;
	neg.s32 	%r1365, %r1363;
	selp.b32 	%r1366, %r1364, %r1365, %p391;
	add.s32 	%r1367, %r1366, %r1362;
	add.s32 	%r1368, %r1367, -1;
	cvt.rn.f32.u32 	%f242, %r1368;
	mul.f32 	%f243, %f242, 0f30000000;
	add.f32 	%f244, %f243, 0f00000000;
	mul.hi.u32 	%r1369, %r1367, -1131474031;
	shr.u32 	%r1370, %r1369, 15;
	mul.lo.s32 	%r1371, %r1370, 44488;
	sub.s32 	%r1372, %r1367, %r1371;
	mul.lo.s32 	%r1373, %r1372, 48271;
	mul.lo.s32 	%r1374, %r1370, 3399;
	setp.lt.u32 	%p392, %r1373, %r1374;
	xor.b32  	%r1375, %r1374, 2147483647;
	neg.s32 	%r1376, %r1374;
	selp.b32 	%r1377, %r1375, %r1376, %p392;
	add.s32 	%r1378, %r1373, %r1377;
	add.s32 	%r1379, %r1378, -1;
	cvt.rn.f32.u32 	%f245, %r1379;
	mul.f32 	%f246, %f245, 0f30000000;
	add.f32 	%f247, %f246, 0f00000000;
	cvt.f64.f32 	%fd799, %f244;
	{
	.reg .b32 %temp; 
	mov.b64 	{%temp, %r1380}, %fd799;
	}
	{ // callseq 58, 0
	.param .b64 param0;
	st.param.f64 	[param0], %fd799;
	.param .b64 retval0;
	call.uni (retval0), 
	__internal_accurate_pow, 
	(
	param0
	);
	ld.param.f64 	%fd800, [retval0];
	} // callseq 58
	setp.lt.s32 	%p393, %r1380, 0;
	neg.f64 	%fd802, %fd800;
	selp.f64 	%fd803, %fd802, %fd800, %p220;
	selp.f64 	%fd804, %fd803, %fd800, %p393;
	setp.eq.f32 	%p394, %f243, 0f00000000;
	selp.b32 	%r1381, %r1380, 0, %p220;
	or.b32  	%r1382, %r1381, 2146435072;
	selp.b32 	%r1383, %r1382, %r1381, %p219;
	mov.b64 	%fd805, {%r797, %r1383};
	selp.f64 	%fd806, %fd805, %fd804, %p394;
	add.f64 	%fd807, %fd799, 0d4000000000000000;
	{
	.reg .b32 %temp; 
	mov.b64 	{%temp, %r1384}, %fd807;
	}
	and.b32  	%r1385, %r1384, 2146435072;
	setp.eq.s32 	%p395, %r1385, 2146435072;
	setp.eq.f32 	%p396, %f243, 0f7F800000;
	selp.b32 	%r1386, %r77, %r22, %p393;
	mov.b64 	%fd808, {%r797, %r1386};
	selp.f64 	%fd809, %fd808, %fd806, %p395;
	selp.f64 	%fd810, %fd809, %fd806, %p396;
	setp.eq.f32 	%p397, %f243, 0f3F800000;
	selp.f64 	%fd811, 0d3FF0000000000000, %fd810, %p397;
	cvt.f64.f32 	%fd812, %f247;
	{
	.reg .b32 %temp; 
	mov.b64 	{%temp, %r1387}, %fd812;
	}
	{ // callseq 59, 0
	.param .b64 param0;
	st.param.f64 	[param0], %fd812;
	.param .b64 retval0;
	call.uni (retval0), 
	__internal_accurate_pow, 
	(
	param0
	);
	ld.param.f64 	%fd813, [retval0];
	} // callseq 59
	setp.lt.s32 	%p398, %r1387, 0;
	neg.f64 	%fd815, %fd813;
	selp.f64 	%fd816, %fd815, %fd813, %p220;
	selp.f64 	%fd817, %fd816, %fd813, %p398;
	setp.eq.f32 	%p399, %f246, 0f00000000;
	selp.b32 	%r1388, %r1387, 0, %p220;
	or.b32  	%r1389, %r1388, 2146435072;
	selp.b32 	%r1390, %r1389, %r1388, %p219;
	mov.b64 	%fd818, {%r797, %r1390};
	selp.f64 	%fd819, %fd818, %fd817, %p399;
	add.f64 	%fd820, %fd812, 0d4000000000000000;
	{
	.reg .b32 %temp; 
	mov.b64 	{%temp, %r1391}, %fd820;
	}
	and.b32  	%r1392, %r1391, 2146435072;
	setp.eq.s32 	%p400, %r1392, 2146435072;
	setp.eq.f32 	%p401, %f246, 0f7F800000;
	selp.b32 	%r1393, %r77, %r22, %p398;
	mov.b64 	%fd821, {%r797, %r1393};
	selp.f64 	%fd822, %fd821, %fd819, %p400;
	selp.f64 	%fd823, %fd822, %fd819, %p401;
	setp.eq.f32 	%p402, %f246, 0f3F800000;
	selp.f64 	%fd824, 0d3FF0000000000000, %fd823, %p402;
	add.f64 	%fd825, %fd811, %fd824;
	setp.le.f64 	%p403, %fd825, 0d3FF0000000000000;
	selp.f32 	%f248, 0f3F800000, 0f00000000, %p403;
	add.s32 	%r1394, %r809, 126450688;
	mul.hi.u32 	%r1395, %r1394, 3;
	sub.s32 	%r1396, %r1394, %r1395;
	shr.u32 	%r1397, %r1396, 1;
	add.s32 	%r1398, %r1397, %r1395;
	shr.u32 	%r1399, %r1398, 30;
	mul.lo.s32 	%r1400, %r1399, 2147483647;
	sub.s32 	%r1401, %r1394, %r1400;
	max.u32 	%r1402, %r1401, 1;
	mul.hi.u32 	%r1403, %r1402, 1581746633;
	shr.u32 	%r1404, %r1403, 14;
	mul.lo.s32 	%r1405, %r1404, 44488;
	sub.s32 	%r1406, %r1402, %r1405;
	mul.lo.s32 	%r1407, %r1406, 48271;
	mul.lo.s32 	%r1408, %r1404, 3399;
	setp.lt.u32 	%p404, %r1407, %r1408;
	xor.b32  	%r1409, %r1408, 2147483647;
	neg.s32 	%r1410, %r1408;
	selp.b32 	%r1411, %r1409, %r1410, %p404;
	add.s32 	%r1412, %r1411, %r1407;
	add.s32 	%r1413, %r1412, -1;
	cvt.rn.f32.u32 	%f249, %r1413;
	mul.f32 	%f250, %f249, 0f30000000;
	add.f32 	%f251, %f250, 0f00000000;
	mul.hi.u32 	%r1414, %r1412, -1131474031;
	shr.u32 	%r1415, %r1414, 15;
	mul.lo.s32 	%r1416, %r1415, 44488;
	sub.s32 	%r1417, %r1412, %r1416;
	mul.lo.s32 	%r1418, %r1417, 48271;
	mul.lo.s32 	%r1419, %r1415, 3399;
	setp.lt.u32 	%p405, %r1418, %r1419;
	xor.b32  	%r1420, %r1419, 2147483647;
	neg.s32 	%r1421, %r1419;
	selp.b32 	%r1422, %r1420, %r1421, %p405;
	add.s32 	%r1423, %r1418, %r1422;
	add.s32 	%r1424, %r1423, -1;
	cvt.rn.f32.u32 	%f252, %r1424;
	mul.f32 	%f253, %f252, 0f30000000;
	add.f32 	%f254, %f253, 0f00000000;
	cvt.f64.f32 	%fd826, %f251;
	{
	.reg .b32 %temp; 
	mov.b64 	{%temp, %r1425}, %fd826;
	}
	{ // callseq 60, 0
	.param .b64 param0;
	st.param.f64 	[param0], %fd826;
	.param .b64 retval0;
	call.uni (retval0), 
	__internal_accurate_pow, 
	(
	param0
	);
	ld.param.f64 	%fd827, [retval0];
	} // callseq 60
	setp.lt.s32 	%p406, %r1425, 0;
	neg.f64 	%fd829, %fd827;
	selp.f64 	%fd830, %fd829, %fd827, %p220;
	selp.f64 	%fd831, %fd830, %fd827, %p406;
	setp.eq.f32 	%p407, %f250, 0f00000000;
	selp.b32 	%r1426, %r1425, 0, %p220;
	or.b32  	%r1427, %r1426, 2146435072;
	selp.b32 	%r1428, %r1427, %r1426, %p219;
	mov.b64 	%fd832, {%r797, %r1428};
	selp.f64 	%fd833, %fd832, %fd831, %p407;
	add.f64 	%fd834, %fd826, 0d4000000000000000;
	{
	.reg .b32 %temp; 
	mov.b64 	{%temp, %r1429}, %fd834;
	}
	and.b32  	%r1430, %r1429, 2146435072;
	setp.eq.s32 	%p408, %r1430, 2146435072;
	setp.eq.f32 	%p409, %f250, 0f7F800000;
	selp.b32 	%r1431, %r77, %r22, %p406;
	mov.b64 	%fd835, {%r797, %r1431};
	selp.f64 	%fd836, %fd835, %fd833, %p408;
	selp.f64 	%fd837, %fd836, %fd833, %p409;
	setp.eq.f32 	%p410, %f250, 0f3F800000;
	selp.f64 	%fd838, 0d3FF0000000000000, %fd837, %p410;
	cvt.f64.f32 	%fd839, %f254;
	{
	.reg .b32 %temp; 
	mov.b64 	{%temp, %r1432}, %fd839;
	}
	{ // callseq 61, 0
	.param .b64 param0;
	st.param.f64 	[param0], %fd839;
	.param .b64 retval0;
	call.uni (retval0), 
	__internal_accurate_pow, 
	(
	param0
	);
	ld.param.f64 	%fd840, [retval0];
	} // callseq 61
	setp.lt.s32 	%p411, %r1432, 0;
	neg.f64 	%fd842, %fd840;
	selp.f64 	%fd843, %fd842, %fd840, %p220;
	selp.f64 	%fd844, %fd843, %fd840, %p411;
	setp.eq.f32 	%p412, %f253, 0f00000000;
	selp.b32 	%r1433, %r1432, 0, %p220;
	or.b32  	%r1434, %r1433, 2146435072;
	selp.b32 	%r1435, %r1434, %r1433, %p219;
	mov.b64 	%fd845, {%r797, %r1435};
	selp.f64 	%fd846, %fd845, %fd844, %p412;
	add.f64 	%fd847, %fd839, 0d4000000000000000;
	{
	.reg .b32 %temp; 
	mov.b64 	{%temp, %r1436}, %fd847;
	}
	and.b32  	%r1437, %r1436, 2146435072;
	setp.eq.s32 	%p413, %r1437, 2146435072;
	setp.eq.f32 	%p414, %f253, 0f7F800000;
	selp.b32 	%r1438, %r77, %r22, %p411;
	mov.b64 	%fd848, {%r797, %r1438};
	selp.f64 	%fd849, %fd848, %fd846, %p413;
	selp.f64 	%fd850, %fd849, %fd846, %p414;
	setp.eq.f32 	%p415, %f253, 0f3F800000;
	selp.f64 	%fd851, 0d3FF0000000000000, %fd850, %p415;
	add.f64 	%fd852, %fd838, %fd851;
	setp.le.f64 	%p416, %fd852, 0d3FF0000000000000;
	selp.f32 	%f255, 0f3F800000, 0f00000000, %p416;
	add.s32 	%r1439, %r809, 136177664;
	mul.hi.u32 	%r1440, %r1439, 3;
	sub.s32 	%r1441, %r1439, %r1440;
	shr.u32 	%r1442, %r1441, 1;
	add.s32 	%r1443, %r1442, %r1440;
	shr.u32 	%r1444, %r1443, 30;
	mul.lo.s32 	%r1445, %r1444, 2147483647;
	sub.s32 	%r1446, %r1439, %r1445;
	max.u32 	%r1447, %r1446, 1;
	mul.hi.u32 	%r1448, %r1447, 1581746633;
	shr.u32 	%r1449, %r1448, 14;
	mul.lo.s32 	%r1450, %r1449, 44488;
	sub.s32 	%r1451, %r1447, %r1450;
	mul.lo.s32 	%r1452, %r1451, 48271;
	mul.lo.s32 	%r1453, %r1449, 3399;
	setp.lt.u32 	%p417, %r1452, %r1453;
	xor.b32  	%r1454, %r1453, 2147483647;
	neg.s32 	%r1455, %r1453;
	selp.b32 	%r1456, %r1454, %r1455, %p417;
	add.s32 	%r1457, %r1456, %r1452;
	add.s32 	%r1458, %r1457, -1;
	cvt.rn.f32.u32 	%f256, %r1458;
	mul.f32 	%f257, %f256, 0f30000000;
	add.f32 	%f258, %f257, 0f00000000;
	mul.hi.u32 	%r1459, %r1457, -1131474031;
	shr.u32 	%r1460, %r1459, 15;
	mul.lo.s32 	%r1461, %r1460, 44488;
	sub.s32 	%r1462, %r1457, %r1461;
	mul.lo.s32 	%r1463, %r1462, 48271;
	mul.lo.s32 	%r1464, %r1460, 3399;
	setp.lt.u32 	%p418, %r1463, %r1464;
	xor.b32  	%r1465, %r1464, 2147483647;
	neg.s32 	%r1466, %r1464;
	selp.b32 	%r1467, %r1465, %r1466, %p418;
	add.s32 	%r1468, %r1463, %r1467;
	add.s32 	%r1469, %r1468, -1;
	cvt.rn.f32.u32 	%f259, %r1469;
	mul.f32 	%f260, %f259, 0f30000000;
	add.f32 	%f261, %f260, 0f00000000;
	cvt.f64.f32 	%fd853, %f258;
	{
	.reg .b32 %temp; 
	mov.b64 	{%temp, %r1470}, %fd853;
	}
	{ // callseq 62, 0
	.param .b64 param0;
	st.param.f64 	[param0], %fd853;
	.param .b64 retval0;
	call.uni (retval0), 
	__internal_accurate_pow, 
	(
	param0
	);
	ld.param.f64 	%fd854, [retval0];
	} // callseq 62
	setp.lt.s32 	%p419, %r1470, 0;
	neg.f64 	%fd856, %fd854;
	selp.f64 	%fd857, %fd856, %fd854, %p220;
	selp.f64 	%fd858, %fd857, %fd854, %p419;
	setp.eq.f32 	%p420, %f257, 0f00000000;
	selp.b32 	%r1471, %r1470, 0, %p220;
	or.b32  	%r1472, %r1471, 2146435072;
	selp.b32 	%r1473, %r1472, %r1471, %p219;
	mov.b64 	%fd859, {%r797, %r1473};
	selp.f64 	%fd860, %fd859, %fd858, %p420;
	add.f64 	%fd861, %fd853, 0d4000000000000000;
	{
	.reg .b32 %temp; 
	mov.b64 	{%temp, %r1474}, %fd861;
	}
	and.b32  	%r1475, %r1474, 2146435072;
	setp.eq.s32 	%p421, %r1475, 2146435072;
	setp.eq.f32 	%p422, %f257, 0f7F800000;
	selp.b32 	%r1476, %r77, %r22, %p419;
	mov.b64 	%fd862, {%r797, %r1476};
	selp.f64 	%fd863, %fd862, %fd860, %p421;
	selp.f64 	%fd864, %fd863, %fd860, %p422;
	setp.eq.f32 	%p423, %f257, 0f3F800000;
	selp.f64 	%fd865, 0d3FF0000000000000, %fd864, %p423;
	cvt.f64.f32 	%fd866, %f261;
	{
	.reg .b32 %temp; 
	mov.b64 	{%temp, %r1477}, %fd866;
	}
	{ // callseq 63, 0
	.param .b64 param0;
	st.param.f64 	[param0], %fd866;
	.param .b64 retval0;
	call.uni (retval0), 
	__internal_accurate_pow, 
	(
	param0
	);
	ld.param.f64 	%fd867, [retval0];
	} // callseq 63
	setp.lt.s32 	%p424, %r1477, 0;
	neg.f64 	%fd869, %fd867;
	selp.f64 	%fd870, %fd869, %fd867, %p220;
	selp.f64 	%fd871, %fd870, %fd867, %p424;
	setp.eq.f32 	%p425, %f260, 0f00000000;
	selp.b32 	%r1478, %r1477, 0, %p220;
	or.b32  	%r1479, %r1478, 2146435072;
	selp.b32 	%r1480, %r1479, %r1478, %p219;
	mov.b64 	%fd872, {%r797, %r1480};
	selp.f64 	%fd873, %fd872, %fd871, %p425;
	add.f64 	%fd874, %fd866, 0d4000000000000000;
	{
	.reg .b32 %temp; 
	mov.b64 	{%temp, %r1481}, %fd874;
	}
	and.b32  	%r1482, %r1481, 2146435072;
	setp.eq.s32 	%p426, %r1482, 2146435072;
	setp.eq.f32 	%p427, %f260, 0f7F800000;
	selp.b32 	%r1483, %r77, %r22, %p424;
	mov.b64 	%fd875, {%r797, %r1483};
	selp.f64 	%fd876, %fd875, %fd873, %p426;
	selp.f64 	%fd877, %fd876, %fd873, %p427;
	setp.eq.f32 	%p428, %f260, 0f3F800000;
	selp.f64 	%fd878, 0d3FF0000000000000, %fd877, %p428;
	add.f64 	%fd879, %fd865, %fd878;
	setp.le.f64 	%p429, %fd879, 0d3FF0000000000000;
	selp.f32 	%f262, 0f3F800000, 0f00000000, %p429;
	add.f32 	%f263, %f446, %f157;
	add.f32 	%f264, %f164, %f171;
	add.f32 	%f265, %f178, %f185;
	add.f32 	%f266, %f192, %f199;
	add.f32 	%f267, %f206, %f213;
	add.f32 	%f268, %f220, %f227;
	add.f32 	%f269, %f234, %f241;
	add.f32 	%f270, %f248, %f255;
	add.f32 	%f271, %f263, %f264;
	add.f32 	%f272, %f265, %f266;
	add.f32 	%f273, %f267, %f268;
	add.f32 	%f274, %f269, %f270;
	add.f32 	%f275, %f271, %f272;
	add.f32 	%f276, %f273, %f274;
	add.f32 	%f277, %f275, %f276;
	add.f32 	%f446, %f277, %f262;
	sub.s32 	%r1484, %r36, %r1746;
	setp.lt.u32 	%p430, %r1484, 8192;
	@%p430 bra 	$L__BB2_34;
	add.s32 	%r1746, %r1746, 8192;
	setp.le.u32 	%p431, %r1746, %r25;
	@%p431 bra 	$L__BB2_28;
$L__BB2_30:
	setp.le.u32 	%p432, %r36, %r1746;
	@%p432 bra 	$L__BB2_34;
	sub.s32 	%r29, %r36, %r1746;
	setp.ge.s32 	%p433, %r18, %r29;
	@%p433 bra 	$L__BB2_34;
	add.s32 	%r1485, %r19, %r1746;
	mul.lo.s32 	%r1747, %r1485, 18998;
	mov.u32 	%r1748, %r18;
$L__BB2_33:
	setp.lt.s32 	%p434, %r20, 0;
	setp.eq.s32 	%p435, %r21, 1062207488;
	mul.hi.u32 	%r1486, %r1747, 3;
	sub.s32 	%r1487, %r1747, %r1486;
	shr.u32 	%r1488, %r1487, 1;
	add.s32 	%r1489, %r1488, %r1486;
	shr.u32 	%r1490, %r1489, 30;
	mul.lo.s32 	%r1491, %r1490, 2147483647;
	sub.s32 	%r1492, %r1747, %r1491;
	max.u32 	%r1493, %r1492, 1;
	mul.hi.u32 	%r1494, %r1493, 1581746633;
	shr.u32 	%r1495, %r1494, 14;
	mul.lo.s32 	%r1496, %r1495, 44488;
	sub.s32 	%r1497, %r1493, %r1496;
	mul.lo.s32 	%r1498, %r1497, 48271;
	mul.lo.s32 	%r1499, %r1495, 3399;
	setp.lt.u32 	%p437, %r1498, %r1499;
	xor.b32  	%r1500, %r1499, 2147483647;
	neg.s32 	%r1501, %r1499;
	selp.b32 	%r1502, %r1500, %r1501, %p437;
	add.s32 	%r1503, %r1502, %r1498;
	add.s32 	%r1504, %r1503, -1;
	cvt.rn.f32.u32 	%f278, %r1504;
	mul.f32 	%f279, %f278, 0f30000000;
	add.f32 	%f280, %f279, 0f00000000;
	mul.hi.u32 	%r1505, %r1503, -1131474031;
	shr.u32 	%r1506, %r1505, 15;
	mul.lo.s32 	%r1507, %r1506, 44488;
	sub.s32 	%r1508, %r1503, %r1507;
	mul.lo.s32 	%r1509, %r1508, 48271;
	mul.lo.s32 	%r1510, %r1506, 3399;
	setp.lt.u32 	%p438, %r1509, %r1510;
	xor.b32  	%r1511, %r1510, 2147483647;
	neg.s32 	%r1512, %r1510;
	selp.b32 	%r1513, %r1511, %r1512, %p438;
	add.s32 	%r1514, %r1509, %r1513;
	add.s32 	%r1515, %r1514, -1;
	cvt.rn.f32.u32 	%f281, %r1515;
	mul.f32 	%f282, %f281, 0f30000000;
	add.f32 	%f283, %f282, 0f00000000;
	cvt.f64.f32 	%fd880, %f280;
	{
	.reg .b32 %temp; 
	mov.b64 	{%temp, %r1516}, %fd880;
	}
	{ // callseq 64, 0
	.param .b64 param0;
	st.param.f64 	[param0], %fd880;
	.param .b64 retval0;
	call.uni (retval0), 
	__internal_accurate_pow, 
	(
	param0
	);
	ld.param.f64 	%fd881, [retval0];
	} // callseq 64
	setp.lt.s32 	%p439, %r1516, 0;
	neg.f64 	%fd883, %fd881;
	selp.f64 	%fd884, %fd883, %fd881, %p435;
	selp.f64 	%fd885, %fd884, %fd881, %p439;
	setp.eq.f32 	%p440, %f279, 0f00000000;
	selp.b32 	%r1517, %r1516, 0, %p435;
	or.b32  	%r1518, %r1517, 2146435072;
	selp.b32 	%r1519, %r1518, %r1517, %p434;
	mov.b32 	%r1520, 0;
	mov.b64 	%fd886, {%r1520, %r1519};
	selp.f64 	%fd887, %fd886, %fd885, %p440;
	add.f64 	%fd888, %fd880, 0d4000000000000000;
	{
	.reg .b32 %temp; 
	mov.b64 	{%temp, %r1521}, %fd888;
	}
	and.b32  	%r1522, %r1521, 2146435072;
	setp.eq.s32 	%p441, %r1522, 2146435072;
	setp.eq.f32 	%p442, %f279, 0f7F800000;
	selp.b32 	%r1524, %r77, %r22, %p439;
	mov.b64 	%fd889, {%r1520, %r1524};
	selp.f64 	%fd890, %fd889, %fd887, %p441;
	selp.f64 	%fd891, %fd890, %fd887, %p442;
	setp.eq.f32 	%p443, %f279, 0f3F800000;
	selp.f64 	%fd892, 0d3FF0000000000000, %fd891, %p443;
	cvt.f64.f32 	%fd893, %f283;
	{
	.reg .b32 %temp; 
	mov.b64 	{%temp, %r1525}, %fd893;
	}
	{ // callseq 65, 0
	.param .b64 param0;
	st.param.f64 	[param0], %fd893;
	.param .b64 retval0;
	call.uni (retval0), 
	__internal_accurate_pow, 
	(
	param0
	);
	ld.param.f64 	%fd894, [retval0];
	} // callseq 65
	setp.lt.s32 	%p444, %r1525, 0;
	neg.f64 	%fd896, %fd894;
	selp.f64 	%fd897, %fd896, %fd894, %p435;
	selp.f64 	%fd898, %fd897, %fd894, %p444;
	setp.eq.f32 	%p445, %f282, 0f00000000;
	selp.b32 	%r1526, %r1525, 0, %p435;
	or.b32  	%r1527, %r1526, 2146435072;
	selp.b32 	%r1528, %r1527, %r1526, %p434;
	mov.b64 	%fd899, {%r1520, %r1528};
	selp.f64 	%fd900, %fd899, %fd898, %p445;
	add.f64 	%fd901, %fd893, 0d4000000000000000;
	{
	.reg .b32 %temp; 
	mov.b64 	{%temp, %r1529}, %fd901;
	}
	and.b32  	%r1530, %r1529, 2146435072;
	setp.eq.s32 	%p446, %r1530, 2146435072;
	setp.eq.f32 	%p447, %f282, 0f7F800000;
	selp.b32 	%r1531, %r77, %r22, %p444;
	mov.b64 	%fd902, {%r1520, %r1531};
	selp.f64 	%fd903, %fd902, %fd900, %p446;
	selp.f64 	%fd904, %fd903, %fd900, %p447;
	setp.eq.f32 	%p448, %f282, 0f3F800000;
	selp.f64 	%fd905, 0d3FF0000000000000, %fd904, %p448;
	add.f64 	%fd906, %fd892, %fd905;
	setp.le.f64 	%p449, %fd906, 0d3FF0000000000000;
	selp.f32 	%f284, 0f3F800000, 0f00000000, %p449;
	add.f32 	%f446, %f446, %f284;
	add.s32 	%r1748, %r1748, 512;
	add.s32 	%r1747, %r1747, 9726976;
	setp.lt.s32 	%p450, %r1748, %r29;
	@%p450 bra 	$L__BB2_33;
$L__BB2_34:
	// begin inline asm
	mov.u32 %r1532, %laneid;
	// end inline asm
	mov.b32 	%r1534, %f446;
	mov.b32 	%r1535, 1;
	mov.b32 	%r1556, 31;
	mov.b32 	%r1557, -1;
	// begin inline asm
	shfl.sync.down.b32 %r1533, %r1534, %r1535, %r1556, %r1557;
	// end inline asm
	setp.gt.s32 	%p451, %r1532, 30;
	mov.b32 	%f285, %r1533;
	add.f32 	%f286, %f446, %f285;
	selp.f32 	%f287, %f446, %f286, %p451;
	mov.b32 	%r1539, %f287;
	mov.b32 	%r1540, 2;
	// begin inline asm
	shfl.sync.down.b32 %r1538, %r1539, %r1540, %r1556, %r1557;
	// end inline asm
	setp.gt.s32 	%p452, %r1532, 29;
	mov.b32 	%f288, %r1538;
	add.f32 	%f289, %f287, %f288;
	selp.f32 	%f290, %f287, %f289, %p452;
	mov.b32 	%r1544, %f290;
	mov.b32 	%r1545, 4;
	// begin inline asm
	shfl.sync.down.b32 %r1543, %r1544, %r1545, %r1556, %r1557;
	// end inline asm
	setp.gt.s32 	%p453, %r1532, 27;
	mov.b32 	%f291, %r1543;
	add.f32 	%f292, %f290, %f291;
	selp.f32 	%f293, %f290, %f292, %p453;
	mov.b32 	%r1549, %f293;
	mov.b32 	%r1550, 8;
	// begin inline asm
	shfl.sync.down.b32 %r1548, %r1549, %r1550, %r1556, %r1557;
	// end inline asm
	setp.gt.s32 	%p454, %r1532, 23;
	mov.b32 	%f294, %r1548;
	add.f32 	%f295, %f293, %f294;
	selp.f32 	%f296, %f293, %f295, %p454;
	mov.b32 	%r1554, %f296;
	mov.b32 	%r1555, 16;
	// begin inline asm
	shfl.sync.down.b32 %r1553, %r1554, %r1555, %r1556, %r1557;
	// end inline asm
	setp.gt.s32 	%p455, %r1532, 15;
	mov.b32 	%f297, %r1553;
	add.f32 	%f21, %f296, %f297;
	selp.f32 	%f447, %f296, %f21, %p455;
	setp.ne.s32 	%p456, %r1532, 0;
	@%p456 bra 	$L__BB2_36;
	shr.u32 	%r1558, %r18, 3;
	and.b32  	%r1559, %r1558, 124;
	mov.u32 	%r1560, _ZZN3cub18CUB_300001_SM_10006detail6reduce28DeviceReduceSingleTileKernelINS2_10policy_hubIfjN4cuda3std3__44plusIfEEE10Policy1000EN6thrust24THRUST_300001_SM_1000_NS17counting_iteratorIiNSD_11use_defaultESF_SF_EEPdjS9_df7rng_gpuEEvT0_T1_T2_T3_T4_T6_E12temp_storage;
	add.s32 	%r1561, %r1560, %r1559;
	st.shared.f32 	[%r1561+16], %f21;
$L__BB2_36:
	bar.sync 	0;
	setp.ne.s32 	%p457, %r18, 0;
	@%p457 bra 	$L__BB2_38;
	ld.shared.f32 	%f298, [_ZZN3cub18CUB_300001_SM_10006detail6reduce28DeviceReduceSingleTileKernelINS2_10policy_hubIfjN4cuda3std3__44plusIfEEE10Policy1000EN6thrust24THRUST_300001_SM_1000_NS17counting_iteratorIiNSD_11use_defaultESF_SF_EEPdjS9_df7rng_gpuEEvT0_T1_T2_T3_T4_T6_E12temp_storage+20];
	add.f32 	%f299, %f447, %f298;
	ld.shared.f32 	%f300, [_ZZN3cub18CUB_300001_SM_10006detail6reduce28DeviceReduceSingleTileKernelINS2_10policy_hubIfjN4cuda3std3__44plusIfEEE10Policy1000EN6thrust24THRUST_300001_SM_1000_NS17counting_iteratorIiNSD_11use_defaultESF_SF_EEPdjS9_df7rng_gpuEEvT0_T1_T2_T3_T4_T6_E12temp_storage+24];
	add.f32 	%f301, %f299, %f300;
	ld.shared.f32 	%f302, [_ZZN3cub18CUB_300001_SM_10006detail6reduce28DeviceReduceSingleTileKernelINS2_10policy_hubIfjN4cuda3std3__44plusIfEEE10Policy1000EN6thrust24THRUST_300001_SM_1000_NS17counting_iteratorIiNSD_11use_defaultESF_SF_EEPdjS9_df7rng_gpuEEvT0_T1_T2_T3_T4_T6_E12temp_storage+28];
	add.f32 	%f303, %f301, %f302;
	ld.shared.f32 	%f304, [_ZZN3cub18CUB_300001_SM_10006detail6reduce28DeviceReduceSingleTileKernelINS2_10policy_hubIfjN4cuda3std3__44plusIfEEE10Policy1000EN6thrust24THRUST_300001_SM_1000_NS17counting_iteratorIiNSD_11use_defaultESF_SF_EEPdjS9_df7rng_gpuEEvT0_T1_T2_T3_T4_T6_E12temp_storage+32];
	add.f32 	%f305, %f303, %f304;
	ld.shared.f32 	%f306, [_ZZN3cub18CUB_300001_SM_10006detail6reduce28DeviceReduceSingleTileKernelINS2_10policy_hubIfjN4cuda3std3__44plusIfEEE10Policy1000EN6thrust24THRUST_300001_SM_1000_NS17counting_iteratorIiNSD_11use_defaultESF_SF_EEPdjS9_df7rng_gpuEEvT0_T1_T2_T3_T4_T6_E12temp_storage+36];
	add.f32 	%f307, %f305, %f306;
	ld.shared.f32 	%f308, [_ZZN3cub18CUB_300001_SM_10006detail6reduce28DeviceReduceSingleTileKernelINS2_10policy_hubIfjN4cuda3std3__44plusIfEEE10Policy1000EN6thrust24THRUST_300001_SM_1000_NS17counting_iteratorIiNSD_11use_defaultESF_SF_EEPdjS9_df7rng_gpuEEvT0_T1_T2_T3_T4_T6_E12temp_storage+40];
	add.f32 	%f309, %f307, %f308;
	ld.shared.f32 	%f310, [_ZZN3cub18CUB_300001_SM_10006detail6reduce28DeviceReduceSingleTileKernelINS2_10policy_hubIfjN4cuda3std3__44plusIfEEE10Policy1000EN6thrust24THRUST_300001_SM_1000_NS17counting_iteratorIiNSD_11use_defaultESF_SF_EEPdjS9_df7rng_gpuEEvT0_T1_T2_T3_T4_T6_E12temp_storage+44];
	add.f32 	%f311, %f309, %f310;
	ld.shared.f32 	%f312, [_ZZN3cub18CUB_300001_SM_10006detail6reduce28DeviceReduceSingleTileKernelINS2_10policy_hubIfjN4cuda3std3__44plusIfEEE10Policy1000EN6thrust24THRUST_300001_SM_1000_NS17counting_iteratorIiNSD_11use_defaultESF_SF_EEPdjS9_df7rng_gpuEEvT0_T1_T2_T3_T4_T6_E12temp_storage+48];
	add.f32 	%f313, %f311, %f312;
	ld.shared.f32 	%f314, [_ZZN3cub18CUB_300001_SM_10006detail6reduce28DeviceReduceSingleTileKernelINS2_10policy_hubIfjN4cuda3std3__44plusIfEEE10Policy1000EN6thrust24THRUST_300001_SM_1000_NS17counting_iteratorIiNSD_11use_defaultESF_SF_EEPdjS9_df7rng_gpuEEvT0_T1_T2_T3_T4_T6_E12temp_storage+52];
	add.f32 	%f315, %f313, %f314;
	ld.shared.f32 	%f316, [_ZZN3cub18CUB_300001_SM_10006detail6reduce28DeviceReduceSingleTileKernelINS2_10policy_hubIfjN4cuda3std3__44plusIfEEE10Policy1000EN6thrust24THRUST_300001_SM_1000_NS17counting_iteratorIiNSD_11use_defaultESF_SF_EEPdjS9_df7rng_gpuEEvT0_T1_T2_T3_T4_T6_E12temp_storage+56];
	add.f32 	%f317, %f315, %f316;
	ld.shared.f32 	%f318, [_ZZN3cub18CUB_300001_SM_10006detail6reduce28DeviceReduceSingleTileKernelINS2_10policy_hubIfjN4cuda3std3__44plusIfEEE10Policy1000EN6thrust24THRUST_300001_SM_1000_NS17counting_iteratorIiNSD_11use_defaultESF_SF_EEPdjS9_df7rng_gpuEEvT0_T1_T2_T3_T4_T6_E12temp_storage+60];
	add.f32 	%f319, %f317, %f318;
	ld.shared.f32 	%f320, [_ZZN3cub18CUB_300001_SM_10006detail6reduce28DeviceReduceSingleTileKernelINS2_10policy_hubIfjN4cuda3std3__44plusIfEEE10Policy1000EN6thrust24THRUST_300001_SM_1000_NS17counting_iteratorIiNSD_11use_defaultESF_SF_EEPdjS9_df7rng_gpuEEvT0_T1_T2_T3_T4_T6_E12temp_storage+64];
	add.f32 	%f321, %f319, %f320;
	ld.shared.f32 	%f322, [_ZZN3cub18CUB_300001_SM_10006detail6reduce28DeviceReduceSingleTileKernelINS2_10policy_hubIfjN4cuda3std3__44plusIfEEE10Policy1000EN6thrust24THRUST_300001_SM_1000_NS17counting_iteratorIiNSD_11use_defaultESF_SF_EEPdjS9_df7rng_gpuEEvT0_T1_T2_T3_T4_T6_E12temp_storage+68];
	add.f32 	%f323, %f321, %f322;
	ld.shared.f32 	%f324, [_ZZN3cub18CUB_300001_SM_10006detail6reduce28DeviceReduceSingleTileKernelINS2_10policy_hubIfjN4cuda3std3__44plusIfEEE10Policy1000EN6thrust24THRUST_300001_SM_1000_NS17counting_iteratorIiNSD_11use_defaultESF_SF_EEPdjS9_df7rng_gpuEEvT0_T1_T2_T3_T4_T6_E12temp_storage+72];
	add.f32 	%f325, %f323, %f324;
	ld.shared.f32 	%f326, [_ZZN3cub18CUB_300001_SM_10006detail6reduce28DeviceReduceSingleTileKernelINS2_10policy_hubIfjN4cuda3std3__44plusIfEEE10Policy1000EN6thrust24THRUST_300001_SM_1000_NS17counting_iteratorIiNSD_11use_defaultESF_SF_EEPdjS9_df7rng_gpuEEvT0_T1_T2_T3_T4_T6_E12temp_storage+76];
	add.f32 	%f447, %f325, %f326;
$L__BB2_38:
	mov.u32 	%r1740, %tid.x;
	setp.ne.s32 	%p540, %r1740, 0;
	@%p540 bra 	$L__BB2_40;
	cvt.rn.f32.f64 	%f438, %fd14;
	add.f32 	%f439, %f447, %f438;
	cvt.f64.f32 	%fd948, %f439;
	st.global.f64 	[%rd1], %fd948;
$L__BB2_40:
	ret;

}
	// .globl	_ZN3cub18CUB_300001_SM_10006detail6reduce18DeviceReduceKernelINS2_10policy_hubIfjN4cuda3std3__44plusIfEEE10Policy1000EN6thrust24THRUST_300001_SM_1000_NS17counting_iteratorIiNSD_11use_defaultESF_SF_EEjS9_f7rng_gpuEEvT0_PT3_T1_NS0_13GridEvenShareISL_EET2_T4_
.visible .entry _ZN3cub18CUB_300001_SM_10006detail6reduce18DeviceReduceKernelINS2_10policy_hubIfjN4cuda3std3__44plusIfEEE10Policy1000EN6thrust24THRUST_300001_SM_1000_NS17counting_iteratorIiNSD_11use_defaultESF_SF_EEjS9_f7rng_gpuEEvT0_PT3_T1_NS0_13GridEvenShareISL_EET2_T4_(
	.param .align 4 .b8 _ZN3cub18CUB_300001_SM_10006detail6reduce18DeviceReduceKernelINS2_10policy_hubIfjN4cuda3std3__44plusIfEEE10Policy1000EN6thrust24THRUST_300001_SM_1000_NS17counting_iteratorIiNSD_11use_defaultESF_SF_EEjS9_f7rng_gpuEEvT0_PT3_T1_NS0_13GridEvenShareISL_EET2_T4__param_0[4],
	.param .u64 .ptr .align 1 _ZN3cub18CUB_300001_SM_10006detail6reduce18DeviceReduceKernelINS2_10policy_hubIfjN4cuda3std3__44plusIfEEE10Policy1000EN6thrust24THRUST_300001_SM_1000_NS17counting_iteratorIiNSD_11use_defaultESF_SF_EEjS9_f7rng_gpuEEvT0_PT3_T1_NS0_13GridEvenShareISL_EET2_T4__param_1,
	.param .u32 _ZN3cub18CUB_300001_SM_10006detail6reduce18DeviceReduceKernelINS2_10policy_hubIfjN4cuda3std3__44plusIfEEE10Policy1000EN6thrust24THRUST_300001_SM_1000_NS17counting_iteratorIiNSD_11use_defaultESF_SF_EEjS9_f7rng_gpuEEvT0_PT3_T1_NS0_13GridEvenShareISL_EET2_T4__param_2,
	.param .align 4 .b8 _ZN3cub18CUB_300001_SM_10006detail6reduce18DeviceReduceKernelINS2_10policy_hubIfjN4cuda3std3__44plusIfEEE10Policy1000EN6thrust24THRUST_300001_SM_1000_NS17counting_iteratorIiNSD_11use_defaultESF_SF_EEjS9_f7rng_gpuEEvT0_PT3_T1_NS0_13GridEvenShareISL_EET2_T4__param_3[40],
	.param .align 1 .b8 _ZN3cub18CUB_300001_SM_10006detail6reduce18DeviceReduceKernelINS2_10policy_hubIfjN4cuda3std3__44plusIfEEE10Policy1000EN6thrust24THRUST_300001_SM_1000_NS17counting_iteratorIiNSD_11use_defaultESF_SF_EEjS9_f7rng_gpuEEvT0_PT3_T1_NS0_13GridEvenShareISL_EET2_T4__param_4[1],
	.param .align 1 .b8 _ZN3cub18CUB_300001_SM_10006detail6reduce18DeviceReduceKernelINS2_10policy_hubIfjN4cuda3std3__44plusIfEEE10Policy1000EN6thrust24THRUST_300001_SM_1000_NS17counting_iteratorIiNSD_11use_defaultESF_SF_EEjS9_f7rng_gpuEEvT0_PT3_T1_NS0_13GridEvenShareISL_EET2_T4__param_5[1]
)
.maxntid 512
{
	.reg .pred 	%p<540>;
	.reg .b32 	%r<1765>;
	.reg .b32 	%f<444>;
	.reg .b64 	%rd<6>;
	.reg .b64 	%fd<951>;
	// demoted variable
	.shared .align 4 .b8 _ZZN3cub18CUB_300001_SM_10006detail6reduce18DeviceReduceKernelINS2_10policy_hubIfjN4cuda3std3__44plusIfEEE10Policy1000EN6thrust24THRUST_300001_SM_1000_NS17counting_iteratorIiNSD_11use_defaultESF_SF_EEjS9_f7rng_gpuEEvT0_PT3_T1_NS0_13GridEvenShareISL_EET2_T4_E12temp_storage[84];
	ld.param.u32 	%r2, [_ZN3cub18CUB_300001_SM_10006detail6reduce18DeviceReduceKernelINS2_10policy_hubIfjN4cuda3std3__44plusIfEEE10Policy1000EN6thrust24THRUST_300001_SM_1000_NS17counting_iteratorIiNSD_11use_defaultESF_SF_EEjS9_f7rng_gpuEEvT0_PT3_T1_NS0_13GridEvenShareISL_EET2_T4__param_0];
	ld.param.u32 	%r44, [_ZN3cub18CUB_300001_SM_10006detail6reduce18DeviceReduceKernelINS2_10policy_hubIfjN4cuda3std3__44plusIfEEE10Policy1000EN6thrust24THRUST_300001_SM_1000_NS17counting_iteratorIiNSD_11use_defaultESF_SF_EEjS9_f7rng_gpuEEvT0_PT3_T1_NS0_13GridEvenShareISL_EET2_T4__param_3+20];
	ld.param.u32 	%r45, [_ZN3cub18CUB_300001_SM_10006detail6reduce18DeviceReduceKernelINS2_10policy_hubIfjN4cuda3std3__44plusIfEEE10Policy1000EN6thrust24THRUST_300001_SM_1000_NS17counting_iteratorIiNSD_11use_defaultESF_SF_EEjS9_f7rng_gpuEEvT0_PT3_T1_NS0_13GridEvenShareISL_EET2_T4__param_3+24];
	mov.u32 	%r3, %ctaid.x;
	shl.b32 	%r4, %r45, 13;
	shl.b32 	%r1762, %r3, 13;
	sub.s32 	%r6, %r44, %r1762;
	setp.gt.u32 	%p3, %r6, 8191;
	@%p3 bra 	$L__BB3_23;
	mov.u32 	%r7, %tid.x;
	setp.ge.u32 	%p457, %r7, %r6;
	mov.f32 	%f439, 0f00000000;
	mov.u32 	%r1760, %r7;
	@%p457 bra 	$L__BB3_11;
	add.s32 	%r1577, %r1762, %r7;
	add.s32 	%r1578, %r1577, %r2;
	mul.lo.s32 	%r1579, %r1578, 18998;
	mul.hi.u32 	%r1580, %r1579, 3;
	sub.s32 	%r1581, %r1579, %r1580;
	shr.u32 	%r1582, %r1581, 1;
	add.s32 	%r1583, %r1582, %r1580;
	shr.u32 	%r1584, %r1583, 30;
	mul.lo.s32 	%r1585, %r1584, 2147483647;
	sub.s32 	%r1586, %r1579, %r1585;
	max.u32 	%r1587, %r1586, 1;
	mul.hi.u32 	%r1588, %r1587, 1581746633;
	shr.u32 	%r1589, %r1588, 14;
	mul.lo.s32 	%r1590, %r1589, 44488;
	sub.s32 	%r1591, %r1587, %r1590;
	mul.lo.s32 	%r1592, %r1591, 48271;
	mul.lo.s32 	%r1593, %r1589, 3399;
	setp.lt.u32 	%p458, %r1592, %r1593;
	xor.b32  	%r1594, %r1593, 2147483647;
	neg.s32 	%r1595, %r1593;
	selp.b32 	%r1596, %r1594, %r1595, %p458;
	add.s32 	%r1597, %r1596, %r1592;
	add.s32 	%r1598, %r1597, -1;
	cvt.rn.f32.u32 	%f327, %r1598;
	mul.f32 	%f1, %f327, 0f30000000;
	add.f32 	%f328, %f1, 0f00000000;
	mul.hi.u32 	%r1599, %r1597, -1131474031;
	shr.u32 	%r1600, %r1599, 15;
	mul.lo.s32 	%r1601, %r1600, 44488;
	sub.s32 	%r1602, %r1597, %r1601;
	mul.lo.s32 	%r1603, %r1602, 48271;
	mul.lo.s32 	%r1604, %r1600, 3399;
	setp.lt.u32 	%p459, %r1603, %r1604;
	xor.b32  	%r1605, %r1604, 2147483647;
	neg.s32 	%r1606, %r1604;
	selp.b32 	%r1607, %r1605, %r1606, %p459;
	add.s32 	%r1608, %r1603, %r1607;
	add.s32 	%r1609, %r1608, -1;
	cvt.rn.f32.u32 	%f329, %r1609;
	mul.f32 	%f2, %f329, 0f30000000;
	add.f32 	%f3, %f2, 0f00000000;
	cvt.f64.f32 	%fd1, %f328;
	{
	.reg .b32 %temp; 
	mov.b64 	{%temp, %r8}, %fd1;
	}
	mov.f64 	%fd906, 0d4000000000000000;
	{
	.reg .b32 %temp; 
	mov.b64 	{%temp, %r1610}, %fd906;
	}
	and.b32  	%r10, %r1610, 2146435072;
	setp.eq.s32 	%p460, %r10, 1062207488;
	{ // callseq 136, 0
	.param .b64 param0;
	st.param.f64 	[param0], %fd1;
	.param .b64 retval0;
	call.uni (retval0), 
	__internal_accurate_pow, 
	(
	param0
	);
	ld.param.f64 	%fd907, [retval0];
	} // callseq 136
	setp.lt.s32 	%p461, %r8, 0;
	neg.f64 	%fd909, %fd907;
	selp.f64 	%fd910, %fd909, %fd907, %p460;
	selp.f64 	%fd948, %fd910, %fd907, %p461;
	setp.neu.f32 	%p462, %f1, 0f00000000;
	@%p462 bra 	$L__BB3_4;
	setp.eq.s32 	%p463, %r10, 1062207488;
	selp.b32 	%r1611, %r8, 0, %p463;
	setp.lt.s32 	%p464, %r1610, 0;
	or.b32  	%r1612, %r1611, 2146435072;
	selp.b32 	%r1613, %r1612, %r1611, %p464;
	mov.b32 	%r1614, 0;
	mov.b64 	%fd948, {%r1614, %r1613};
$L__BB3_4:
	add.f64 	%fd911, %fd1, 0d4000000000000000;
	{
	.reg .b32 %temp; 
	mov.b64 	{%temp, %r1615}, %fd911;
	}
	and.b32  	%r1616, %r1615, 2146435072;
	setp.ne.s32 	%p465, %r1616, 2146435072;
	setp.neu.f32 	%p466, %f1, 0f7F800000;
	or.pred  	%p467, %p466, %p465;
	@%p467 bra 	$L__BB3_6;
	setp.lt.s32 	%p468, %r8, 0;
	setp.eq.s32 	%p469, %r10, 1062207488;
	setp.lt.s32 	%p470, %r1610, 0;
	selp.b32 	%r1618, 0, 2146435072, %p470;
	and.b32  	%r1619, %r1610, 2147483647;
	setp.ne.s32 	%p471, %r1619, 1071644672;
	or.b32  	%r1620, %r1618, -2147483648;
	selp.b32 	%r1621, %r1620, %r1618, %p471;
	selp.b32 	%r1622, %r1621, %r1618, %p469;
	selp.b32 	%r1623, %r1622, %r1618, %p468;
	mov.b32 	%r1624, 0;
	mov.b64 	%fd948, {%r1624, %r1623};
$L__BB3_6:
	setp.eq.s32 	%p472, %r10, 1062207488;
	setp.eq.f32 	%p473, %f1, 0f3F800000;
	selp.f64 	%fd7, 0d3FF0000000000000, %fd948, %p473;
	cvt.f64.f32 	%fd8, %f3;
	{
	.reg .b32 %temp; 
	mov.b64 	{%temp, %r11}, %fd8;
	}
	{ // callseq 137, 0
	.param .b64 param0;
	st.param.f64 	[param0], %fd8;
	.param .b64 retval0;
	call.uni (retval0), 
	__internal_accurate_pow, 
	(
	param0
	);
	ld.param.f64 	%fd912, [retval0];
	} // callseq 137
	setp.lt.s32 	%p474, %r11, 0;
	neg.f64 	%fd914, %fd912;
	selp.f64 	%fd915, %fd914, %fd912, %p472;
	selp.f64 	%fd950, %fd915, %fd912, %p474;
	setp.neu.f32 	%p475, %f2, 0f00000000;
	@%p475 bra 	$L__BB3_8;
	setp.eq.s32 	%p476, %r10, 1062207488;
	selp.b32 	%r1626, %r11, 0, %p476;
	setp.lt.s32 	%p477, %r1610, 0;
	or.b32  	%r1627, %r1626, 2146435072;
	selp.b32 	%r1628, %r1627, %r1626, %p477;
	mov.b32 	%r1629, 0;
	mov.b64 	%fd950, {%r1629, %r1628};
$L__BB3_8:
	add.f64 	%fd916, %fd8, 0d4000000000000000;
	{
	.reg .b32 %temp; 
	mov.b64 	{%temp, %r1630}, %fd916;
	}
	and.b32  	%r1631, %r1630, 2146435072;
	setp.ne.s32 	%p478, %r1631, 2146435072;
	setp.neu.f32 	%p479, %f2, 0f7F800000;
	or.pred  	%p480, %p479, %p478;
	@%p480 bra 	$L__BB3_10;
	setp.lt.s32 	%p481, %r11, 0;
	setp.eq.s32 	%p482, %r10, 1062207488;
	setp.lt.s32 	%p483, %r1610, 0;
	selp.b32 	%r1633, 0, 2146435072, %p483;
	and.b32  	%r1634, %r1610, 2147483647;
	setp.ne.s32 	%p484, %r1634, 1071644672;
	or.b32  	%r1635, %r1633, -2147483648;
	selp.b32 	%r1636, %r1635, %r1633, %p484;
	selp.b32 	%r1637, %r1636, %r1633, %p482;
	selp.b32 	%r1638, %r1637, %r1633, %p481;
	mov.b32 	%r1639, 0;
	mov.b64 	%fd950, {%r1639, %r1638};
$L__BB3_10:
	setp.eq.f32 	%p485, %f2, 0f3F800000;
	selp.f64 	%fd917, 0d3FF0000000000000, %fd950, %p485;
	add.f64 	%fd918, %fd7, %fd917;
	setp.le.f64 	%p486, %fd918, 0d3FF0000000000000;
	selp.f32 	%f439, 0f3F800000, 0f00000000, %p486;
	add.s32 	%r1760, %r7, 512;
$L__BB3_11:
	setp.ge.u32 	%p487, %r1760, %r6;
	@%p487 bra 	$L__BB3_14;
	mov.f64 	%fd919, 0d4000000000000000;
	{
	.reg .b32 %temp; 
	mov.b64 	{%temp, %r14}, %fd919;
	}
	and.b32  	%r15, %r14, 2146435072;
	setp.eq.s32 	%p488, %r15, 1062207488;
	setp.lt.s32 	%p489, %r14, 0;
	selp.b32 	%r16, 0, 2146435072, %p489;
	and.b32  	%r1640, %r14, 2147483647;
	setp.ne.s32 	%p490, %r1640, 1071644672;
	and.pred  	%p1, %p488, %p490;
	or.b32  	%r17, %r16, -2147483648;
	add.s32 	%r1641, %r2, %r1760;
	add.s32 	%r1642, %r1641, %r1762;
	mul.lo.s32 	%r1759, %r1642, 18998;
	selp.b32 	%r1680, %r17, %r16, %p1;
$L__BB3_13:
	setp.lt.s32 	%p491, %r14, 0;
	setp.eq.s32 	%p492, %r15, 1062207488;
	mul.hi.u32 	%r1643, %r1759, 3;
	sub.s32 	%r1644, %r1759, %r1643;
	shr.u32 	%r1645, %r1644, 1;
	add.s32 	%r1646, %r1645, %r1643;
	shr.u32 	%r1647, %r1646, 30;
	mul.lo.s32 	%r1648, %r1647, 2147483647;
	sub.s32 	%r1649, %r1759, %r1648;
	max.u32 	%r1650, %r1649, 1;
	mul.hi.u32 	%r1651, %r1650, 1581746633;
	shr.u32 	%r1652, %r1651, 14;
	mul.lo.s32 	%r1653, %r1652, 44488;
	sub.s32 	%r1654, %r1650, %r1653;
	mul.lo.s32 	%r1655, %r1654, 48271;
	mul.lo.s32 	%r1656, %r1652, 3399;
	setp.lt.u32 	%p494, %r1655, %r1656;
	xor.b32  	%r1657, %r1656, 2147483647;
	neg.s32 	%r1658, %r1656;
	selp.b32 	%r1659, %r1657, %r1658, %p494;
	add.s32 	%r1660, %r1659, %r1655;
	add.s32 	%r1661, %r1660, -1;
	cvt.rn.f32.u32 	%f330, %r1661;
	mul.f32 	%f331, %f330, 0f30000000;
	add.f32 	%f332, %f331, 0f00000000;
	mul.hi.u32 	%r1662, %r1660, -1131474031;
	shr.u32 	%r1663, %r1662, 15;
	mul.lo.s32 	%r1664, %r1663, 44488;
	sub.s32 	%r1665, %r1660, %r1664;
	mul.lo.s32 	%r1666, %r1665, 48271;
	mul.lo.s32 	%r1667, %r1663, 3399;
	setp.lt.u32 	%p495, %r1666, %r1667;
	xor.b32  	%r1668, %r1667, 2147483647;
	neg.s32 	%r1669, %r1667;
	selp.b32 	%r1670, %r1668, %r1669, %p495;
	add.s32 	%r1671, %r1666, %r1670;
	add.s32 	%r1672, %r1671, -1;
	cvt.rn.f32.u32 	%f333, %r1672;
	mul.f32 	%f334, %f333, 0f30000000;
	add.f32 	%f335, %f334, 0f00000000;
	cvt.f64.f32 	%fd920, %f332;
	{
	.reg .b32 %temp; 
	mov.b64 	{%temp, %r1673}, %fd920;
	}
	{ // callseq 138, 0
	.param .b64 param0;
	st.param.f64 	[param0], %fd920;
	.param .b64 retval0;
	call.uni (retval0), 
	__internal_accurate_pow, 
	(
	param0
	);
	ld.param.f64 	%fd921, [retval0];
	} // callseq 138
	setp.lt.s32 	%p496, %r1673, 0;
	neg.f64 	%fd923, %fd921;
	selp.f64 	%fd924, %fd923, %fd921, %p492;
	selp.f64 	%fd925, %fd924, %fd921, %p496;
	setp.eq.f32 	%p497, %f331, 0f00000000;
	selp.b32 	%r1674, %r1673, 0, %p492;
	or.b32  	%r1675, %r1674, 2146435072;
	selp.b32 	%r1676, %r1675, %r1674, %p491;
	mov.b32 	%r1677, 0;
	mov.b64 	%fd926, {%r1677, %r1676};
	selp.f64 	%fd927, %fd926, %fd925, %p497;
	add.f64 	%fd928, %fd920, 0d4000000000000000;
	{
	.reg .b32 %temp; 
	mov.b64 	{%temp, %r1678}, %fd928;
	}
	and.b32  	%r1679, %r1678, 2146435072;
	setp.eq.s32 	%p498, %r1679, 2146435072;
	setp.eq.f32 	%p499, %f331, 0f7F800000;
	selp.b32 	%r1681, %r1680, %r16, %p496;
	mov.b64 	%fd929, {%r1677, %r1681};
	selp.f64 	%fd930, %fd929, %fd927, %p498;
	selp.f64 	%fd931, %fd930, %fd927, %p499;
	setp.eq.f32 	%p500, %f331, 0f3F800000;
	selp.f64 	%fd932, 0d3FF0000000000000, %fd931, %p500;
	cvt.f64.f32 	%fd933, %f335;
	{
	.reg .b32 %temp; 
	mov.b64 	{%temp, %r1682}, %fd933;
	}
	{ // callseq 139, 0
	.param .b64 param0;
	st.param.f64 	[param0], %fd933;
	.param .b64 retval0;
	call.uni (retval0), 
	__internal_accurate_pow, 
	(
	param0
	);
	ld.param.f64 	%fd934, [retval0];
	} // callseq 139
	setp.lt.s32 	%p501, %r1682, 0;
	neg.f64 	%fd936, %fd934;
	selp.f64 	%fd937, %fd936, %fd934, %p492;
	selp.f64 	%fd938, %fd937, %fd934, %p501;
	setp.eq.f32 	%p502, %f334, 0f00000000;
	selp.b32 	%r1683, %r1682, 0, %p492;
	or.b32  	%r1684, %r1683, 2146435072;
	selp.b32 	%r1685, %r1684, %r1683, %p491;
	mov.b64 	%fd939, {%r1677, %r1685};
	selp.f64 	%fd940, %fd939, %fd938, %p502;
	add.f64 	%fd941, %fd933, 0d4000000000000000;
	{
	.reg .b32 %temp; 
	mov.b64 	{%temp, %r1686}, %fd941;
	}
	and.b32  	%r1687, %r1686, 2146435072;
	setp.eq.s32 	%p503, %r1687, 2146435072;
	setp.eq.f32 	%p504, %f334, 0f7F800000;
	selp.b32 	%r1688, %r1680, %r16, %p501;
	mov.b64 	%fd942, {%r1677, %r1688};
	selp.f64 	%fd943, %fd942, %fd940, %p503;
	selp.f64 	%fd944, %fd943, %fd940, %p504;
	setp.eq.f32 	%p505, %f334, 0f3F800000;
	selp.f64 	%fd945, 0d3FF0000000000000, %fd944, %p505;
	add.f64 	%fd946, %fd932, %fd945;
	setp.le.f64 	%p506, %fd946, 0d3FF0000000000000;
	selp.f32 	%f336, 0f3F800000, 0f00000000, %p506;
	add.f32 	%f439, %f439, %f336;
	add.s32 	%r1760, %r1760, 512;
	add.s32 	%r1759, %r1759, 9726976;
	setp.lt.s32 	%p507, %r1760, %r6;
	@%p507 bra 	$L__BB3_13;
$L__BB3_14:
	setp.lt.u32 	%p508, %r6, 512;
	@%p508 bra 	$L__BB3_19;
	// begin inline asm
	mov.u32 %r1727, %laneid;
	// end inline asm
	mov.b32 	%r1729, %f439;
	mov.b32 	%r1730, 1;
	mov.b32 	%r1751, 31;
	mov.b32 	%r1752, -1;
	// begin inline asm
	shfl.sync.down.b32 %r1728, %r1729, %r1730, %r1751, %r1752;
	// end inline asm
	setp.gt.s32 	%p532, %r1727, 30;
	mov.b32 	%f395, %r1728;
	add.f32 	%f396, %f439, %f395;
	selp.f32 	%f397, %f439, %f396, %p532;
	mov.b32 	%r1734, %f397;
	mov.b32 	%r1735, 2;
	// begin inline asm
	shfl.sync.down.b32 %r1733, %r1734, %r1735, %r1751, %r1752;
	// end inline asm
	setp.gt.s32 	%p533, %r1727, 29;
	mov.b32 	%f398, %r1733;
	add.f32 	%f399, %f397, %f398;
	selp.f32 	%f400, %f397, %f399, %p533;
	mov.b32 	%r1739, %f400;
	mov.b32 	%r1740, 4;
	// begin inline asm
	shfl.sync.down.b32 %r1738, %r1739, %r1740, %r1751, %r1752;
	// end inline asm
	setp.gt.s32 	%p534, %r1727, 27;
	mov.b32 	%f401, %r1738;
	add.f32 	%f402, %f400, %f401;
	selp.f32 	%f403, %f400, %f402, %p534;
	mov.b32 	%r1744, %f403;
	mov.b32 	%r1745, 8;
	// begin inline asm
	shfl.sync.down.b32 %r1743, %r1744, %r1745, %r1751, %r1752;
	// end inline asm
	setp.gt.s32 	%p535, %r1727, 23;
	mov.b32 	%f404, %r1743;
	add.f32 	%f405, %f403, %f404;
	selp.f32 	%f406, %f403, %f405, %p535;
	mov.b32 	%r1749, %f406;
	mov.b32 	%r1750, 16;
	// begin inline asm
	shfl.sync.down.b32 %r1748, %r1749, %r1750, %r1751, %r1752;
	// end inline asm
	setp.gt.s32 	%p536, %r1727, 15;
	mov.b32 	%f407, %r1748;
	add.f32 	%f9, %f406, %f407;
	selp.f32 	%f443, %f406, %f9, %p536;
	setp.ne.s32 	%p537, %r1727, 0;
	@%p537 bra 	$L__BB3_17;
	shr.u32 	%r1753, %r7, 3;
	and.b32  	%r1754, %r1753, 124;
	mov.u32 	%r1755, _ZZN3cub18CUB_300001_SM_10006detail6reduce18DeviceReduceKernelINS2_10policy_hubIfjN4cuda3std3__44plusIfEEE10Policy1000EN6thrust24THRUST_300001_SM_1000_NS17counting_iteratorIiNSD_11use_defaultESF_SF_EEjS9_f7rng_gpuEEvT0_PT3_T1_NS0_13GridEvenShareISL_EET2_T4_E12temp_storage;
	add.s32 	%r1756, %r1755, %r1754;
	st.shared.f32 	[%r1756+16], %f9;
$L__BB3_17:
	bar.sync 	0;
	setp.ne.s32 	%p538, %r7, 0;
	@%p538 bra 	$L__BB3_35;
	ld.shared.f32 	%f408, [_ZZN3cub18CUB_300001_SM_10006detail6reduce18DeviceReduceKernelINS2_10policy_hubIfjN4cuda3std3__44plusIfEEE10Policy1000EN6thrust24THRUST_300001_SM_1000_NS17counting_iteratorIiNSD_11use_defaultESF_SF_EEjS9_f7rng_gpuEEvT0_PT3_T1_NS0_13GridEvenShareISL_EET2_T4_E12temp_storage+20];
	add.f32 	%f409, %f443, %f408;
	ld.shared.f32 	%f410, [_ZZN3cub18CUB_300001_SM_10006detail6reduce18DeviceReduceKernelINS2_10policy_hubIfjN4cuda3std3__44plusIfEEE10Policy1000EN6thrust24THRUST_300001_SM_1000_NS17counting_iteratorIiNSD_11use_defaultESF_SF_EEjS9_f7rng_gpuEEvT0_PT3_T1_NS0_13GridEvenShareISL_EET2_T4_E12temp_storage+24];
	add.f32 	%f411, %f409, %f410;
	ld.shared.f32 	%f412, [_ZZN3cub18CUB_300001_SM_10006detail6reduce18DeviceReduceKernelINS2_10policy_hubIfjN4cuda3std3__44plusIfEEE10Policy1000EN6thrust24THRUST_300001_SM_1000_NS17counting_iteratorIiNSD_11use_defaultESF_SF_EEjS9_f7rng_gpuEEvT0_PT3_T1_NS0_13GridEvenShareISL_EET2_T4_E12temp_storage+28];
	add.f32 	%f413, %f411, %f412;
	ld.shared.f32 	%f414, [_ZZN3cub18CUB_300001_SM_10006detail6reduce18DeviceReduceKernelINS2_10policy_hubIfjN4cuda3std3__44plusIfEEE10Policy1000EN6thrust24THRUST_300001_SM_1000_NS17counting_iteratorIiNSD_11use_defaultESF_SF_EEjS9_f7rng_gpuEEvT0_PT3_T1_NS0_13GridEvenShareISL_EET2_T4_E12temp_storage+32];
	add.f32 	%f415, %f413, %f414;
	ld.shared.f32 	%f416, [_ZZN3cub18CUB_300001_SM_10006detail6reduce18DeviceReduceKernelINS2_10policy_hubIfjN4cuda3std3__44plusIfEEE10Policy1000EN6thrust24THRUST_300001_SM_1000_NS17counting_iteratorIiNSD_11use_defaultESF_SF_EEjS9_f7rng_gpuEEvT0_PT3_T1_NS0_13GridEvenShareISL_EET2_T4_E12temp_storage+36];
	add.f32 	%f417, %f415, %f416;
	ld.shared.f32 	%f418, [_ZZN3cub18CUB_300001_SM_10006detail6reduce18DeviceReduceKernelINS2_10policy_hubIfjN4cuda3std3__44plusIfEEE10Policy1000EN6thrust24THRUST_300001_SM_1000_NS17counting_iteratorIiNSD_11use_defaultESF_SF_EEjS9_f7rng_gpuEEvT0_PT3_T1_NS0_13GridEvenShareISL_EET2_T4_E12temp_storage+40];
	add.f32 	%f419, %f417, %f418;
	ld.shared.f32 	%f420, [_ZZN3cub18CUB_300001_SM_10006detail6reduce18DeviceReduceKernelINS2_10policy_hubIfjN4cuda3std3__44plusIfEEE10Policy1000EN6thrust24THRUST_300001_SM_1000_NS17counting_iteratorIiNSD_11use_defaultESF_SF_EEjS9_f7rng_gpuEEvT0_PT3_T1_NS0_13GridEvenShareISL_EET2_T4_E12temp_storage+44];
	add.f32 	%f421, %f419, %f420;
	ld.shared.f32 	%f422, [_ZZN3cub18CUB_300001_SM_10006detail6reduce18DeviceReduceKernelINS2_10policy_hubIfjN4cuda3std3__44plusIfEEE10Policy1000EN6thrust24THRUST_300001_SM_1000_NS17counting_iteratorIiNSD_11use_defaultESF_SF_EEjS9_f7rng_gpuEEvT0_PT3_T1_NS0_13GridEvenShareISL_EET2_T4_E12temp_storage+48];
	add.f32 	%f423, %f421, %f422;
	ld.shared.f32 	%f424, [_ZZN3cub18CUB_300001_SM_10006detail6reduce18DeviceReduceKernelINS2_10policy_hubIfjN4cuda3std3__44plusIfEEE10Policy1000EN6thrust24THRUST_300001_SM_1000_NS17counting_iteratorIiNSD_11use_defaultESF_SF_EEjS9_f7rng_gpuEEvT0_PT3_T1_NS0_13GridEvenShareISL_EET2_T4_E12temp_storage+52];
	add.f32 	%f425, %f423, %f424;
	ld.shared.f32 	%f426, [_ZZN3cub18CUB_300001_SM_10006detail6reduce18DeviceReduceKernelINS2_10policy_hubIfjN4cuda3std3__44plusIfEEE10Policy1000EN6thrust24THRUST_300001_SM_1000_NS17counting_iteratorIiNSD_11use_defaultESF_SF_EEjS9_f7rng_gpuEEvT0_PT3_T1_NS0_13GridEvenShareISL_EET2_T4_E12temp_storage+56];
	add.f32 	%f427, %f425, %f426;
	ld.shared.f32 	%f428, [_ZZN3cub18CUB_300001_SM_10006detail6reduce18DeviceReduceKernelINS2_10policy_hubIfjN4cuda3std3__44plusIfEEE10Policy1000EN6thrust24THRUST_300001_SM_1000_NS17counting_iteratorIiNSD_11use_defaultESF_SF_EEjS9_f7rng_gpuEEvT0_PT3_T1_NS0_13GridEvenShareISL_EET2_T4_E12temp_storage+60];
	add.f32 	%f429, %f427, %f428;
	ld.shared.f32 	%f430, [_ZZN3cub18CUB_300001_SM_10006detail6reduce18DeviceReduceKernelINS2_10policy_hubIfjN4cuda3std3__44plusIfEEE10Policy1000EN6thrust24THRUST_300001_SM_1000_NS17counting_iteratorIiNSD_11use_defaultESF_SF_EEjS9_f7rng_gpuEEvT0_PT3_T1_NS0_13GridEvenShareISL_EET2_T4_E12temp_storage+64];
	add.f32 	%f431, %f429, %f430;
	ld.shared.f32 	%f432, [_ZZN3cub18CUB_300001_SM_10006detail6reduce18DeviceReduceKernelINS2_10policy_hubIfjN4cuda3std3__44plusIfEEE10Policy1000EN6thrust24THRUST_300001_SM_1000_NS17counting_iteratorIiNSD_11use_defaultESF_SF_EEjS9_f7rng_gpuEEvT0_PT3_T1_NS0_13GridEvenShareISL_EET2_T4_E12temp_storage+68];
	add.f32 	%f433, %f431, %f432;
	ld.shared.f32 	%f434, [_ZZN3cub18CUB_300001_SM_10006detail6reduce18DeviceReduceKernelINS2_10policy_hubIfjN4cuda3std3__44plusIfEEE10Policy1000EN6thrust24THRUST_300001_SM_1000_NS17counting_iteratorIiNSD_11use_defaultESF_SF_EEjS9_f7rng_gpuEEvT0_PT3_T1_NS0_13GridEvenShareISL_EET2_T4_E12temp_storage+72];
	add.f32 	%f435, %f433, %f434;
	ld.shared.f32 	%f436, [_ZZN3cub18CUB_300001_SM_10006detail6reduce18DeviceReduceKernelINS2_10policy_hubIfjN4cuda3std3__44plusIfEEE10Policy1000EN6thrust24THRUST_300001_SM_1000_NS17counting_iteratorIiNSD_11use_defaultESF_SF_EEjS9_f7rng_gpuEEvT0_PT3_T1_NS0_13GridEvenShareISL_EET2_T4_E12temp_storage+76];
	add.f32 	%f443, %f435, %f436;
	bra.uni 	$L__BB3_35;
$L__BB3_19:
	// begin inline asm
	mov.u32 %r1689, %laneid;
	// end inline asm
	and.b32  	%r1715, %r7, 992;
	add.s32 	%r1716, %r1715, 32;
	setp.gt.u32 	%p509, %r1716, %r6;
	not.b32 	%r1717, %r1715;
	add.s32 	%r1718, %r6, %r1717;
	selp.b32 	%r1713, %r1718, 31, %p509;
	mov.b32 	%r1691, %f439;
	mov.b32 	%r1692, 1;
	mov.b32 	%r1714, -1;
	// begin inline asm
	shfl.sync.down.b32 %r1690, %r1691, %r1692, %r1713, %r1714;
	// end inline asm
	setp.lt.s32 	%p510, %r1689, %r1713;
	mov.b32 	%f337, %r1690;
	add.f32 	%f338, %f439, %f337;
	selp.f32 	%f339, %f338, %f439, %p510;
	mov.b32 	%r1696, %f339;
	mov.b32 	%r1697, 2;
	// begin inline asm
	shfl.sync.down.b32 %r1695, %r1696, %r1697, %r1713, %r1714;
	// end inline asm
	add.s32 	%r1719, %r1689, 2;
	setp.gt.s32 	%p511, %r1719, %r1713;
	mov.b32 	%f340, %r1695;
	add.f32 	%f341, %f339, %f340;
	selp.f32 	%f342, %f339, %f341, %p511;
	mov.b32 	%r1701, %f342;
	mov.b32 	%r1702, 4;
	// begin inline asm
	shfl.sync.down.b32 %r1700, %r1701, %r1702, %r1713, %r1714;
	// end inline asm
	add.s32 	%r1720, %r1689, 4;
	setp.gt.s32 	%p512, %r1720, %r1713;
	mov.b32 	%f343, %r1700;
	add.f32 	%f344, %f342, %f343;
	selp.f32 	%f345, %f342, %f344, %p512;
	mov.b32 	%r1706, %f345;
	mov.b32 	%r1707, 8;
	// begin inline asm
	shfl.sync.down.b32 %r1705, %r1706, %r1707, %r1713, %r1714;
	// end inline asm
	add.s32 	%r1721, %r1689, 8;
	setp.gt.s32 	%p513, %r1721, %r1713;
	mov.b32 	%f346, %r1705;
	add.f32 	%f347, %f345, %f346;
	selp.f32 	%f348, %f345, %f347, %p513;
	mov.b32 	%r1711, %f348;
	mov.b32 	%r1712, 16;
	// begin inline asm
	shfl.sync.down.b32 %r1710, %r1711, %r1712, %r1713, %r1714;
	// end inline asm
	add.s32 	%r1722, %r1689, 16;
	setp.gt.s32 	%p514, %r1722, %r1713;
	mov.b32 	%f349, %r1710;
	add.f32 	%f350, %f348, %f349;
	selp.f32 	%f443, %f348, %f350, %p514;
	setp.ne.s32 	%p515, %r1689, 0;
	@%p515 bra 	$L__BB3_21;
	shr.u32 	%r1723, %r7, 3;
	and.b32  	%r1724, %r1723, 124;
	mov.u32 	%r1725, _ZZN3cub18CUB_300001_SM_10006detail6reduce18DeviceReduceKernelINS2_10policy_hubIfjN4cuda3std3__44plusIfEEE10Policy1000EN6thrust24THRUST_300001_SM_1000_NS17counting_iteratorIiNSD_11use_defaultESF_SF_EEjS9_f7rng_gpuEEvT0_PT3_T1_NS0_13GridEvenShareISL_EET2_T4_E12temp_storage;
	add.s32 	%r1726, %r1725, %r1724;
	st.shared.f32 	[%r1726+16], %f443;
$L__BB3_21:
	bar.sync 	0;
	setp.ne.s32 	%p516, %r7, 0;
	@%p516 bra 	$L__BB3_35;
	setp.gt.u32 	%p517, %r6, 32;
	ld.shared.f32 	%f351, [_ZZN3cub18CUB_300001_SM_10006detail6reduce18DeviceReduceKernelINS2_10policy_hubIfjN4cuda3std3__44plusIfEEE10Policy1000EN6thrust24THRUST_300001_SM_1000_NS17counting_iteratorIiNSD_11use_defaultESF_SF_EEjS9_f7rng_gpuEEvT0_PT3_T1_NS0_13GridEvenShareISL_EET2_T4_E12temp_storage+20];
	add.f32 	%f352, %f443, %f351;
	selp.f32 	%f353, %f352, %f443, %p517;
	setp.gt.u32 	%p518, %r6, 64;
	ld.shared.f32 	%f354, [_ZZN3cub18CUB_300001_SM_10006detail6reduce18DeviceReduceKernelINS2_10policy_hubIfjN4cuda3std3__44plusIfEEE10Policy1000EN6thrust24THRUST_300001_SM_1000_NS17counting_iteratorIiNSD_11use_defaultESF_SF_EEjS9_f7rng_gpuEEvT0_PT3_T1_NS0_13GridEvenShareISL_EET2_T4_E12temp_storage+24];
	add.f32 	%f355, %f354, %f353;
	selp.f32 	%f356, %f355, %f353, %p518;
	setp.gt.u32 	%p519, %r6, 96;
	ld.shared.f32 	%f357, [_ZZN3cub18CUB_300001_SM_10006detail6reduce18DeviceReduceKernelINS2_10policy_hubIfjN4cuda3std3__44plusIfEEE10Policy1000EN6thrust24THRUST_300001_SM_1000_NS17counting_iteratorIiNSD_11use_defaultESF_SF_EEjS9_f7rng_gpuEEvT0_PT3_T1_NS0_13GridEvenShareISL_EET2_T4_E12temp_storage+28];
	add.f32 	%f358, %f357, %f356;
	selp.f32 	%f359, %f358, %f356, %p519;
	setp.gt.u32 	%p520, %r6, 128;
	ld.shared.f32 	%f360, [_ZZN3cub18CUB_300001_SM_10006detail6reduce18DeviceReduceKernelINS2_10policy_hubIfjN4cuda3std3__44plusIfEEE10Policy1000EN6thrust24THRUST_300001_SM_1000_NS17counting_iteratorIiNSD_11use_defaultESF_SF_EEjS9_f7rng_gpuEEvT0_PT3_T1_NS0_13GridEvenShareISL_EET2_T4_E12temp_storage+32];
	add.f32 	%f361, %f360, %f359;
	selp.f32 	%f362, %f361, %f359, %p520;
	setp.gt.u32 	%p521, %r6, 160;
	ld.shared.f32 	%f363, [_ZZN3cub18CUB_300001_SM_10006detail6reduce18DeviceReduceKernelINS2_10policy_hubIfjN4cuda3std3__44plusIfEEE10Policy1000EN6thrust24THRUST_300001_SM_1000_NS17counting_iteratorIiNSD_11use_defaultESF_SF_EEjS9_f7rng_gpuEEvT0_PT3_T1_NS0_13GridEvenShareISL_EET2_T4_E12temp_storage+36];
	add.f32 	%f364, %f363, %f362;
	selp.f32 	%f365, %f364, %f362, %p521;
	setp.gt.u32 	%p522, %r6, 192;
	ld.shared.f32 	%f366, [_ZZN3cub18CUB_300001_SM_10006detail6reduce18DeviceReduceKernelINS2_10policy_hubIfjN4cuda3std3__44plusIfEEE10Policy1000EN6thrust24THRUST_300001_SM_1000_NS17counting_iteratorIiNSD_11use_defaultESF_SF_EEjS9_f7rng_gpuEEvT0_PT3_T1_NS0_13GridEvenShareISL_EET2_T4_E12temp_storage+40];
	add.f32 	%f367, %f366, %f365;
	selp.f32 	%f368, %f367, %f365, %p522;
	setp.gt.u32 	%p523, %r6, 224;
	ld.shared.f32 	%f369, [_ZZN3cub18CUB_300001_SM_10006detail6reduce18DeviceReduceKernelINS2_10policy_hubIfjN4cuda3std3__44plusIfEEE10Policy1000EN6thrust24THRUST_300001_SM_1000_NS17counting_iteratorIiNSD_11use_defaultESF_SF_EEjS9_f7rng_gpuEEvT0_PT3_T1_NS0_13GridEvenShareISL_EET2_T4_E12temp_storage+44];
	add.f32 	%f370, %f369, %f368;
	selp.f32 	%f371, %f370, %f368, %p523;
	setp.gt.u32 	%p524, %r6, 256;
	ld.shared.f32 	%f372, [_ZZN3cub18CUB_300001_SM_10006detail6reduce18DeviceReduceKernelINS2_10policy_hubIfjN4cuda3std3__44plusIfEEE10Policy1000EN6thrust24THRUST_300001_SM_1000_NS17counting_iteratorIiNSD_11use_defaultESF_SF_EEjS9_f7rng_gpuEEvT0_PT3_T1_NS0_13GridEvenShareISL_EET2_T4_E12temp_storage+48];
	add.f32 	%f373, %f372, %f371;
	selp.f32 	%f374, %f373, %f371, %p524;
	setp.gt.u32 	%p525, %r6, 288;
	ld.shared.f32 	%f375, [_ZZN3cub18CUB_300001_SM_10006detail6reduce18DeviceReduceKernelINS2_10policy_hubIfjN4cuda3std3__44plusIfEEE10Policy1000EN6thrust24THRUST_300001_SM_1000_NS17counting_iteratorIiNSD_11use_defaultESF_SF_EEjS9_f7rng_gpuEEvT0_PT3_T1_NS0_13GridEvenShareISL_EET2_T4_E12temp_storage+52];
	add.f32 	%f376, %f375, %f374;
	selp.f32 	%f377, %f376, %f374, %p525;
	setp.gt.u32 	%p526, %r6, 320;
	ld.shared.f32 	%f378, [_ZZN3cub18CUB_300001_SM_10006detail6reduce18DeviceReduceKernelINS2_10policy_hubIfjN4cuda3std3__44plusIfEEE10Policy1000EN6thrust24THRUST_300001_SM_1000_NS17counting_iteratorIiNSD_11use_defaultESF_SF_EEjS9_f7rng_gpuEEvT0_PT3_T1_NS0_13GridEvenShareISL_EET2_T4_E12temp_storage+56];
	add.f32 	%f379, %f378, %f377;
	selp.f32 	%f380, %f379, %f377, %p526;
	setp.gt.u32 	%p527, %r6, 352;
	ld.shared.f32 	%f381, [_ZZN3cub18CUB_300001_SM_10006detail6reduce18DeviceReduceKernelINS2_10policy_hubIfjN4cuda3std3__44plusIfEEE10Policy1000EN6thrust24THRUST_300001_SM_1000_NS17counting_iteratorIiNSD_11use_defaultESF_SF_EEjS9_f7rng_gpuEEvT0_PT3_T1_NS0_13GridEvenShareISL_EET2_T4_E12temp_storage+60];
	add.f32 	%f382, %f381, %f380;
	selp.f32 	%f383, %f382, %f380, %p527;
	setp.gt.u32 	%p528, %r6, 384;
	ld.shared.f32 	%f384, [_ZZN3cub18CUB_300001_SM_10006detail6reduce18DeviceReduceKernelINS2_10policy_hubIfjN4cuda3std3__44plusIfEEE10Policy1000EN6thrust24THRUST_300001_SM_1000_NS17counting_iteratorIiNSD_11use_defaultESF_SF_EEjS9_f7rng_gpuEEvT0_PT3_T1_NS0_13GridEvenShareISL_EET2_T4_E12temp_storage+64];
	add.f32 	%f385, %f384, %f383;
	selp.f32 	%f386, %f385, %f383, %p528;
	setp.gt.u32 	%p529, %r6, 416;
	ld.shared.f32 	%f387, [_ZZN3cub18CUB_300001_SM_10006detail6reduce18DeviceReduceKernelINS2_10policy_hubIfjN4cuda3std3__44plusIfEEE10Policy1000EN6thrust24THRUST_300001_SM_1000_NS17counting_iteratorIiNSD_11use_defaultESF_SF_EEjS9_f7rng_gpuEEvT0_PT3_T1_NS0_13GridEvenShareISL_EET2_T4_E12temp_storage+68];
	add.f32 	%f388, %f387, %f386;
	selp.f32 	%f389, %f388, %f386, %p529;
	setp.gt.u32 	%p530, %r6, 448;
	ld.shared.f32 	%f390, [_ZZN3cub18CUB_300001_SM_10006detail6reduce18DeviceReduceKernelINS2_10policy_hubIfjN4cuda3std3__44plusIfEEE10Policy1000EN6thrust24THRUST_300001_SM_1000_NS17counting_iteratorIiNSD_11use_defaultESF_SF_EEjS9_f7rng_gpuEEvT0_PT3_T1_NS0_13GridEvenShareISL_EET2_T4_E12temp_storage+72];
	add.f32 	%f391, %f390, %f389;
	selp.f32 	%f392, %f391, %f389, %p530;
	setp.gt.u32 	%p531, %r6, 480;
	ld.shared.f32 	%f393, [_ZZN3cub18CUB_300001_SM_10006detail6reduce18DeviceReduceKernelINS2_10policy_hubIfjN4cuda3std3__44plusIfEEE10Policy1000EN6thrust24THRUST_300001_SM_1000_NS17counting_iteratorIiNSD_11use_defaultESF_SF_EEjS9_f7rng_gpuEEvT0_PT3_T1_NS0_13GridEvenShareISL_EET2_T4_E12temp_storage+76];
	add.f32 	%f394, %f393, %f392;
	selp.f32 	%f443, %f394, %f392, %p531;
	bra.uni 	$L__BB3_35;
$L__BB3_23:
	mov.u32 	%r23, %tid.x;
	add.s32 	%r49, %r1762, %r23;
	add.s32 	%r50, %r49, %r2;
	mov.f64 	%fd14, 0d4000000000000000;
	{
	.reg .b32 %temp; 
	mov.b64 	{%temp, %r24}, %fd14;
	}
	and.b32  	%r25, %r24, 2146435072;
	setp.eq.s32 	%p4, %r25, 1062207488;
	setp.lt.s32 	%p6, %r24, 0;
	selp.b32 	%r26, 0, 2146435072, %p6;
	and.b32  	%r51, %r24, 2147483647;
	setp.ne.s32 	%p7, %r51, 1071644672;
	and.pred  	%p2, %p4, %p7;
	or.b32  	%r27, %r26, -2147483648;
	mul.lo.s32 	%r52, %r50, 18998;
	mul.hi.u32 	%r53, %r52, 3;
	sub.s32 	%r54, %r52, %r53;
	shr.u32 	%r55, %r54, 1;
	add.s32 	%r56, %r55, %r53;
	shr.u32 	%r57, %r56, 30;
	mul.lo.s32 	%r58, %r57, 2147483647;
	sub.s32 	%r59, %r52, %r58;
	max.u32 	%r60, %r59, 1;
	mul.hi.u32 	%r61, %r60, 1581746633;
	shr.u32 	%r62, %r61, 14;
	mul.lo.s32 	%r63, %r62, 44488;
	sub.s32 	%r64, %r60, %r63;
	mul.lo.s32 	%r65, %r64, 48271;
	mul.lo.s32 	%r66, %r62, 3399;
	setp.lt.u32 	%p9, %r65, %r66;
	xor.b32  	%r67, %r66, 2147483647;
	neg.s32 	%r68, %r66;
	selp.b32 	%r69, %r67, %r68, %p9;
	add.s32 	%r70, %r69, %r65;
	add.s32 	%r71, %r70, -1;
	cvt.rn.f32.u32 	%f24, %r71;
	mul.f32 	%f25, %f24, 0f30000000;
	add.f32 	%f26, %f25, 0f00000000;
	mul.hi.u32 	%r72, %r70, -1131474031;
	shr.u32 	%r73, %r72, 15;
	mul.lo.s32 	%r74, %r73, 44488;
	sub.s32 	%r75, %r70, %r74;
	mul.lo.s32 	%r76, %r75, 48271;
	mul.lo.s32 	%r77, %r73, 3399;
	setp.lt.u32 	%p10, %r76, %r77;
	xor.b32  	%r78, %r77, 2147483647;
	neg.s32 	%r79, %r77;
	selp.b32 	%r80, %r78, %r79, %p10;
	add.s32 	%r81, %r76, %r80;
	add.s32 	%r82, %r81, -1;
	cvt.rn.f32.u32 	%f27, %r82;
	mul.f32 	%f28, %f27, 0f30000000;
	add.f32 	%f29, %f28, 0f00000000;
	cvt.f64.f32 	%fd15, %f26;
	{
	.reg .b32 %temp; 
	mov.b64 	{%temp, %r83}, %fd15;
	}
	{ // callseq 70, 0
	.param .b64 param0;
	st.param.f64 	[param0], %fd15;
	.param .b64 retval0;
	call.uni (retval0), 
	__internal_accurate_pow, 
	(
	param0
	);
	ld.param.f64 	%fd16, [retval0];
	} // callseq 70
	setp.lt.s32 	%p11, %r83, 0;
	neg.f64 	%fd18, %fd16;
	selp.f64 	%fd19, %fd18, %fd16, %p4;
	selp.f64 	%fd20, %fd19, %fd16, %p11;
	setp.eq.f32 	%p12, %f25, 0f00000000;
	selp.b32 	%r84, %r83, 0, %p4;
	or.b32  	%r85, %r84, 2146435072;
	selp.b32 	%r86, %r85, %r84, %p6;
	mov.b32 	%r87, 0;
	mov.b64 	%fd21, {%r87, %r86};
	selp.f64 	%fd22, %fd21, %fd20, %p12;
	add.f64 	%fd23, %fd15, 0d4000000000000000;
	{
	.reg .b32 %temp; 
	mov.b64 	{%temp, %r88}, %fd23;
	}
	and.b32  	%r89, %r88, 2146435072;
	setp.eq.s32 	%p13, %r89, 2146435072;
	setp.eq.f32 	%p14, %f25, 0f7F800000;
	selp.b32 	%r90, %r27, %r26, %p2;
	selp.b32 	%r91, %r90, %r26, %p11;
	mov.b64 	%fd24, {%r87, %r91};
	selp.f64 	%fd25, %fd24, %fd22, %p13;
	selp.f64 	%fd26, %fd25, %fd22, %p14;
	setp.eq.f32 	%p15, %f25, 0f3F800000;
	selp.f64 	%fd27, 0d3FF0000000000000, %fd26, %p15;
	cvt.f64.f32 	%fd28, %f29;
	{
	.reg .b32 %temp; 
	mov.b64 	{%temp, %r92}, %fd28;
	}
	{ // callseq 71, 0
	.param .b64 param0;
	st.param.f64 	[param0], %fd28;
	.param .b64 retval0;
	call.uni (retval0), 
	__internal_accurate_pow, 
	(
	param0
	);
	ld.param.f64 	%fd29, [retval0];
	} // callseq 71
	setp.lt.s32 	%p16, %r92, 0;
	neg.f64 	%fd31, %fd29;
	selp.f64 	%fd32, %fd31, %fd29, %p4;
	selp.f64 	%fd33, %fd32, %fd29, %p16;
	setp.eq.f32 	%p17, %f28, 0f00000000;
	selp.b32 	%r93, %r92, 0, %p4;
	or.b32  	%r94, %r93, 2146435072;
	selp.b32 	%r95, %r94, %r93, %p6;
	mov.b64 	%fd34, {%r87, %r95};
	selp.f64 	%fd35, %fd34, %fd33, %p17;
	add.f64 	%fd36, %fd28, 0d4000000000000000;
	{
	.reg .b32 %temp; 
	mov.b64 	{%temp, %r96}, %fd36;
	}
	and.b32  	%r97, %r96, 2146435072;
	setp.eq.s32 	%p18, %r97, 2146435072;
	setp.eq.f32 	%p19, %f28, 0f7F800000;
	selp.b32 	%r98, %r90, %r26, %p16;
	mov.b64 	%fd37, {%r87, %r98};
	selp.f64 	%fd38, %fd37, %fd35, %p18;
	selp.f64 	%fd39, %fd38, %fd35, %p19;
	setp.eq.f32 	%p20, %f28, 0f3F800000;
	selp.f64 	%fd40, 0d3FF0000000000000, %fd39, %p20;
	add.f64 	%fd41, %fd27, %fd40;
	setp.le.f64 	%p21, %fd41, 0d3FF0000000000000;
	selp.f32 	%f30, 0f3F800000, 0f00000000, %p21;
	add.s32 	%r99, %r52, 9726976;
	mul.hi.u32 	%r100, %r99, 3;
	sub.s32 	%r101, %r99, %r100;
	shr.u32 	%r102, %r101, 1;
	add.s32 	%r103, %r102, %r100;
	shr.u32 	%r104, %r103, 30;
	mul.lo.s32 	%r105, %r104, 2147483647;
	sub.s32 	%r106, %r99, %r105;
	max.u32 	%r107, %r106, 1;
	mul.hi.u32 	%r108, %r107, 1581746633;
	shr.u32 	%r109, %r108, 14;
	mul.lo.s32 	%r110, %r109, 44488;
	sub.s32 	%r111, %r107, %r110;
	mul.lo.s32 	%r112, %r111, 48271;
	mul.lo.s32 	%r113, %r109, 3399;
	setp.lt.u32 	%p22, %r112, %r113;
	xor.b32  	%r114, %r113, 2147483647;
	neg.s32 	%r115, %r113;
	selp.b32 	%r116, %r114, %r115, %p22;
	add.s32 	%r117, %r116, %r112;
	add.s32 	%r118, %r117, -1;
	cvt.rn.f32.u32 	%f31, %r118;
	mul.f32 	%f32, %f31, 0f30000000;
	add.f32 	%f33, %f32, 0f00000000;
	mul.hi.u32 	%r119, %r117, -1131474031;
	shr.u32 	%r120, %r119, 15;
	mul.lo.s32 	%r121, %r120, 44488;
	sub.s32 	%r122, %r117, %r121;
	mul.lo.s32 	%r123, %r122, 48271;
	mul.lo.s32 	%r124, %r120, 3399;
	setp.lt.u32 	%p23, %r123, %r124;
	xor.b32  	%r125, %r124, 2147483647;
	neg.s32 	%r126, %r124;
	selp.b32 	%r127, %r125, %r126, %p23;
	add.s32 	%r128, %r123, %r127;
	add.s32 	%r129, %r128, -1;
	cvt.rn.f32.u32 	%f34, %r129;
	mul.f32 	%f35, %f34, 0f30000000;
	add.f32 	%f36, %f35, 0f00000000;
	cvt.f64.f32 	%fd42, %f33;
	{
	.reg .b32 %temp; 
	mov.b64 	{%temp, %r130}, %fd42;
	}
	{ // callseq 72, 0
	.param .b64 param0;
	st.param.f64 	[param0], %fd42;
	.param .b64 retval0;
	call.uni (retval0), 
	__internal_accurate_pow, 
	(
	param0
	);
	ld.param.f64 	%fd43, [retval0];
	} // callseq 72
	setp.lt.s32 	%p24, %r130, 0;
	neg.f64 	%fd45, %fd43;
	selp.f64 	%fd46, %fd45, %fd43, %p4;
	selp.f64 	%fd47, %fd46, %fd43, %p24;
	setp.eq.f32 	%p25, %f32, 0f00000000;
	selp.b32 	%r131, %r130, 0, %p4;
	or.b32  	%r132, %r131, 2146435072;
	selp.b32 	%r133, %r132, %r131, %p6;
	mov.b64 	%fd48, {%r87, %r133};
	selp.f64 	%fd49, %fd48, %fd47, %p25;
	add.f64 	%fd50, %fd42, 0d4000000000000000;
	{
	.reg .b32 %temp; 
	mov.b64 	{%temp, %r134}, %fd50;
	}
	and.b32  	%r135, %r134, 2146435072;
	setp.eq.s32 	%p26, %r135, 2146435072;
	setp.eq.f32 	%p27, %f32, 0f7F800000;
	selp.b32 	%r136, %r90, %r26, %p24;
	mov.b64 	%fd51, {%r87, %r136};
	selp.f64 	%fd52, %fd51, %fd49, %p26;
	selp.f64 	%fd53, %fd52, %fd49, %p27;
	setp.eq.f32 	%p28, %f32, 0f3F800000;
	selp.f64 	%fd54, 0d3FF0000000000000, %fd53, %p28;
	cvt.f64.f32 	%fd55, %f36;
	{
	.reg .b32 %temp; 
	mov.b64 	{%temp, %r137}, %fd55;
	}
	{ // callseq 73, 0
	.param .b64 param0;
	st.param.f64 	[param0], %fd55;
	.param .b64 retval0;
	call.uni (retval0), 
	__internal_accurate_pow, 
	(
	param0
	);
	ld.param.f64 	%fd56, [retval0];
	} // callseq 73
	setp.lt.s32 	%p29, %r137, 0;
	neg.f64 	%fd58, %fd56;
	selp.f64 	%fd59, %fd58, %fd56, %p4;
	selp.f64 	%fd60, %fd59, %fd56, %p29;
	setp.eq.f32 	%p30, %f35, 0f00000000;
	selp.b32 	%r138, %r137, 0, %p4;
	or.b32  	%r139, %r138, 2146435072;
	selp.b32 	%r140, %r139, %r138, %p6;
	mov.b64 	%fd61, {%r87, %r140};
	selp.f64 	%fd62, %fd61, %fd60, %p30;
	add.f64 	%fd63, %fd55, 0d4000000000000000;
	{
	.reg .b32 %temp; 
	mov.b64 	{%temp, %r141}, %fd63;
	}
	and.b32  	%r142, %r141, 2146435072;
	setp.eq.s32 	%p31, %r142, 2146435072;
	setp.eq.f32 	%p32, %f35, 0f7F800000;
	selp.b32 	%r143, %r90, %r26, %p29;
	mov.b64 	%fd64, {%r87, %r143};
	selp.f64 	%fd65, %fd64, %fd62, %p31;
	selp.f64 	%fd66, %fd65, %fd62, %p32;
	setp.eq.f32 	%p33, %f35, 0f3F800000;
	selp.f64 	%fd67, 0d3FF0000000000000, %fd66, %p33;
	add.f64 	%fd68, %fd54, %fd67;
	setp.le.f64 	%p34, %fd68, 0d3FF0000000000000;
	selp.f32 	%f37, 0f3F800000, 0f00000000, %p34;
	add.s32 	%r144, %r52, 19453952;
	mul.hi.u32 	%r145, %r144, 3;
	sub.s32 	%r146, %r144, %r145;
	shr.u32 	%r147, %r146, 1;
	add.s32 	%r148, %r147, %r145;
	shr.u32 	%r149, %r148, 30;
	mul.lo.s32 	%r150, %r149, 2147483647;
	sub.s32 	%r151, %r144, %r150;
	max.u32 	%r152, %r151, 1;
	mul.hi.u32 	%r153, %r152, 1581746633;
	shr.u32 	%r154, %r153, 14;
	mul.lo.s32 	%r155, %r154, 44488;
	sub.s32 	%r156, %r152, %r155;
	mul.lo.s32 	%r157, %r156, 48271;
	mul.lo.s32 	%r158, %r154, 3399;
	setp.lt.u32 	%p35, %r157, %r158;
	xor.b32  	%r159, %r158, 2147483647;
	neg.s32 	%r160, %r158;
	selp.b32 	%r161, %r159, %r160, %p35;
	add.s32 	%r162, %r161, %r157;
	add.s32 	%r163, %r162, -1;
	cvt.rn.f32.u32 	%f38, %r163;
	mul.f32 	%f39, %f38, 0f30000000;
	add.f32 	%f40, %f39, 0f00000000;
	mul.hi.u32 	%r164, %r162, -1131474031;
	shr.u32 	%r165, %r164, 15;
	mul.lo.s32 	%r166, %r165, 44488;
	sub.s32 	%r167, %r162, %r166;
	mul.lo.s32 	%r168, %r167, 48271;
	mul.lo.s32 	%r169, %r165, 3399;
	setp.lt.u32 	%p36, %r168, %r169;
	xor.b32  	%r170, %r169, 2147483647;
	neg.s32 	%r171, %r169;
	selp.b32 	%r172, %r170, %r171, %p36;
	add.s32 	%r173, %r168, %r172;
	add.s32 	%r174, %r173, -1;
	cvt.rn.f32.u32 	%f41, %r174;
	mul.f32 	%f42, %f41, 0f30000000;
	add.f32 	%f43, %f42, 0f00000000;
	cvt.f64.f32 	%fd69, %f40;
	{
	.reg .b32 %temp; 
	mov.b64 	{%temp, %r175}, %fd69;
	}
	{ // callseq 74, 0
	.param .b64 param0;
	st.param.f64 	[param0], %fd69;
	.param .b64 retval0;
	call.uni (retval0), 
	__internal_accurate_pow, 
	(
	param0
	);
	ld.param.f64 	%fd70, [retval0];
	} // callseq 74
	setp.lt.s32 	%p37, %r175, 0;
	neg.f64 	%fd72, %fd70;
	selp.f64 	%fd73, %fd72, %fd70, %p4;
	selp.f64 	%fd74, %fd73, %fd70, %p37;
	setp.eq.f32 	%p38, %f39, 0f00000000;
	selp.b32 	%r176, %r175, 0, %p4;
	or.b32  	%r177, %r176, 2146435072;
	selp.b32 	%r178, %r177, %r176, %p6;
	mov.b64 	%fd75, {%r87, %r178};
	selp.f64 	%fd76, %fd75, %fd74, %p38;
	add.f64 	%fd77, %fd69, 0d4000000000000000;
	{
	.reg .b32 %temp; 
	mov.b64 	{%temp, %r179}, %fd77;
	}
	and.b32  	%r180, %r179, 2146435072;
	setp.eq.s32 	%p39, %r180, 2146435072;
	setp.eq.f32 	%p40, %f39, 0f7F800000;
	selp.b32 	%r181, %r90, %r26, %p37;
	mov.b64 	%fd78, {%r87, %r181};
	selp.f64 	%fd79, %fd78, %fd76, %p39;
	selp.f64 	%fd80, %fd79, %fd76, %p40;
	setp.eq.f32 	%p41, %f39, 0f3F800000;
	selp.f64 	%fd81, 0d3FF0000000000000, %fd80, %p41;
	cvt.f64.f32 	%fd82, %f43;
	{
	.reg .b32 %temp; 
	mov.b64 	{%temp, %r182}, %fd82;
	}
	{ // callseq 75, 0
	.param .b64 param0;
	st.param.f64 	[param0], %fd82;
	.param .b64 retval0;
	call.uni (retval0), 
	__internal_accurate_pow, 
	(
	param0
	);
	ld.param.f64 	%fd83, [retval0];
	} // callseq 75
	setp.lt.s32 	%p42, %r182, 0;
	neg.f64 	%fd85, %fd83;
	selp.f64 	%fd86, %fd85, %fd83, %p4;
	selp.f64 	%fd87, %fd86, %fd83, %p42;
	setp.eq.f32 	%p43, %f42, 0f00000000;
	selp.b32 	%r183, %r182, 0, %p4;
	or.b32  	%r184, %r183, 2146435072;
	selp.b32 	%r185, %r184, %r183, %p6;
	mov.b64 	%fd88, {%r87, %r185};
	selp.f64 	%fd89, %fd88, %fd87, %p43;
	add.f64 	%fd90, %fd82, 0d4000000000000000;
	{
	.reg .b32 %temp; 
	mov.b64 	{%temp, %r186}, %fd90;
	}
	and.b32  	%r187, %r186, 2146435072;
	setp.eq.s32 	%p44, %r187, 2146435072;
	setp.eq.f32 	%p45, %f42, 0f7F800000;
	selp.b32 	%r188, %r90, %r26, %p42;
	mov.b64 	%fd91, {%r87, %r188};
	selp.f64 	%fd92, %fd91, %fd89, %p44;
	selp.f64 	%fd93, %fd92, %fd89, %p45;
	setp.eq.f32 	%p46, %f42, 0f3F800000;
	selp.f64 	%fd94, 0d3FF0000000000000, %fd93, %p46;
	add.f64 	%fd95, %fd81, %fd94;
	setp.le.f64 	%p47, %fd95, 0d3FF0000000000000;
	selp.f32 	%f44, 0f3F800000, 0f00000000, %p47;
	add.s32 	%r189, %r52, 29180928;
	mul.hi.u32 	%r190, %r189, 3;
	sub.s32 	%r191, %r189, %r190;
	shr.u32 	%r192, %r191, 1;
	add.s32 	%r193, %r192, %r190;
	shr.u32 	%r194, %r193, 30;
	mul.lo.s32 	%r195, %r194, 2147483647;
	sub.s32 	%r196, %r189, %r195;
	max.u32 	%r197, %r196, 1;
	mul.hi.u32 	%r198, %r197, 1581746633;
	shr.u32 	%r199, %r198, 14;
	mul.lo.s32 	%r200, %r199, 44488;
	sub.s32 	%r201, %r197, %r200;
	mul.lo.s32 	%r202, %r201, 48271;
	mul.lo.s32 	%r203, %r199, 3399;
	setp.lt.u32 	%p48, %r202, %r203;
	xor.b32  	%r204, %r203, 2147483647;
	neg.s32 	%r205, %r203;
	selp.b32 	%r206, %r204, %r205, %p48;
	add.s32 	%r207, %r206, %r202;
	add.s32 	%r208, %r207, -1;
	cvt.rn.f32.u32 	%f45, %r208;
	mul.f32 	%f46, %f45, 0f30000000;
	add.f32 	%f47, %f46, 0f00000000;
	mul.hi.u32 	%r209, %r207, -1131474031;
	shr.u32 	%r210, %r209, 15;
	mul.lo.s32 	%r211, %r210, 44488;
	sub.s32 	%r212, %r207, %r211;
	mul.lo.s32 	%r213, %r212, 48271;
	mul.lo.s32 	%r214, %r210, 3399;
	setp.lt.u32 	%p49, %r213, %r214;
	xor.b32  	%r215, %r214, 2147483647;
	neg.s32 	%r216, %r214;
	selp.b32 	%r217, %r215, %r216, %p49;
	add.s32 	%r218, %r213, %r217;
	add.s32 	%r219, %r218, -1;
	cvt.rn.f32.u32 	%f48, %r219;
	mul.f32 	%f49, %f48, 0f30000000;
	add.f32 	%f50, %f49, 0f00000000;
	cvt.f64.f32 	%fd96, %f47;
	{
	.reg .b32 %temp; 
	mov.b64 	{%temp, %r220}, %fd96;
	}
	{ // callseq 76, 0
	.param .b64 param0;
	st.param.f64 	[param0], %fd96;
	.param .b64 retval0;
	call.uni (retval0), 
	__internal_accurate_pow, 
	(
	param0
	);
	ld.param.f64 	%fd97, [retval0];
	} // callseq 76
	setp.lt.s32 	%p50, %r220, 0;
	neg.f64 	%fd99, %fd97;
	selp.f64 	%fd100, %fd99, %fd97, %p4;
	selp.f64 	%fd101, %fd100, %fd97, %p50;
	setp.eq.f32 	%p51, %f46, 0f00000000;
	selp.b32 	%r221, %r220, 0, %p4;
	or.b32  	%r222, %r221, 2146435072;
	selp.b32 	%r223, %r222, %r221, %p6;
	mov.b64 	%fd102, {%r87, %r223};
	selp.f64 	%fd103, %fd102, %fd101, %p51;
	add.f64 	%fd104, %fd96, 0d4000000000000000;
	{
	.reg .b32 %temp; 
	mov.b64 	{%temp, %r224}, %fd104;
	}
	and.b32  	%r225, %r224, 2146435072;
	setp.eq.s32 	%p52, %r225, 2146435072;
	setp.eq.f32 	%p53, %f46, 0f7F800000;
	selp.b32 	%r226, %r90, %r26, %p50;
	mov.b64 	%fd105, {%r87, %r226};
	selp.f64 	%fd106, %fd105, %fd103, %p52;
	selp.f64 	%fd107, %fd106, %fd103, %p53;
	setp.eq.f32 	%p54, %f46, 0f3F800000;
	selp.f64 	%fd108, 0d3FF0000000000000, %fd107, %p54;
	cvt.f64.f32 	%fd109, %f50;
	{
	.reg .b32 %temp; 
	mov.b64 	{%temp, %r227}, %fd109;
	}
	{ // callseq 77, 0
	.param .b64 param0;
	st.param.f64 	[param0], %fd109;
	.param .b64 retval0;
	call.uni (retval0), 
	__internal_accurate_pow, 
	(
	param0
	);
	ld.param.f64 	%fd110, [retval0];
	} // callseq 77
	setp.lt.s32 	%p55, %r227, 0;
	neg.f64 	%fd112, %fd110;
	selp.f64 	%fd113, %fd112, %fd110, %p4;
	selp.f64 	%fd114, %fd113, %fd110, %p55;
	setp.eq.f32 	%p56, %f49, 0f00000000;
	selp.b32 	%r228, %r227, 0, %p4;
	or.b32  	%r229, %r228, 2146435072;
	selp.b32 	%r230, %r229, %r228, %p6;
	mov.b64 	%fd115, {%r87, %r230};
	selp.f64 	%fd116, %fd115, %fd114, %p56;
	add.f64 	%fd117, %fd109, 0d4000000000000000;
	{
	.reg .b32 %temp; 
	mov.b64 	{%temp, %r231}, %fd117;
	}
	and.b32  	%r232, %r231, 2146435072;
	setp.eq.s32 	%p57, %r232, 2146435072;
	setp.eq.f32 	%p58, %f49, 0f7F800000;
	selp.b32 	%r233, %r90, %r26, %p55;
	mov.b64 	%fd118, {%r87, %r233};
	selp.f64 	%fd119, %fd118, %fd116, %p57;
	selp.f64 	%fd120, %fd119, %fd116, %p58;
	setp.eq.f32 	%p59, %f49, 0f3F800000;
	selp.f64 	%fd121, 0d3FF0000000000000, %fd120, %p59;
	add.f64 	%fd122, %fd108, %fd121;
	setp.le.f64 	%p60, %fd122, 0d3FF0000000000000;
	selp.f32 	%f51, 0f3F800000, 0f00000000, %p60;
	add.s32 	%r234, %r52, 38907904;
	mul.hi.u32 	%r235, %r234, 3;
	sub.s32 	%r236, %r234, %r235;
	shr.u32 	%r237, %r236, 1;
	add.s32 	%r238, %r237, %r235;
	shr.u32 	%r239, %r238, 30;
	mul.lo.s32 	%r240, %r239, 2147483647;
	sub.s32 	%r241, %r234, %r240;
	max.u32 	%r242, %r241, 1;
	mul.hi.u32 	%r243, %r242, 1581746633;
	shr.u32 	%r244, %r243, 14;
	mul.lo.s32 	%r245, %r244, 44488;
	sub.s32 	%r246, %r242, %r245;
	mul.lo.s32 	%r247, %r246, 48271;
	mul.lo.s32 	%r248, %r244, 3399;
	setp.lt.u32 	%p61, %r247, %r248;
	xor.b32  	%r249, %r248, 2147483647;
	neg.s32 	%r250, %r248;
	selp.b32 	%r251, %r249, %r250, %p61;
	add.s32 	%r252, %r251, %r247;
	add.s32 	%r253, %r252, -1;
	cvt.rn.f32.u32 	%f52, %r253;
	mul.f32 	%f53, %f52, 0f30000000;
	add.f32 	%f54, %f53, 0f00000000;
	mul.hi.u32 	%r254, %r252, -1131474031;
	shr.u32 	%r255, %r254, 15;
	mul.lo.s32 	%r256, %r255, 44488;
	sub.s32 	%r257, %r252, %r256;
	mul.lo.s32 	%r258, %r257, 48271;
	mul.lo.s32 	%r259, %r255, 3399;
	setp.lt.u32 	%p62, %r258, %r259;
	xor.b32  	%r260, %r259, 2147483647;
	neg.s32 	%r261, %r259;
	selp.b32 	%r262, %r260, %r261, %p62;
	add.s32 	%r263, %r258, %r262;
	add.s32 	%r264, %r263, -1;
	cvt.rn.f32.u32 	%f55, %r264;
	mul.f32 	%f56, %f55, 0f30000000;
	add.f32 	%f57, %f56, 0f00000000;
	cvt.f64.f32 	%fd123, %f54;
	{
	.reg .b32 %temp; 
	mov.b64 	{%temp, %r265}, %fd123;
	}
	{ // callseq 78, 0
	.param .b64 param0;
	st.param.f64 	[param0], %fd123;
	.param .b64 retval0;
	call.uni (retval0), 
	__internal_accurate_pow, 
	(
	param0
	);
	ld.param.f64 	%fd124, [retval0];
	} // callseq 78
	setp.lt.s32 	%p63, %r265, 0;
	neg.f64 	%fd126, %fd124;
	selp.f64 	%fd127, %fd126, %fd124, %p4;
	selp.f64 	%fd128, %fd127, %fd124, %p63;
	setp.eq.f32 	%p64, %f53, 0f00000000;
	selp.b32 	%r266, %r265, 0, %p4;
	or.b32  	%r267, %r266, 2146435072;
	selp.b32 	%r268, %r267, %r266, %p6;
	mov.b64 	%fd129, {%r87, %r268};
	selp.f64 	%fd130, %fd129, %fd128, %p64;
	add.f64 	%fd131, %fd123, 0d4000000000000000;
	{
	.reg .b32 %temp; 
	mov.b64 	{%temp, %r269}, %fd131;
	}
	and.b32  	%r270, %r269, 2146435072;
	setp.eq.s32 	%p65, %r270, 2146435072;
	setp.eq.f32 	%p66, %f53, 0f7F800000;
	selp.b32 	%r271, %r90, %r26, %p63;
	mov.b64 	%fd132, {%r87, %r271};
	selp.f64 	%fd133, %fd132, %fd130, %p65;
	selp.f64 	%fd134, %fd133, %fd130, %p66;
	setp.eq.f32 	%p67, %f53, 0f3F800000;
	selp.f64 	%fd135, 0d3FF0000000000000, %fd134, %p67;
	cvt.f64.f32 	%fd136, %f57;
	{
	.reg .b32 %temp; 
	mov.b64 	{%temp, %r272}, %fd136;
	}
	{ // callseq 79, 0
	.param .b64 param0;
	st.param.f64 	[param0], %fd136;
	.param .b64 retval0;
	call.uni (retval0), 
	__internal_accurate_pow, 
	(
	param0
	);
	ld.param.f64 	%fd137, [retval0];
	} // callseq 79
	setp.lt.s32 	%p68, %r272, 0;
	neg.f64 	%fd139, %fd137;
	selp.f64 	%fd140, %fd139, %fd137, %p4;
	selp.f64 	%fd141, %fd140, %fd137, %p68;
	setp.eq.f32 	%p69, %f56, 0f00000000;
	selp.b32 	%r273, %r272, 0, %p4;
	or.b32  	%r274, %r273, 2146435072;
	selp.b32 	%r275, %r274, %r273, %p6;
	mov.b64 	%fd142, {%r87, %r275};
	selp.f64 	%fd143, %fd142, %fd141, %p69;
	add.f64 	%fd144, %fd136, 0d4000000000000000;
	{
	.reg .b32 %temp; 
	mov.b64 	{%temp, %r276}, %fd144;
	}
	and.b32  	%r277, %r276, 2146435072;
	setp.eq.s32 	%p70, %r277, 2146435072;
	setp.eq.f32 	%p71, %f56, 0f7F800000;
	selp.b32 	%r278, %r90, %r26, %p68;
	mov.b64 	%fd145, {%r87, %r278};
	selp.f64 	%fd146, %fd145, %fd143, %p70;
	selp.f64 	%fd147, %fd146, %fd143, %p71;
	setp.eq.f32 	%p72, %f56, 0f3F800000;
	selp.f64 	%fd148, 0d3FF0000000000000, %fd147, %p72;
	add.f64 	%fd149, %fd135, %fd148;
	setp.le.f64 	%p73, %fd149, 0d3FF0000000000000;
	selp.f32 	%f58, 0f3F800000, 0f00000000, %p73;
	add.s32 	%r279, %r52, 48634880;
	mul.hi.u32 	%r280, %r279, 3;
	sub.s32 	%r281, %r279, %r280;
	shr.u32 	%r282, %r281, 1;
	add.s32 	%r283, %r282, %r280;
	shr.u32 	%r284, %r283, 30;
	mul.lo.s32 	%r285, %r284, 2147483647;
	sub.s32 	%r286, %r279, %r285;
	max.u32 	%r287, %r286, 1;
	mul.hi.u32 	%r288, %r287, 1581746633;
	shr.u32 	%r289, %r288, 14;
	mul.lo.s32 	%r290, %r289, 44488;
	sub.s32 	%r291, %r287, %r290;
	mul.lo.s32 	%r292, %r291, 48271;
	mul.lo.s32 	%r293, %r289, 3399;
	setp.lt.u32 	%p74, %r292, %r293;
	xor.b32  	%r294, %r293, 2147483647;
	neg.s32 	%r295, %r293;
	selp.b32 	%r296, %r294, %r295, %p74;
	add.s32 	%r297, %r296, %r292;
	add.s32 	%r298, %r297, -1;
	cvt.rn.f32.u32 	%f59, %r298;
	mul.f32 	%f60, %f59, 0f30000000;
	add.f32 	%f61, %f60, 0f00000000;
	mul.hi.u32 	%r299, %r297, -1131474031;
	shr.u32 	%r300, %r299, 15;
	mul.lo.s32 	%r301, %r300, 44488;
	sub.s32 	%r302, %r297, %r301;
	mul.lo.s32 	%r303, %r302, 48271;
	mul.lo.s32 	%r304, %r300, 3399;
	setp.lt.u32 	%p75, %r303, %r304;
	xor.b32  	%r305, %r304, 2147483647;
	neg.s32 	%r306, %r304;
	selp.b32 	%r307, %r305, %r306, %p75;
	add.s32 	%r308, %r303, %r307;
	add.s32 	%r309, %r308, -1;
	cvt.rn.f32.u32 	%f62, %r309;
	mul.f32 	%f63, %f62, 0f30000000;
	add.f32 	%f64, %f63, 0f00000000;
	cvt.f64.f32 	%fd150, %f61;
	{
	.reg .b32 %temp; 
	mov.b64 	{%temp, %r310}, %fd150;
	}
	{ // callseq 80, 0
	.param .b64 param0;
	st.param.f64 	[param0], %fd150;
	.param .b64 retval0;
	call.uni (retval0), 
	__internal_accurate_pow, 
	(
	param0
	);
	ld.param.f64 	%fd151, [retval0];
	} // callseq 80
	setp.lt.s32 	%p76, %r310, 0;
	neg.f64 	%fd153, %fd151;
	selp.f64 	%fd154, %fd153, %fd151, %p4;
	selp.f64 	%fd155, %fd154, %fd151, %p76;
	setp.eq.f32 	%p77, %f60, 0f00000000;
	selp.b32 	%r311, %r310, 0, %p4;
	or.b32  	%r312, %r311, 2146435072;
	selp.b32 	%r313, %r312, %r311, %p6;
	mov.b64 	%fd156, {%r87, %r313};
	selp.f64 	%fd157, %fd156, %fd155, %p77;
	add.f64 	%fd158, %fd150, 0d4000000000000000;
	{
	.reg .b32 %temp; 
	mov.b64 	{%temp, %r314}, %fd158;
	}
	and.b32  	%r315, %r314, 2146435072;
	setp.eq.s32 	%p78, %r315, 2146435072;
	setp.eq.f32 	%p79, %f60, 0f7F800000;
	selp.b32 	%r316, %r90, %r26, %p76;
	mov.b64 	%fd159, {%r87, %r316};
	selp.f64 	%fd160, %fd159, %fd157, %p78;
	selp.f64 	%fd161, %fd160, %fd157, %p79;
	setp.eq.f32 	%p80, %f60, 0f3F800000;
	selp.f64 	%fd162, 0d3FF0000000000000, %fd161, %p80;
	cvt.f64.f32 	%fd163, %f64;
	{
	.reg .b32 %temp; 
	mov.b64 	{%temp, %r317}, %fd163;
	}
	{ // callseq 81, 0
	.param .b64 param0;
	st.param.f64 	[param0], %fd163;
	.param .b64 retval0;
	call.uni (retval0), 
	__internal_accurate_pow, 
	(
	param0
	);
	ld.param.f64 	%fd164, [retval0];
	} // callseq 81
	setp.lt.s32 	%p81, %r317, 0;
	neg.f64 	%fd166, %fd164;
	selp.f64 	%fd167, %fd166, %fd164, %p4;
	selp.f64 	%fd168, %fd167, %fd164, %p81;
	setp.eq.f32 	%p82, %f63, 0f00000000;
	selp.b32 	%r318, %r317, 0, %p4;
	or.b32  	%r319, %r318, 2146435072;
	selp.b32 	%r320, %r319, %r318, %p6;
	mov.b64 	%fd169, {%r87, %r320};
	selp.f64 	%fd170, %fd169, %fd168, %p82;
	add.f64 	%fd171, %fd163, 0d4000000000000000;
	{
	.reg .b32 %temp; 
	mov.b64 	{%temp, %r321}, %fd171;
	}
	and.b32  	%r322, %r321, 2146435072;
	setp.eq.s32 	%p83, %r322, 2146435072;
	setp.eq.f32 	%p84, %f63, 0f7F800000;
	selp.b32 	%r323, %r90, %r26, %p81;
	mov.b64 	%fd172, {%r87, %r323};
	selp.f64 	%fd173, %fd172, %fd170, %p83;
	selp.f64 	%fd174, %fd173, %fd170, %p84;
	setp.eq.f32 	%p85, %f63, 0f3F800000;
	selp.f64 	%fd175, 0d3FF0000000000000, %fd174, %p85;
	add.f64 	%fd176, %fd162, %fd175;
	setp.le.f64 	%p86, %fd176, 0d3FF0000000000000;
	selp.f32 	%f65, 0f3F800000, 0f00000000, %p86;
	add.s32 	%r324, %r52, 58361856;
	mul.hi.u32 	%r325, %r324, 3;
	sub.s32 	%r326, %r324, %r325;
	shr.u32 	%r327, %r326, 1;
	add.s32 	%r328, %r327, %r325;
	shr.u32 	%r329, %r328, 30;
	mul.lo.s32 	%r330, %r329, 2147483647;
	sub.s32 	%r331, %r324, %r330;
	max.u32 	%r332, %r331, 1;
	mul.hi.u32 	%r333, %r332, 1581746633;
	shr.u32 	%r334, %r333, 14;
	mul.lo.s32 	%r335, %r334, 44488;
	sub.s32 	%r336, %r332, %r335;
	mul.lo.s32 	%r337, %r336, 48271;
	mul.lo.s32 	%r338, %r334, 3399;
	setp.lt.u32 	%p87, %r337, %r338;
	xor.b32  	%r339, %r338, 2147483647;
	neg.s32 	%r340, %r338;
	selp.b32 	%r341, %r339, %r340, %p87;
	add.s32 	%r342, %r341, %r337;
	add.s32 	%r343, %r342, -1;
	cvt.rn.f32.u32 	%f66, %r343;
	mul.f32 	%f67, %f66, 0f30000000;
	add.f32 	%f68, %f67, 0f00000000;
	mul.hi.u32 	%r344, %r342, -1131474031;
	shr.u32 	%r345, %r344, 15;
	mul.lo.s32 	%r346, %r345, 44488;
	sub.s32 	%r347, %r342, %r346;
	mul.lo.s32 	%r348, %r347, 48271;
	mul.lo.s32 	%r349, %r345, 3399;
	setp.lt.u32 	%p88, %r348, %r349;
	xor.b32  	%r350, %r349, 2147483647;
	neg.s32 	%r351, %r349;
	selp.b32 	%r352, %r350, %r351, %p88;
	add.s32 	%r353, %r348, %r352;
	add.s32 	%r354, %r353, -1;
	cvt.rn.f32.u32 	%f69, %r354;
	mul.f32 	%f70, %f69, 0f30000000;
	add.f32 	%f71, %f70, 0f00000000;
	cvt.f64.f32 	%fd177, %f68;
	{
	.reg .b32 %temp; 
	mov.b64 	{%temp, %r355}, %fd177;
	}
	{ // callseq 82, 0
	.param .b64 param0;
	st.param.f64 	[param0], %fd177;
	.param .b64 retval0;
	call.uni (retval0), 
	__internal_accurate_pow, 
	(
	param0
	);
	ld.param.f64 	%fd178, [retval0];
	} // callseq 82
	setp.lt.s32 	%p89, %r355, 0;
	neg.f64 	%fd180, %fd178;
	selp.f64 	%fd181, %fd180, %fd178, %p4;
	selp.f64 	%fd182, %fd181, %fd178, %p89;
	setp.eq.f32 	%p90, %f67, 0f00000000;
	selp.b32 	%r356, %r355, 0, %p4;
	or.b32  	%r357, %r356, 2146435072;
	selp.b32 	%r358, %r357, %r356, %p6;
	mov.b64 	%fd183, {%r87, %r358};
	selp.f64 	%fd184, %fd183, %fd182, %p90;
	add.f64 	%fd185, %fd177, 0d4000000000000000;
	{
	.reg .b32 %temp; 
	mov.b64 	{%temp, %r359}, %fd185;
	}
	and.b32  	%r360, %r359, 2146435072;
	setp.eq.s32 	%p91, %r360, 2146435072;
	setp.eq.f32 	%p92, %f67, 0f7F800000;
	selp.b32 	%r361, %r90, %r26, %p89;
	mov.b64 	%fd186, {%r87, %r361};
	selp.f64 	%fd187, %fd186, %fd184, %p91;
	selp.f64 	%fd188, %fd187, %fd184, %p92;
	setp.eq.f32 	%p93, %f67, 0f3F800000;
	selp.f64 	%fd189, 0d3FF0000000000000, %fd188, %p93;
	cvt.f64.f32 	%fd190, %f71;
	{
	.reg .b32 %temp; 
	mov.b64 	{%temp, %r362}, %fd190;
	}
	{ // callseq 83, 0
	.param .b64 param0;
	st.param.f64 	[param0], %fd190;
	.param .b64 retval0;
	call.uni (retval0), 
	__internal_accurate_pow, 
	(
	param0
	);
	ld.param.f64 	%fd191, [retval0];
	} // callseq 83
	setp.lt.s32 	%p94, %r362, 0;
	neg.f64 	%fd193, %fd191;
	selp.f64 	%fd194, %fd193, %fd191, %p4;
	selp.f64 	%fd195, %fd194, %fd191, %p94;
	setp.eq.f32 	%p95, %f70, 0f00000000;
	selp.b32 	%r363, %r362, 0, %p4;
	or.b32  	%r364, %r363, 2146435072;
	selp.b32 	%r365, %r364, %r363, %p6;
	mov.b64 	%fd196, {%r87, %r365};
	selp.f64 	%fd197, %fd196, %fd195, %p95;
	add.f64 	%fd198, %fd190, 0d4000000000000000;
	{
	.reg .b32 %temp; 
	mov.b64 	{%temp, %r366}, %fd198;
	}
	and.b32  	%r367, %r366, 2146435072;
	setp.eq.s32 	%p96, %r367, 2146435072;
	setp.eq.f32 	%p97, %f70, 0f7F800000;
	selp.b32 	%r368, %r90, %r26, %p94;
	mov.b64 	%fd199, {%r87, %r368};
	selp.f64 	%fd200, %fd199, %fd197, %p96;
	selp.f64 	%fd201, %fd200, %fd197, %p97;
	setp.eq.f32 	%p98, %f70, 0f3F800000;
	selp.f64 	%fd202, 0d3FF0000000000000, %fd201, %p98;
	add.f64 	%fd203, %fd189, %fd202;
	setp.le.f64 	%p99, %fd203, 0d3FF0000000000000;
	selp.f32 	%f72, 0f3F800000, 0f00000000, %p99;
	add.s32 	%r369, %r52, 68088832;
	mul.hi.u32 	%r370, %r369, 3;
	sub.s32 	%r371, %r369, %r370;
	shr.u32 	%r372, %r371, 1;
	add.s32 	%r373, %r372, %r370;
	shr.u32 	%r374, %r373, 30;
	mul.lo.s32 	%r375, %r374, 2147483647;
	sub.s32 	%r376, %r369, %r375;
	max.u32 	%r377, %r376, 1;
	mul.hi.u32 	%r378, %r377, 1581746633;
	shr.u32 	%r379, %r378, 14;
	mul.lo.s32 	%r380, %r379, 44488;
	sub.s32 	%r381, %r377, %r380;
	mul.lo.s32 	%r382, %r381, 48271;
	mul.lo.s32 	%r383, %r379, 3399;
	setp.lt.u32 	%p100, %r382, %r383;
	xor.b32  	%r384, %r383, 2147483647;
	neg.s32 	%r385, %r383;
	selp.b32 	%r386, %r384, %r385, %p100;
	add.s32 	%r387, %r386, %r382;
	add.s32 	%r388, %r387, -1;
	cvt.rn.f32.u32 	%f73, %r388;
	mul.f32 	%f74, %f73, 0f30000000;
	add.f32 	%f75, %f74, 0f00000000;
	mul.hi.u32 	%r389, %r387, -1131474031;
	shr.u32 	%r390, %r389, 15;
	mul.lo.s32 	%r391, %r390, 44488;
	sub.s32 	%r392, %r387, %r391;
	mul.lo.s32 	%r393, %r392, 48271;
	mul.lo.s32 	%r394, %r390, 3399;
	setp.lt.u32 	%p101, %r393, %r394;
	xor.b32  	%r395, %r394, 2147483647;
	neg.s32 	%r396, %r394;
	selp.b32 	%r397, %r395, %r396, %p101;
	add.s32 	%r398, %r393, %r397;
	add.s32 	%r399, %r398, -1;
	cvt.rn.f32.u32 	%f76, %r399;
	mul.f32 	%f77, %f76, 0f30000000;
	add.f32 	%f78, %f77, 0f00000000;
	cvt.f64.f32 	%fd204, %f75;
	{
	.reg .b32 %temp; 
	mov.b64 	{%temp, %r400}, %fd204;
	}
	{ // callseq 84, 0
	.param .b64 param0;
	st.param.f64 	[param0], %fd204;
	.param .b64 retval0;
	call.uni (retval0), 
	__internal_accurate_pow, 
	(
	param0
	);
	ld.param.f64 	%fd205, [retval0];
	} // callseq 84
	setp.lt.s32 	%p102, %r400, 0;
	neg.f64 	%fd207, %fd205;
	selp.f64 	%fd208, %fd207, %fd205, %p4;
	selp.f64 	%fd209, %fd208, %fd205, %p102;
	setp.eq.f32 	%p103, %f74, 0f00000000;
	selp.b32 	%r401, %r400, 0, %p4;
	or.b32  	%r402, %r401, 2146435072;
	selp.b32 	%r403, %r402, %r401, %p6;
	mov.b64 	%fd210, {%r87, %r403};
	selp.f64 	%fd211, %fd210, %fd209, %p103;
	add.f64 	%fd212, %fd204, 0d4000000000000000;
	{
	.reg .b32 %temp; 
	mov.b64 	{%temp, %r404}, %fd212;
	}
	and.b32  	%r405, %r404, 2146435072;
	setp.eq.s32 	%p104, %r405, 2146435072;
	setp.eq.f32 	%p105, %f74, 0f7F800000;
	selp.b32 	%r406, %r90, %r26, %p102;
	mov.b64 	%fd213, {%r87, %r406};
	selp.f64 	%fd214, %fd213, %fd211, %p104;
	selp.f64 	%fd215, %fd214, %fd211, %p105;
	setp.eq.f32 	%p106, %f74, 0f3F800000;
	selp.f64 	%fd216, 0d3FF0000000000000, %fd215, %p106;
	cvt.f64.f32 	%fd217, %f78;
	{
	.reg .b32 %temp; 
	mov.b64 	{%temp, %r407}, %fd217;
	}
	{ // callseq 85, 0
	.param .b64 param0;
	st.param.f64 	[param0], %fd217;
	.param .b64 retval0;
	call.uni (retval0), 
	__internal_accurate_pow, 
	(
	param0
	);
	ld.param.f64 	%fd218, [retval0];
	} // callseq 85
	setp.lt.s32 	%p107, %r407, 0;
	neg.f64 	%fd220, %fd218;
	selp.f64 	%fd221, %fd220, %fd218, %p4;
	selp.f64 	%fd222, %fd221, %fd218, %p107;
	setp.eq.f32 	%p108, %f77, 0f00000000;
	selp.b32 	%r408, %r407, 0, %p4;
	or.b32  	%r409, %r408, 2146435072;
	selp.b32 	%r410, %r409, %r408, %p6;
	mov.b64 	%fd223, {%r87, %r410};
	selp.f64 	%fd224, %fd223, %fd222, %p108;
	add.f64 	%fd225, %fd217, 0d4000000000000000;
	{
	.reg .b32 %temp; 
	mov.b64 	{%temp, %r411}, %fd225;
	}
	and.b32  	%r412, %r411, 2146435072;
	setp.eq.s32 	%p109, %r412, 2146435072;
	setp.eq.f32 	%p110, %f77, 0f7F800000;
	selp.b32 	%r413, %r90, %r26, %p107;
	mov.b64 	%fd226, {%r87, %r413};
	selp.f64 	%fd227, %fd226, %fd224, %p109;
	selp.f64 	%fd228, %fd227, %fd224, %p110;
	setp.eq.f32 	%p111, %f77, 0f3F800000;
	selp.f64 	%fd229, 0d3FF0000000000000, %fd228, %p111;
	add.f64 	%fd230, %fd216, %fd229;
	setp.le.f64 	%p112, %fd230, 0d3FF0000000000000;
	selp.f32 	%f79, 0f3F800000, 0f00000000, %p112;
	add.s32 	%r414, %r52, 77815808;
	mul.hi.u32 	%r415, %r414, 3;
	sub.s32 	%r416, %r414, %r415;
	shr.u32 	%r417, %r416, 1;
	add.s32 	%r418, %r417, %r415;
	shr.u32 	%r419, %r418, 30;
	mul.lo.s32 	%r420, %r419, 2147483647;
	sub.s32 	%r421, %r414, %r420;
	max.u32 	%r422, %r421, 1;
	mul.hi.u32 	%r423, %r422, 1581746633;
	shr.u32 	%r424, %r423, 14;
	mul.lo.s32 	%r425, %r424, 44488;
	sub.s32 	%r426, %r422, %r425;
	mul.lo.s32 	%r427, %r426, 48271;
	mul.lo.s32 	%r428, %r424, 3399;
	setp.lt.u32 	%p113, %r427, %r428;
	xor.b32  	%r429, %r428, 2147483647;
	neg.s32 	%r430, %r428;
	selp.b32 	%r431, %r429, %r430, %p113;
	add.s32 	%r432, %r431, %r427;
	add.s32 	%r433, %r432, -1;
	cvt.rn.f32.u32 	%f80, %r433;
	mul.f32 	%f81, %f80, 0f30000000;
	add.f32 	%f82, %f81, 0f00000000;
	mul.hi.u32 	%r434, %r432, -1131474031;
	shr.u32 	%r435, %r434, 15;
	mul.lo.s32 	%r436, %r435, 44488;
	sub.s32 	%r437, %r432, %r436;
	mul.lo.s32 	%r438, %r437, 48271;
	mul.lo.s32 	%r439, %r435, 3399;
	setp.lt.u32 	%p114, %r438, %r439;
	xor.b32  	%r440, %r439, 2147483647;
	neg.s32 	%r441, %r439;
	selp.b32 	%r442, %r440, %r441, %p114;
	add.s32 	%r443, %r438, %r442;
	add.s32 	%r444, %r443, -1;
	cvt.rn.f32.u32 	%f83, %r444;
	mul.f32 	%f84, %f83, 0f30000000;
	add.f32 	%f85, %f84, 0f00000000;
	cvt.f64.f32 	%fd231, %f82;
	{
	.reg .b32 %temp; 
	mov.b64 	{%temp, %r445}, %fd231;
	}
	{ // callseq 86, 0
	.param .b64 param0;
	st.param.f64 	[param0], %fd231;
	.param .b64 retval0;
	call.uni (retval0), 
	__internal_accurate_pow, 
	(
	param0
	);
	ld.param.f64 	%fd232, [retval0];
	} // callseq 86
	setp.lt.s32 	%p115, %r445, 0;
	neg.f64 	%fd234, %fd232;
	selp.f64 	%fd235, %fd234, %fd232, %p4;
	selp.f64 	%fd236, %fd235, %fd232, %p115;
	setp.eq.f32 	%p116, %f81, 0f00000000;
	selp.b32 	%r446, %r445, 0, %p4;
	or.b32  	%r447, %r446, 2146435072;
	selp.b32 	%r448, %r447, %r446, %p6;
	mov.b64 	%fd237, {%r87, %r448};
	selp.f64 	%fd238, %fd237, %fd236, %p116;
	add.f64 	%fd239, %fd231, 0d4000000000000000;
	{
	.reg .b32 %temp; 
	mov.b64 	{%temp, %r449}, %fd239;
	}
	and.b32  	%r450, %r449, 2146435072;
	setp.eq.s32 	%p117, %r450, 2146435072;
	setp.eq.f32 	%p118, %f81, 0f7F800000;
	selp.b32 	%r451, %r90, %r26, %p115;
	mov.b64 	%fd240, {%r87, %r451};
	selp.f64 	%fd241, %fd240, %fd238, %p117;
	selp.f64 	%fd242, %fd241, %fd238, %p118;
	setp.eq.f32 	%p119, %f81, 0f3F800000;
	selp.f64 	%fd243, 0d3FF0000000000000, %fd242, %p119;
	cvt.f64.f32 	%fd244, %f85;
	{
	.reg .b32 %temp; 
	mov.b64 	{%temp, %r452}, %fd244;
	}
	{ // callseq 87, 0
	.param .b64 param0;
	st.param.f64 	[param0], %fd244;
	.param .b64 retval0;
	call.uni (retval0), 
	__internal_accurate_pow, 
	(
	param0
	);
	ld.param.f64 	%fd245, [retval0];
	} // callseq 87
	setp.lt.s32 	%p120, %r452, 0;
	neg.f64 	%fd247, %fd245;
	selp.f64 	%fd248, %fd247, %fd245, %p4;
	selp.f64 	%fd249, %fd248, %fd245, %p120;
	setp.eq.f32 	%p121, %f84, 0f00000000;
	selp.b32 	%r453, %r452, 0, %p4;
	or.b32  	%r454, %r453, 2146435072;
	selp.b32 	%r455, %r454, %r453, %p6;
	mov.b64 	%fd250, {%r87, %r455};
	selp.f64 	%fd251, %fd250, %fd249, %p121;
	add.f64 	%fd252, %fd244, 0d4000000000000000;
	{
	.reg .b32 %temp; 
	mov.b64 	{%temp, %r456}, %fd252;
	}
	and.b32  	%r457, %r456, 2146435072;
	setp.eq.s32 	%p122, %r457, 2146435072;
	setp.eq.f32 	%p123, %f84, 0f7F800000;
	selp.b32 	%r458, %r90, %r26, %p120;
	mov.b64 	%fd253, {%r87, %r458};
	selp.f64 	%fd254, %fd253, %fd251, %p122;
	selp.f64 	%fd255, %fd254, %fd251, %p123;
	setp.eq.f32 	%p124, %f84, 0f3F800000;
	selp.f64 	%fd256, 0d3FF0000000000000, %fd255, %p124;
	add.f64 	%fd257, %fd243, %fd256;
	setp.le.f64 	%p125, %fd257, 0d3FF0000000000000;
	selp.f32 	%f86, 0f3F800000, 0f00000000, %p125;
	add.s32 	%r459, %r52, 87542784;
	mul.hi.u32 	%r460, %r459, 3;
	sub.s32 	%r461, %r459, %r460;
	shr.u32 	%r462, %r461, 1;
	add.s32 	%r463, %r462, %r460;
	shr.u32 	%r464, %r463, 30;
	mul.lo.s32 	%r465, %r464, 2147483647;
	sub.s32 	%r466, %r459, %r465;
	max.u32 	%r467, %r466, 1;
	mul.hi.u32 	%r468, %r467, 1581746633;
	shr.u32 	%r469, %r468, 14;
	mul.lo.s32 	%r470, %r469, 44488;
	sub.s32 	%r471, %r467, %r470;
	mul.lo.s32 	%r472, %r471, 48271;
	mul.lo.s32 	%r473, %r469, 3399;
	setp.lt.u32 	%p126, %r472, %r473;
	xor.b32  	%r474, %r473, 2147483647;
	neg.s32 	%r475, %r473;
	selp.b32 	%r476, %r474, %r475, %p126;
	add.s32 	%r477, %r476, %r472;
	add.s32 	%r478, %r477, -1;
	cvt.rn.f32.u32 	%f87, %r478;
	mul.f32 	%f88, %f87, 0f30000000;
	add.f32 	%f89, %f88, 0f00000000;
	mul.hi.u32 	%r479, %r477, -1131474031;
	shr.u32 	%r480, %r479, 15;
	mul.lo.s32 	%r481, %r480, 44488;
	sub.s32 	%r482, %r477, %r481;
	mul.lo.s32 	%r483, %r482, 48271;
	mul.lo.s32 	%r484, %r480, 3399;
	setp.lt.u32 	%p127, %r483, %r484;
	xor.b32  	%r485, %r484, 2147483647;
	neg.s32 	%r486, %r484;
	selp.b32 	%r487, %r485, %r486, %p127;
	add.s32 	%r488, %r483, %r487;
	add.s32 	%r489, %r488, -1;
	cvt.rn.f32.u32 	%f90, %r489;
	mul.f32 	%f91, %f90, 0f30000000;
	add.f32 	%f92, %f91, 0f00000000;
	cvt.f64.f32 	%fd258, %f89;
	{
	.reg .b32 %temp; 
	mov.b64 	{%temp, %r490}, %fd258;
	}
	{ // callseq 88, 0
	.param .b64 param0;
	st.param.f64 	[param0], %fd258;
	.param .b64 retval0;
	call.uni (retval0), 
	__internal_accurate_pow, 
	(
	param0
	);
	ld.param.f64 	%fd259, [retval0];
	} // callseq 88
	setp.lt.s32 	%p128, %r490, 0;
	neg.f64 	%fd261, %fd259;
	selp.f64 	%fd262, %fd261, %fd259, %p4;
	selp.f64 	%fd263, %fd262, %fd259, %p128;
	setp.eq.f32 	%p129, %f88, 0f00000000;
	selp.b32 	%r491, %r490, 0, %p4;
	or.b32  	%r492, %r491, 2146435072;
	selp.b32 	%r493, %r492, %r491, %p6;
	mov.b64 	%fd264, {%r87, %r493};
	selp.f64 	%fd265, %fd264, %fd263, %p129;
	add.f64 	%fd266, %fd258, 0d4000000000000000;
	{
	.reg .b32 %temp; 
	mov.b64 	{%temp, %r494}, %fd266;
	}
	and.b32  	%r495, %r494, 2146435072;
	setp.eq.s32 	%p130, %r495, 2146435072;
	setp.eq.f32 	%p131, %f88, 0f7F800000;
	selp.b32 	%r496, %r90, %r26, %p128;
	mov.b64 	%fd267, {%r87, %r496};
	selp.f64 	%fd268, %fd267, %fd265, %p130;
	selp.f64 	%fd269, %fd268, %fd265, %p131;
	setp.eq.f32 	%p132, %f88, 0f3F800000;
	selp.f64 	%fd270, 0d3FF0000000000000, %fd269, %p132;
	cvt.f64.f32 	%fd271, %f92;
	{
	.reg .b32 %temp; 
	mov.b64 	{%temp, %r497}, %fd271;
	}
	{ // callseq 89, 0
	.param .b64 param0;
	st.param.f64 	[param0], %fd271;
	.param .b64 retval0;
	call.uni (retval0), 
	__internal_accurate_pow, 
	(
	param0
	);
	ld.param.f64 	%fd272, [retval0];
	} // callseq 89
	setp.lt.s32 	%p133, %r497, 0;
	neg.f64 	%fd274, %fd272;
	selp.f64 	%fd275, %fd274, %fd272, %p4;
	selp.f64 	%fd276, %fd275, %fd272, %p133;
	setp.eq.f32 	%p134, %f91, 0f00000000;
	selp.b32 	%r498, %r497, 0, %p4;
	or.b32  	%r499, %r498, 2146435072;
	selp.b32 	%r500, %r499, %r498, %p6;
	mov.b64 	%fd277, {%r87, %r500};
	selp.f64 	%fd278, %fd277, %fd276, %p134;
	add.f64 	%fd279, %fd271, 0d4000000000000000;
	{
	.reg .b32 %temp; 
	mov.b64 	{%temp, %r501}, %fd279;
	}
	and.b32  	%r502, %r501, 2146435072;
	setp.eq.s32 	%p135, %r502, 2146435072;
	setp.eq.f32 	%p136, %f91, 0f7F800000;
	selp.b32 	%r503, %r90, %r26, %p133;
	mov.b64 	%fd280, {%r87, %r503};
	selp.f64 	%fd281, %fd280, %fd278, %p135;
	selp.f64 	%fd282, %fd281, %fd278, %p136;
	setp.eq.f32 	%p137, %f91, 0f3F800000;
	selp.f64 	%fd283, 0d3FF0000000000000, %fd282, %p137;
	add.f64 	%fd284, %fd270, %fd283;
	setp.le.f64 	%p138, %fd284, 0d3FF0000000000000;
	selp.f32 	%f93, 0f3F800000, 0f00000000, %p138;
	add.s32 	%r504, %r52, 97269760;
	mul.hi.u32 	%r505, %r504, 3;
	sub.s32 	%r506, %r504, %r505;
	shr.u32 	%r507, %r506, 1;
	add.s32 	%r508, %r507, %r505;
	shr.u32 	%r509, %r508, 30;
	mul.lo.s32 	%r510, %r509, 2147483647;
	sub.s32 	%r511, %r504, %r510;
	max.u32 	%r512, %r511, 1;
	mul.hi.u32 	%r513, %r512, 1581746633;
	shr.u32 	%r514, %r513, 14;
	mul.lo.s32 	%r515, %r514, 44488;
	sub.s32 	%r516, %r512, %r515;
	mul.lo.s32 	%r517, %r516, 48271;
	mul.lo.s32 	%r518, %r514, 3399;
	setp.lt.u32 	%p139, %r517, %r518;
	xor.b32  	%r519, %r518, 2147483647;
	neg.s32 	%r520, %r518;
	selp.b32 	%r521, %r519, %r520, %p139;
	add.s32 	%r522, %r521, %r517;
	add.s32 	%r523, %r522, -1;
	cvt.rn.f32.u32 	%f94, %r523;
	mul.f32 	%f95, %f94, 0f30000000;
	add.f32 	%f96, %f95, 0f00000000;
	mul.hi.u32 	%r524, %r522, -1131474031;
	shr.u32 	%r525, %r524, 15;
	mul.lo.s32 	%r526, %r525, 44488;
	sub.s32 	%r527, %r522, %r526;
	mul.lo.s32 	%r528, %r527, 48271;
	mul.lo.s32 	%r529, %r525, 3399;
	setp.lt.u32 	%p140, %r528, %r529;
	xor.b32  	%r530, %r529, 2147483647;
	neg.s32 	%r531, %r529;
	selp.b32 	%r532, %r530, %r531, %p140;
	add.s32 	%r533, %r528, %r532;
	add.s32 	%r534, %r533, -1;
	cvt.rn.f32.u32 	%f97, %r534;
	mul.f32 	%f98, %f97, 0f30000000;
	add.f32 	%f99, %f98, 0f00000000;
	cvt.f64.f32 	%fd285, %f96;
	{
	.reg .b32 %temp; 
	mov.b64 	{%temp, %r535}, %fd285;
	}
	{ // callseq 90, 0
	.param .b64 param0;
	st.param.f64 	[param0], %fd285;
	.param .b64 retval0;
	call.uni (retval0), 
	__internal_accurate_pow, 
	(
	param0
	);
	ld.param.f64 	%fd286, [retval0];
	} // callseq 90
	setp.lt.s32 	%p141, %r535, 0;
	neg.f64 	%fd288, %fd286;
	selp.f64 	%fd289, %fd288, %fd286, %p4;
	selp.f64 	%fd290, %fd289, %fd286, %p141;
	setp.eq.f32 	%p142, %f95, 0f00000000;
	selp.b32 	%r536, %r535, 0, %p4;
	or.b32  	%r537, %r536, 2146435072;
	selp.b32 	%r538, %r537, %r536, %p6;
	mov.b64 	%fd291, {%r87, %r538};
	selp.f64 	%fd292, %fd291, %fd290, %p142;
	add.f64 	%fd293, %fd285, 0d4000000000000000;
	{
	.reg .b32 %temp; 
	mov.b64 	{%temp, %r539}, %fd293;
	}
	and.b32  	%r540, %r539, 2146435072;
	setp.eq.s32 	%p143, %r540, 2146435072;
	setp.eq.f32 	%p144, %f95, 0f7F800000;
	selp.b32 	%r541, %r90, %r26, %p141;
	mov.b64 	%fd294, {%r87, %r541};
	selp.f64 	%fd295, %fd294, %fd292, %p143;
	selp.f64 	%fd296, %fd295, %fd292, %p144;
	setp.eq.f32 	%p145, %f95, 0f3F800000;
	selp.f64 	%fd297, 0d3FF0000000000000, %fd296, %p145;
	cvt.f64.f32 	%fd298, %f99;
	{
	.reg .b32 %temp; 
	mov.b64 	{%temp, %r542}, %fd298;
	}
	{ // callseq 91, 0
	.param .b64 param0;
	st.param.f64 	[param0], %fd298;
	.param .b64 retval0;
	call.uni (retval0), 
	__internal_accurate_pow, 
	(
	param0
	);
	ld.param.f64 	%fd299, [retval0];
	} // callseq 91
	setp.lt.s32 	%p146, %r542, 0;
	neg.f64 	%fd301, %fd299;
	selp.f64 	%fd302, %fd301, %fd299, %p4;
	selp.f64 	%fd303, %fd302, %fd299, %p146;
	setp.eq.f32 	%p147, %f98, 0f00000000;
	selp.b32 	%r543, %r542, 0, %p4;
	or.b32  	%r544, %r543, 2146435072;
	selp.b32 	%r545, %r544, %r543, %p6;
	mov.b64 	%fd304, {%r87, %r545};
	selp.f64 	%fd305, %fd304, %fd303, %p147;
	add.f64 	%fd306, %fd298, 0d4000000000000000;
	{
	.reg .b32 %temp; 
	mov.b64 	{%temp, %r546}, %fd306;
	}
	and.b32  	%r547, %r546, 2146435072;
	setp.eq.s32 	%p148, %r547, 2146435072;
	setp.eq.f32 	%p149, %f98, 0f7F800000;
	selp.b32 	%r548, %r90, %r26, %p146;
	mov.b64 	%fd307, {%r87, %r548};
	selp.f64 	%fd308, %fd307, %fd305, %p148;
	selp.f64 	%fd309, %fd308, %fd305, %p149;
	setp.eq.f32 	%p150, %f98, 0f3F800000;
	selp.f64 	%fd310, 0d3FF0000000000000, %fd309, %p150;
	add.f64 	%fd311, %fd297, %fd310;
	setp.le.f64 	%p151, %fd311, 0d3FF0000000000000;
	selp.f32 	%f100, 0f3F800000, 0f00000000, %p151;
	add.s32 	%r549, %r52, 106996736;
	mul.hi.u32 	%r550, %r549, 3;
	sub.s32 	%r551, %r549, %r550;
	shr.u32 	%r552, %r551, 1;
	add.s32 	%r553, %r552, %r550;
	shr.u32 	%r554, %r553, 30;
	mul.lo.s32 	%r555, %r554, 2147483647;
	sub.s32 	%r556, %r549, %r555;
	max.u32 	%r557, %r556, 1;
	mul.hi.u32 	%r558, %r557, 1581746633;
	shr.u32 	%r559, %r558, 14;
	mul.lo.s32 	%r560, %r559, 44488;
	sub.s32 	%r561, %r557, %r560;
	mul.lo.s32 	%r562, %r561, 48271;
	mul.lo.s32 	%r563, %r559, 3399;
	setp.lt.u32 	%p152, %r562, %r563;
	xor.b32  	%r564, %r563, 2147483647;
	neg.s32 	%r565, %r563;
	selp.b32 	%r566, %r564, %r565, %p152;
	add.s32 	%r567, %r566, %r562;
	add.s32 	%r568, %r567, -1;
	cvt.rn.f32.u32 	%f101, %r568;
	mul.f32 	%f102, %f101, 0f30000000;
	add.f32 	%f103, %f102, 0f00000000;
	mul.hi.u32 	%r569, %r567, -1131474031;
	shr.u32 	%r570, %r569, 15;
	mul.lo.s32 	%r571, %r570, 44488;
	sub.s32 	%r572, %r567, %r571;
	mul.lo.s32 	%r573, %r572, 48271;
	mul.lo.s32 	%r574, %r570, 3399;
	setp.lt.u32 	%p153, %r573, %r574;
	xor.b32  	%r575, %r574, 2147483647;
	neg.s32 	%r576, %r574;
	selp.b32 	%r577, %r575, %r576, %p153;
	add.s32 	%r578, %r573, %r577;
	add.s32 	%r579, %r578, -1;
	cvt.rn.f32.u32 	%f104, %r579;
	mul.f32 	%f105, %f104, 0f30000000;
	add.f32 	%f106, %f105, 0f00000000;
	cvt.f64.f32 	%fd312, %f103;
	{
	.reg .b32 %temp; 
	mov.b64 	{%temp, %r580}, %fd312;
	}
	{ // callseq 92, 0
	.param .b64 param0;
	st.param.f64 	[param0], %fd312;
	.param .b64 retval0;
	call.uni (retval0), 
	__internal_accurate_pow, 
	(
	param0
	);
	ld.param.f64 	%fd313, [retval0];
	} // callseq 92
	setp.lt.s32 	%p154, %r580, 0;
	neg.f64 	%fd315, %fd313;
	selp.f64 	%fd316, %fd315, %fd313, %p4;
	selp.f64 	%fd317, %fd316, %fd313, %p154;
	setp.eq.f32 	%p155, %f102, 0f00000000;
	selp.b32 	%r581, %r580, 0, %p4;
	or.b32  	%r582, %r581, 2146435072;
	selp.b32 	%r583, %r582, %r581, %p6;
	mov.b64 	%fd318, {%r87, %r583};
	selp.f64 	%fd319, %fd318, %fd317, %p155;
	add.f64 	%fd320, %fd312, 0d4000000000000000;
	{
	.reg .b32 %temp; 
	mov.b64 	{%temp, %r584}, %fd320;
	}
	and.b32  	%r585, %r584, 2146435072;
	setp.eq.s32 	%p156, %r585, 2146435072;
	setp.eq.f32 	%p157, %f102, 0f7F800000;
	selp.b32 	%r586, %r90, %r26, %p154;
	mov.b64 	%fd321, {%r87, %r586};
	selp.f64 	%fd322, %fd321, %fd319, %p156;
	selp.f64 	%fd323, %fd322, %fd319, %p157;
	setp.eq.f32 	%p158, %f102, 0f3F800000;
	selp.f64 	%fd324, 0d3FF0000000000000, %fd323, %p158;
	cvt.f64.f32 	%fd325, %f106;
	{
	.reg .b32 %temp; 
	mov.b64 	{%temp, %r587}, %fd325;
	}
	{ // callseq 93, 0
	.param .b64 param0;
	st.param.f64 	[param0], %fd325;
	.param .b64 retval0;
	call.uni (retval0), 
	__internal_accurate_pow, 
	(
	param0
	);
	ld.param.f64 	%fd326, [retval0];
	} // callseq 93
	setp.lt.s32 	%p159, %r587, 0;
	neg.f64 	%fd328, %fd326;
	selp.f64 	%fd329, %fd328, %fd326, %p4;
	selp.f64 	%fd330, %fd329, %fd326, %p159;
	setp.eq.f32 	%p160, %f105, 0f00000000;
	selp.b32 	%r588, %r587, 0, %p4;
	or.b32  	%r589, %r588, 2146435072;
	selp.b32 	%r590, %r589, %r588, %p6;
	mov.b64 	%fd331, {%r87, %r590};
	selp.f64 	%fd332, %fd331, %fd330, %p160;
	add.f64 	%fd333, %fd325, 0d4000000000000000;
	{
	.reg .b32 %temp; 
	mov.b64 	{%temp, %r591}, %fd333;
	}
	and.b32  	%r592, %r591, 2146435072;
	setp.eq.s32 	%p161, %r592, 2146435072;
	setp.eq.f32 	%p162, %f105, 0f7F800000;
	selp.b32 	%r593, %r90, %r26, %p159;
	mov.b64 	%fd334, {%r87, %r593};
	selp.f64 	%fd335, %fd334, %fd332, %p161;
	selp.f64 	%fd336, %fd335, %fd332, %p162;
	setp.eq.f32 	%p163, %f105, 0f3F800000;
	selp.f64 	%fd337, 0d3FF0000000000000, %fd336, %p163;
	add.f64 	%fd338, %fd324, %fd337;
	setp.le.f64 	%p164, %fd338, 0d3FF0000000000000;
	selp.f32 	%f107, 0f3F800000, 0f00000000, %p164;
	add.s32 	%r594, %r52, 116723712;
	mul.hi.u32 	%r595, %r594, 3;
	sub.s32 	%r596, %r594, %r595;
	shr.u32 	%r597, %r596, 1;
	add.s32 	%r598, %r597, %r595;
	shr.u32 	%r599, %r598, 30;
	mul.lo.s32 	%r600, %r599, 2147483647;
	sub.s32 	%r601, %r594, %r600;
	max.u32 	%r602, %r601, 1;
	mul.hi.u32 	%r603, %r602, 1581746633;
	shr.u32 	%r604, %r603, 14;
	mul.lo.s32 	%r605, %r604, 44488;
	sub.s32 	%r606, %r602, %r605;
	mul.lo.s32 	%r607, %r606, 48271;
	mul.lo.s32 	%r608, %r604, 3399;
	setp.lt.u32 	%p165, %r607, %r608;
	xor.b32  	%r609, %r608, 2147483647;
	neg.s32 	%r610, %r608;
	selp.b32 	%r611, %r609, %r610, %p165;
	add.s32 	%r612, %r611, %r607;
	add.s32 	%r613, %r612, -1;
	cvt.rn.f32.u32 	%f108, %r613;
	mul.f32 	%f109, %f108, 0f30000000;
	add.f32 	%f110, %f109, 0f00000000;
	mul.hi.u32 	%r614, %r612, -1131474031;
	shr.u32 	%r615, %r614, 15;
	mul.lo.s32 	%r616, %r615, 44488;
	sub.s32 	%r617, %r612, %r616;
	mul.lo.s32 	%r618, %r617, 48271;
	mul.lo.s32 	%r619, %r615, 3399;
	setp.lt.u32 	%p166, %r618, %r619;
	xor.b32  	%r620, %r619, 2147483647;
	neg.s32 	%r621, %r619;
	selp.b32 	%r622, %r620, %r621, %p166;
	add.s32 	%r623, %r618, %r622;
	add.s32 	%r624, %r623, -1;
	cvt.rn.f32.u32 	%f111, %r624;
	mul.f32 	%f112, %f111, 0f30000000;
	add.f32 	%f113, %f112, 0f00000000;
	cvt.f64.f32 	%fd339, %f110;
	{
	.reg .b32 %temp; 
	mov.b64 	{%temp, %r625}, %fd339;
	}
	{ // callseq 94, 0
	.param .b64 param0;
	st.param.f64 	[param0], %fd339;
	.param .b64 retval0;
	call.uni (retval0), 
	__internal_accurate_pow, 
	(
	param0
	);
	ld.param.f64 	%fd340, [retval0];
	} // callseq 94
	setp.lt.s32 	%p167, %r625, 0;
	neg.f64 	%fd342, %fd340;
	selp.f64 	%fd343, %fd342, %fd340, %p4;
	selp.f64 	%fd344, %fd343, %fd340, %p167;
	setp.eq.f32 	%p168, %f109, 0f00000000;
	selp.b32 	%r626, %r625, 0, %p4;
	or.b32  	%r627, %r626, 2146435072;
	selp.b32 	%r628, %r627, %r626, %p6;
	mov.b64 	%fd345, {%r87, %r628};
	selp.f64 	%fd346, %fd345, %fd344, %p168;
	add.f64 	%fd347, %fd339, 0d4000000000000000;
	{
	.reg .b32 %temp; 
	mov.b64 	{%temp, %r629}, %fd347;
	}
	and.b32  	%r630, %r629, 2146435072;
	setp.eq.s32 	%p169, %r630, 2146435072;
	setp.eq.f32 	%p170, %f109, 0f7F800000;
	selp.b32 	%r631, %r90, %r26, %p167;
	mov.b64 	%fd348, {%r87, %r631};
	selp.f64 	%fd349, %fd348, %fd346, %p169;
	selp.f64 	%fd350, %fd349, %fd346, %p170;
	setp.eq.f32 	%p171, %f109, 0f3F800000;
	selp.f64 	%fd351, 0d3FF0000000000000, %fd350, %p171;
	cvt.f64.f32 	%fd352, %f113;
	{
	.reg .b32 %temp; 
	mov.b64 	{%temp, %r632}, %fd352;
	}
	{ // callseq 95, 0
	.param .b64 param0;
	st.param.f64 	[param0], %fd352;
	.param .b64 retval0;
	call.uni (retval0), 
	__internal_accurate_pow, 
	(
	param0
	);
	ld.param.f64 	%fd353, [retval0];
	} // callseq 95
	setp.lt.s32 	%p172, %r632, 0;
	neg.f64 	%fd355, %fd353;
	selp.f64 	%fd356, %fd355, %fd353, %p4;
	selp.f64 	%fd357, %fd356, %fd353, %p172;
	setp.eq.f32 	%p173, %f112, 0f00000000;
	selp.b32 	%r633, %r632, 0, %p4;
	or.b32  	%r634, %r633, 2146435072;
	selp.b32 	%r635, %r634, %r633, %p6;
	mov.b64 	%fd358, {%r87, %r635};
	selp.f64 	%fd359, %fd358, %fd357, %p173;
	add.f64 	%fd360, %fd352, 0d4000000000000000;
	{
	.reg .b32 %temp; 
	mov.b64 	{%temp, %r636}, %fd360;
	}
	and.b32  	%r637, %r636, 2146435072;
	setp.eq.s32 	%p174, %r637, 2146435072;
	setp.eq.f32 	%p175, %f112, 0f7F800000;
	selp.b32 	%r638, %r90, %r26, %p172;
	mov.b64 	%fd361, {%r87, %r638};
	selp.f64 	%fd362, %fd361, %fd359, %p174;
	selp.f64 	%fd363, %fd362, %fd359, %p175;
	setp.eq.f32 	%p176, %f112, 0f3F800000;
	selp.f64 	%fd364, 0d3FF0000000000000, %fd363, %p176;
	add.f64 	%fd365, %fd351, %fd364;
	setp.le.f64 	%p177, %fd365, 0d3FF0000000000000;
	selp.f32 	%f114, 0f3F800000, 0f00000000, %p177;
	add.s32 	%r639, %r52, 126450688;
	mul.hi.u32 	%r640, %r639, 3;
	sub.s32 	%r641, %r639, %r640;
	shr.u32 	%r642, %r641, 1;
	add.s32 	%r643, %r642, %r640;
	shr.u32 	%r644, %r643, 30;
	mul.lo.s32 	%r645, %r644, 2147483647;
	sub.s32 	%r646, %r639, %r645;
	max.u32 	%r647, %r646, 1;
	mul.hi.u32 	%r648, %r647, 1581746633;
	shr.u32 	%r649, %r648, 14;
	mul.lo.s32 	%r650, %r649, 44488;
	sub.s32 	%r651, %r647, %r650;
	mul.lo.s32 	%r652, %r651, 48271;
	mul.lo.s32 	%r653, %r649, 3399;
	setp.lt.u32 	%p178, %r652, %r653;
	xor.b32  	%r654, %r653, 2147483647;
	neg.s32 	%r655, %r653;
	selp.b32 	%r656, %r654, %r655, %p178;
	add.s32 	%r657, %r656, %r652;
	add.s32 	%r658, %r657, -1;
	cvt.rn.f32.u32 	%f115, %r658;
	mul.f32 	%f116, %f115, 0f30000000;
	add.f32 	%f117, %f116, 0f00000000;
	mul.hi.u32 	%r659, %r657, -1131474031;
	shr.u32 	%r660, %r659, 15;
	mul.lo.s32 	%r661, %r660, 44488;
	sub.s32 	%r662, %r657, %r661;
	mul.lo.s32 	%r663, %r662, 48271;
	mul.lo.s32 	%r664, %r660, 3399;
	setp.lt.u32 	%p179, %r663, %r664;
	xor.b32  	%r665, %r664, 2147483647;
	neg.s32 	%r666, %r664;
	selp.b32 	%r667, %r665, %r666, %p179;
	add.s32 	%r668, %r663, %r667;
	add.s32 	%r669, %r668, -1;
	cvt.rn.f32.u32 	%f118, %r669;
	mul.f32 	%f119, %f118, 0f30000000;
	add.f32 	%f120, %f119, 0f00000000;
	cvt.f64.f32 	%fd366, %f117;
	{
	.reg .b32 %temp; 
	mov.b64 	{%temp, %r670}, %fd366;
	}
	{ // callseq 96, 0
	.param .b64 param0;
	st.param.f64 	[param0], %fd366;
	.param .b64 retval0;
	call.uni (retval0), 
	__internal_accurate_pow, 
	(
	param0
	);
	ld.param.f64 	%fd367, [retval0];
	} // callseq 96
	setp.lt.s32 	%p180, %r670, 0;
	neg.f64 	%fd369, %fd367;
	selp.f64 	%fd370, %fd369, %fd367, %p4;
	selp.f64 	%fd371, %fd370, %fd367, %p180;
	setp.eq.f32 	%p181, %f116, 0f00000000;
	selp.b32 	%r671, %r670, 0, %p4;
	or.b32  	%r672, %r671, 2146435072;
	selp.b32 	%r673, %r672, %r671, %p6;
	mov.b64 	%fd372, {%r87, %r673};
	selp.f64 	%fd373, %fd372, %fd371, %p181;
	add.f64 	%fd374, %fd366, 0d4000000000000000;
	{
	.reg .b32 %temp; 
	mov.b64 	{%temp, %r674}, %fd374;
	}
	and.b32  	%r675, %r674, 2146435072;
	setp.eq.s32 	%p182, %r675, 2146435072;
	setp.eq.f32 	%p183, %f116, 0f7F800000;
	selp.b32 	%r676, %r90, %r26, %p180;
	mov.b64 	%fd375, {%r87, %r676};
	selp.f64 	%fd376, %fd375, %fd373, %p182;
	selp.f64 	%fd377, %fd376, %fd373, %p183;
	setp.eq.f32 	%p184, %f116, 0f3F800000;
	selp.f64 	%fd378, 0d3FF0000000000000, %fd377, %p184;
	cvt.f64.f32 	%fd379, %f120;
	{
	.reg .b32 %temp; 
	mov.b64 	{%temp, %r677}, %fd379;
	}
	{ // callseq 97, 0
	.param .b64 param0;
	st.param.f64 	[param0], %fd379;
	.param .b64 retval0;
	call.uni (retval0), 
	__internal_accurate_pow, 
	(
	param0
	);
	ld.param.f64 	%fd380, [retval0];
	} // callseq 97
	setp.lt.s32 	%p185, %r677, 0;
	neg.f64 	%fd382, %fd380;
	selp.f64 	%fd383, %fd382, %fd380, %p4;
	selp.f64 	%fd384, %fd383, %fd380, %p185;
	setp.eq.f32 	%p186, %f119, 0f00000000;
	selp.b32 	%r678, %r677, 0, %p4;
	or.b32  	%r679, %r678, 2146435072;
	selp.b32 	%r680, %r679, %r678, %p6;
	mov.b64 	%fd385, {%r87, %r680};
	selp.f64 	%fd386, %fd385, %fd384, %p186;
	add.f64 	%fd387, %fd379, 0d4000000000000000;
	{
	.reg .b32 %temp; 
	mov.b64 	{%temp, %r681}, %fd387;
	}
	and.b32  	%r682, %r681, 2146435072;
	setp.eq.s32 	%p187, %r682, 2146435072;
	setp.eq.f32 	%p188, %f119, 0f7F800000;
	selp.b32 	%r683, %r90, %r26, %p185;
	mov.b64 	%fd388, {%r87, %r683};
	selp.f64 	%fd389, %fd388, %fd386, %p187;
	selp.f64 	%fd390, %fd389, %fd386, %p188;
	setp.eq.f32 	%p189, %f119, 0f3F800000;
	selp.f64 	%fd391, 0d3FF0000000000000, %fd390, %p189;
	add.f64 	%fd392, %fd378, %fd391;
	setp.le.f64 	%p190, %fd392, 0d3FF0000000000000;
	selp.f32 	%f121, 0f3F800000, 0f00000000, %p190;
	add.s32 	%r684, %r52, 136177664;
	mul.hi.u32 	%r685, %r684, 3;
	sub.s32 	%r686, %r684, %r685;
	shr.u32 	%r687, %r686, 1;
	add.s32 	%r688, %r687, %r685;
	shr.u32 	%r689, %r688, 30;
	mul.lo.s32 	%r690, %r689, 2147483647;
	sub.s32 	%r691, %r684, %r690;
	max.u32 	%r692, %r691, 1;
	mul.hi.u32 	%r693, %r692, 1581746633;
	shr.u32 	%r694, %r693, 14;
	mul.lo.s32 	%r695, %r694, 44488;
	sub.s32 	%r696, %r692, %r695;
	mul.lo.s32 	%r697, %r696, 48271;
	mul.lo.s32 	%r698, %r694, 3399;
	setp.lt.u32 	%p191, %r697, %r698;
	xor.b32  	%r699, %r698, 2147483647;
	neg.s32 	%r700, %r698;
	selp.b32 	%r701, %r699, %r700, %p191;
	add.s32 	%r702, %r701, %r697;
	add.s32 	%r703, %r702, -1;
	cvt.rn.f32.u32 	%f122, %r703;
	mul.f32 	%f123, %f122, 0f30000000;
	add.f32 	%f124, %f123, 0f00000000;
	mul.hi.u32 	%r704, %r702, -1131474031;
	shr.u32 	%r705, %r704, 15;
	mul.lo.s32 	%r706, %r705, 44488;
	sub.s32 	%r707, %r702, %r706;
	mul.lo.s32 	%r708, %r707, 48271;
	mul.lo.s32 	%r709, %r705, 3399;
	setp.lt.u32 	%p192, %r708, %r709;
	xor.b32  	%r710, %r709, 2147483647;
	neg.s32 	%r711, %r709;
	selp.b32 	%r712, %r710, %r711, %p192;
	add.s32 	%r713, %r708, %r712;
	add.s32 	%r714, %r713, -1;
	cvt.rn.f32.u32 	%f125, %r714;
	mul.f32 	%f126, %f125, 0f30000000;
	add.f32 	%f127, %f126, 0f00000000;
	cvt.f64.f32 	%fd393, %f124;
	{
	.reg .b32 %temp; 
	mov.b64 	{%temp, %r715}, %fd393;
	}
	{ // callseq 98, 0
	.param .b64 param0;
	st.param.f64 	[param0], %fd393;
	.param .b64 retval0;
	call.uni (retval0), 
	__internal_accurate_pow, 
	(
	param0
	);
	ld.param.f64 	%fd394, [retval0];
	} // callseq 98
	setp.lt.s32 	%p193, %r715, 0;
	neg.f64 	%fd396, %fd394;
	selp.f64 	%fd397, %fd396, %fd394, %p4;
	selp.f64 	%fd398, %fd397, %fd394, %p193;
	setp.eq.f32 	%p194, %f123, 0f00000000;
	selp.b32 	%r716, %r715, 0, %p4;
	or.b32  	%r717, %r716, 2146435072;
	selp.b32 	%r718, %r717, %r716, %p6;
	mov.b64 	%fd399, {%r87, %r718};
	selp.f64 	%fd400, %fd399, %fd398, %p194;
	add.f64 	%fd401, %fd393, 0d4000000000000000;
	{
	.reg .b32 %temp; 
	mov.b64 	{%temp, %r719}, %fd401;
	}
	and.b32  	%r720, %r719, 2146435072;
	setp.eq.s32 	%p195, %r720, 2146435072;
	setp.eq.f32 	%p196, %f123, 0f7F800000;
	selp.b32 	%r721, %r90, %r26, %p193;
	mov.b64 	%fd402, {%r87, %r721};
	selp.f64 	%fd403, %fd402, %fd400, %p195;
	selp.f64 	%fd404, %fd403, %fd400, %p196;
	setp.eq.f32 	%p197, %f123, 0f3F800000;
	selp.f64 	%fd405, 0d3FF0000000000000, %fd404, %p197;
	cvt.f64.f32 	%fd406, %f127;
	{
	.reg .b32 %temp; 
	mov.b64 	{%temp, %r722}, %fd406;
	}
	{ // callseq 99, 0
	.param .b64 param0;
	st.param.f64 	[param0], %fd406;
	.param .b64 retval0;
	call.uni (retval0), 
	__internal_accurate_pow, 
	(
	param0
	);
	ld.param.f64 	%fd407, [retval0];
	} // callseq 99
	setp.lt.s32 	%p198, %r722, 0;
	neg.f64 	%fd409, %fd407;
	selp.f64 	%fd410, %fd409, %fd407, %p4;
	selp.f64 	%fd411, %fd410, %fd407, %p198;
	setp.eq.f32 	%p199, %f126, 0f00000000;
	selp.b32 	%r723, %r722, 0, %p4;
	or.b32  	%r724, %r723, 2146435072;
	selp.b32 	%r725, %r724, %r723, %p6;
	mov.b64 	%fd412, {%r87, %r725};
	selp.f64 	%fd413, %fd412, %fd411, %p199;
	add.f64 	%fd414, %fd406, 0d4000000000000000;
	{
	.reg .b32 %temp; 
	mov.b64 	{%temp, %r726}, %fd414;
	}
	and.b32  	%r727, %r726, 2146435072;
	setp.eq.s32 	%p200, %r727, 2146435072;
	setp.eq.f32 	%p201, %f126, 0f7F800000;
	selp.b32 	%r728, %r90, %r26, %p198;
	mov.b64 	%fd415, {%r87, %r728};
	selp.f64 	%fd416, %fd415, %fd413, %p200;
	selp.f64 	%fd417, %fd416, %fd413, %p201;
	setp.eq.f32 	%p202, %f126, 0f3F800000;
	selp.f64 	%fd418, 0d3FF0000000000000, %fd417, %p202;
	add.f64 	%fd419, %fd405, %fd418;
	setp.le.f64 	%p203, %fd419, 0d3FF0000000000000;
	selp.f32 	%f128, 0f3F800000, 0f00000000, %p203;
	add.s32 	%r729, %r52, 145904640;
	mul.hi.u32 	%r730, %r729, 3;
	sub.s32 	%r731, %r729, %r730;
	shr.u32 	%r732, %r731, 1;
	add.s32 	%r733, %r732, %r730;
	shr.u32 	%r734, %r733, 30;
	mul.lo.s32 	%r735, %r734, 2147483647;
	sub.s32 	%r736, %r729, %r735;
	max.u32 	%r737, %r736, 1;
	mul.hi.u32 	%r738, %r737, 1581746633;
	shr.u32 	%r739, %r738, 14;
	mul.lo.s32 	%r740, %r739, 44488;
	sub.s32 	%r741, %r737, %r740;
	mul.lo.s32 	%r742, %r741, 48271;
	mul.lo.s32 	%r743, %r739, 3399;
	setp.lt.u32 	%p204, %r742, %r743;
	xor.b32  	%r744, %r743, 2147483647;
	neg.s32 	%r745, %r743;
	selp.b32 	%r746, %r744, %r745, %p204;
	add.s32 	%r747, %r746, %r742;
	add.s32 	%r748, %r747, -1;
	cvt.rn.f32.u32 	%f129, %r748;
	mul.f32 	%f130, %f129, 0f30000000;
	add.f32 	%f131, %f130, 0f00000000;
	mul.hi.u32 	%r749, %r747, -1131474031;
	shr.u32 	%r750, %r749, 15;
	mul.lo.s32 	%r751, %r750, 44488;
	sub.s32 	%r752, %r747, %r751;
	mul.lo.s32 	%r753, %r752, 48271;
	mul.lo.s32 	%r754, %r750, 3399;
	setp.lt.u32 	%p205, %r753, %r754;
	xor.b32  	%r755, %r754, 2147483647;
	neg.s32 	%r756, %r754;
	selp.b32 	%r757, %r755, %r756, %p205;
	add.s32 	%r758, %r753, %r757;
	add.s32 	%r759, %r758, -1;
	cvt.rn.f32.u32 	%f132, %r759;
	mul.f32 	%f133, %f132, 0f30000000;
	add.f32 	%f134, %f133, 0f00000000;
	cvt.f64.f32 	%fd420, %f131;
	{
	.reg .b32 %temp; 
	mov.b64 	{%temp, %r760}, %fd420;
	}
	{ // callseq 100, 0
	.param .b64 param0;
	st.param.f64 	[param0], %fd420;
	.param .b64 retval0;
	call.uni (retval0), 
	__internal_accurate_pow, 
	(
	param0
	);
	ld.param.f64 	%fd421, [retval0];
	} // callseq 100
	setp.lt.s32 	%p206, %r760, 0;
	neg.f64 	%fd423, %fd421;
	selp.f64 	%fd424, %fd423, %fd421, %p4;
	selp.f64 	%fd425, %fd424, %fd421, %p206;
	setp.eq.f32 	%p207, %f130, 0f00000000;
	selp.b32 	%r761, %r760, 0, %p4;
	or.b32  	%r762, %r761, 2146435072;
	selp.b32 	%r763, %r762, %r761, %p6;
	mov.b64 	%fd426, {%r87, %r763};
	selp.f64 	%fd427, %fd426, %fd425, %p207;
	add.f64 	%fd428, %fd420, 0d4000000000000000;
	{
	.reg .b32 %temp; 
	mov.b64 	{%temp, %r764}, %fd428;
	}
	and.b32  	%r765, %r764, 2146435072;
	setp.eq.s32 	%p208, %r765, 2146435072;
	setp.eq.f32 	%p209, %f130, 0f7F800000;
	selp.b32 	%r766, %r90, %r26, %p206;
	mov.b64 	%fd429, {%r87, %r766};
	selp.f64 	%fd430, %fd429, %fd427, %p208;
	selp.f64 	%fd431, %fd430, %fd427, %p209;
	setp.eq.f32 	%p210, %f130, 0f3F800000;
	selp.f64 	%fd432, 0d3FF0000000000000, %fd431, %p210;
	cvt.f64.f32 	%fd433, %f134;
	{
	.reg .b32 %temp; 
	mov.b64 	{%temp, %r767}, %fd433;
	}
	{ // callseq 101, 0
	.param .b64 param0;
	st.param.f64 	[param0], %fd433;
	.param .b64 retval0;
	call.uni (retval0), 
	__internal_accurate_pow, 
	(
	param0
	);
	ld.param.f64 	%fd434, [retval0];
	} // callseq 101
	setp.lt.s32 	%p211, %r767, 0;
	neg.f64 	%fd436, %fd434;
	selp.f64 	%fd437, %fd436, %fd434, %p4;
	selp.f64 	%fd438, %fd437, %fd434, %p211;
	setp.eq.f32 	%p212, %f133, 0f00000000;
	selp.b32 	%r768, %r767, 0, %p4;
	or.b32  	%r769, %r768, 2146435072;
	selp.b32 	%r770, %r769, %r768, %p6;
	mov.b64 	%fd439, {%r87, %r770};
	selp.f64 	%fd440, %fd439, %fd438, %p212;
	add.f64 	%fd441, %fd433, 0d4000000000000000;
	{
	.reg .b32 %temp; 
	mov.b64 	{%temp, %r771}, %fd441;
	}
	and.b32  	%r772, %r771, 2146435072;
	setp.eq.s32 	%p213, %r772, 2146435072;
	setp.eq.f32 	%p214, %f133, 0f7F800000;
	selp.b32 	%r773, %r90, %r26, %p211;
	mov.b64 	%fd442, {%r87, %r773};
	selp.f64 	%fd443, %fd442, %fd440, %p213;
	selp.f64 	%fd444, %fd443, %fd440, %p214;
	setp.eq.f32 	%p215, %f133, 0f3F800000;
	selp.f64 	%fd445, 0d3FF0000000000000, %fd444, %p215;
	add.f64 	%fd446, %fd432, %fd445;
	setp.le.f64 	%p216, %fd446, 0d3FF0000000000000;
	selp.f32 	%f135, 0f3F800000, 0f00000000, %p216;
	add.f32 	%f136, %f30, %f37;
	add.f32 	%f137, %f44, %f51;
	add.f32 	%f138, %f58, %f65;
	add.f32 	%f139, %f72, %f79;
	add.f32 	%f140, %f86, %f93;
	add.f32 	%f141, %f100, %f107;
	add.f32 	%f142, %f114, %f121;
	add.f32 	%f143, %f128, %f135;
	add.f32 	%f144, %f136, %f137;
	add.f32 	%f145, %f138, %f139;
	add.f32 	%f146, %f140, %f141;
	add.f32 	%f147, %f142, %f143;
	add.f32 	%f148, %f144, %f145;
	add.f32 	%f149, %f146, %f147;
	add.f32 	%f442, %f148, %f149;
	setp.lt.u32 	%p217, %r6, %r4;
	@%p217 bra 	$L__BB3_31;
	add.s32 	%r28, %r2, %r23;
	add.s32 	%r774, %r28, %r4;
	add.s32 	%r775, %r774, %r1762;
	mul.lo.s32 	%r1761, %r775, 18998;
$L__BB3_25:
	add.s32 	%r1762, %r1762, %r4;
	add.s32 	%r776, %r44, -8192;
	setp.gt.u32 	%p218, %r1762, %r776;
	@%p218 bra 	$L__BB3_27;
	setp.lt.s32 	%p219, %r24, 0;
	setp.eq.s32 	%p220, %r25, 1062207488;
	add.s32 	%r777, %r28, %r1762;
	mul.lo.s32 	%r778, %r777, 18998;
	mul.hi.u32 	%r779, %r778, 3;
	sub.s32 	%r780, %r778, %r779;
	shr.u32 	%r781, %r780, 1;
	add.s32 	%r782, %r781, %r779;
	shr.u32 	%r783, %r782, 30;
	mul.lo.s32 	%r784, %r783, 2147483647;
	sub.s32 	%r785, %r778, %r784;
	max.u32 	%r786, %r785, 1;
	mul.hi.u32 	%r787, %r786, 1581746633;
	shr.u32 	%r788, %r787, 14;
	mul.lo.s32 	%r789, %r788, 44488;
	sub.s32 	%r790, %r786, %r789;
	mul.lo.s32 	%r791, %r790, 48271;
	mul.lo.s32 	%r792, %r788, 3399;
	setp.lt.u32 	%p222, %r791, %r792;
	xor.b32  	%r793, %r792, 2147483647;
	neg.s32 	%r794, %r792;
	selp.b32 	%r795, %r793, %r794, %p222;
	add.s32 	%r796, %r795, %r791;
	add.s32 	%r797, %r796, -1;
	cvt.rn.f32.u32 	%f150, %r797;
	mul.f32 	%f151, %f150, 0f30000000;
	add.f32 	%f152, %f151, 0f00000000;
	mul.hi.u32 	%r798, %r796, -1131474031;
	shr.u32 	%r799, %r798, 15;
	mul.lo.s32 	%r800, %r799, 44488;
	sub.s32 	%r801, %r796, %r800;
	mul.lo.s32 	%r802, %r801, 48271;
	mul.lo.s32 	%r803, %r799, 3399;
	setp.lt.u32 	%p223, %r802, %r803;
	xor.b32  	%r804, %r803, 2147483647;
	neg.s32 	%r805, %r803;
	selp.b32 	%r806, %r804, %r805, %p223;
	add.s32 	%r807, %r802, %r806;
	add.s32 	%r808, %r807, -1;
	cvt.rn.f32.u32 	%f153, %r808;
	mul.f32 	%f154, %f153, 0f30000000;
	add.f32 	%f155, %f154, 0f00000000;
	cvt.f64.f32 	%fd447, %f152;
	{
	.reg .b32 %temp; 
	mov.b64 	{%temp, %r809}, %fd447;
	}
	{ // callseq 102, 0
	.param .b64 param0;
	st.param.f64 	[param0], %fd447;
	.param .b64 retval0;
	call.uni (retval0), 
	__internal_accurate_pow, 
	(
	param0
	);
	ld.param.f64 	%fd448, [retval0];
	} // callseq 102
	setp.lt.s32 	%p224, %r809, 0;
	neg.f64 	%fd450, %fd448;
	selp.f64 	%fd451, %fd450, %fd448, %p220;
	selp.f64 	%fd452, %fd451, %fd448, %p224;
	setp.eq.f32 	%p225, %f151, 0f00000000;
	selp.b32 	%r810, %r809, 0, %p220;
	or.b32  	%r811, %r810, 2146435072;
	selp.b32 	%r812, %r811, %r810, %p219;
	mov.b32 	%r813, 0;
	mov.b64 	%fd453, {%r813, %r812};
	selp.f64 	%fd454, %fd453, %fd452, %p225;
	add.f64 	%fd455, %fd447, 0d4000000000000000;
	{
	.reg .b32 %temp; 
	mov.b64 	{%temp, %r814}, %fd455;
	}
	and.b32  	%r815, %r814, 2146435072;
	setp.eq.s32 	%p226, %r815, 2146435072;
	setp.eq.f32 	%p227, %f151, 0f7F800000;
	selp.b32 	%r817, %r90, %r26, %p224;
	mov.b64 	%fd456, {%r813, %r817};
	selp.f64 	%fd457, %fd456, %fd454, %p226;
	selp.f64 	%fd458, %fd457, %fd454, %p227;
	setp.eq.f32 	%p228, %f151, 0f3F800000;
	selp.f64 	%fd459, 0d3FF0000000000000, %fd458, %p228;
	cvt.f64.f32 	%fd460, %f155;
	{
	.reg .b32 %temp; 
	mov.b64 	{%temp, %r818}, %fd460;
	}
	{ // callseq 103, 0
	.param .b64 param0;
	st.param.f64 	[param0], %fd460;
	.param .b64 retval0;
	call.uni (retval0), 
	__internal_accurate_pow, 
	(
	param0
	);
	ld.param.f64 	%fd461, [retval0];
	} // callseq 103
	setp.lt.s32 	%p229, %r818, 0;
	neg.f64 	%fd463, %fd461;
	selp.f64 	%fd464, %fd463, %fd461, %p220;
	selp.f64 	%fd465, %fd464, %fd461, %p229;
	setp.eq.f32 	%p230, %f154, 0f00000000;
	selp.b32 	%r819, %r818, 0, %p220;
	or.b32  	%r820, %r819, 2146435072;
	selp.b32 	%r821, %r820, %r819, %p219;
	mov.b64 	%fd466, {%r813, %r821};
	selp.f64 	%fd467, %fd466, %fd465, %p230;
	add.f64 	%fd468, %fd460, 0d4000000000000000;
	{
	.reg .b32 %temp; 
	mov.b64 	{%temp, %r822}, %fd468;
	}
	and.b32  	%r823, %r822, 2146435072;
	setp.eq.s32 	%p231, %r823, 2146435072;
	setp.eq.f32 	%p232, %f154, 0f7F800000;
	selp.b32 	%r824, %r90, %r26, %p229;
	mov.b64 	%fd469, {%r813, %r824};
	selp.f64 	%fd470, %fd469, %fd467, %p231;
	selp.f64 	%fd471, %fd470, %fd467, %p232;
	setp.eq.f32 	%p233, %f154, 0f3F800000;
	selp.f64 	%fd472, 0d3FF0000000000000, %fd471, %p233;
	add.f64 	%fd473, %fd459, %fd472;
	setp.le.f64 	%p234, %fd473, 0d3FF0000000000000;
	selp.f32 	%f156, 0f3F800000, 0f00000000, %p234;
	add.s32 	%r825, %r778, 9726976;
	mul.hi.u32 	%r826, %r825, 3;
	sub.s32 	%r827, %r825, %r826;
	shr.u32 	%r828, %r827, 1;
	add.s32 	%r829, %r828, %r826;
	shr.u32 	%r830, %r829, 30;
	mul.lo.s32 	%r831, %r830, 2147483647;
	sub.s32 	%r832, %r825, %r831;
	max.u32 	%r833, %r832, 1;
	mul.hi.u32 	%r834, %r833, 1581746633;
	shr.u32 	%r835, %r834, 14;
	mul.lo.s32 	%r836, %r835, 44488;
	sub.s32 	%r837, %r833, %r836;
	mul.lo.s32 	%r838, %r837, 48271;
	mul.lo.s32 	%r839, %r835, 3399;
	setp.lt.u32 	%p235, %r838, %r839;
	xor.b32  	%r840, %r839, 2147483647;
	neg.s32 	%r841, %r839;
	selp.b32 	%r842, %r840, %r841, %p235;
	add.s32 	%r843, %r842, %r838;
	add.s32 	%r844, %r843, -1;
	cvt.rn.f32.u32 	%f157, %r844;
	mul.f32 	%f158, %f157, 0f30000000;
	add.f32 	%f159, %f158, 0f00000000;
	mul.hi.u32 	%r845, %r843, -1131474031;
	shr.u32 	%r846, %r845, 15;
	mul.lo.s32 	%r847, %r846, 44488;
	sub.s32 	%r848, %r843, %r847;
	mul.lo.s32 	%r849, %r848, 48271;
	mul.lo.s32 	%r850, %r846, 3399;
	setp.lt.u32 	%p236, %r849, %r850;
	xor.b32  	%r851, %r850, 2147483647;
	neg.s32 	%r852, %r850;
	selp.b32 	%r853, %r851, %r852, %p236;
	add.s32 	%r854, %r849, %r853;
	add.s32 	%r855, %r854, -1;
	cvt.rn.f32.u32 	%f160, %r855;
	mul.f32 	%f161, %f160, 0f30000000;
	add.f32 	%f162, %f161, 0f00000000;
	cvt.f64.f32 	%fd474, %f159;
	{
	.reg .b32 %temp; 
	mov.b64 	{%temp, %r856}, %fd474;
	}
	{ // callseq 104, 0
	.param .b64 param0;
	st.param.f64 	[param0], %fd474;
	.param .b64 retval0;
	call.uni (retval0), 
	__internal_accurate_pow, 
	(
	param0
	);
	ld.param.f64 	%fd475, [retval0];
	} // callseq 104
	setp.lt.s32 	%p237, %r856, 0;
	neg.f64 	%fd477, %fd475;
	selp.f64 	%fd478, %fd477, %fd475, %p220;
	selp.f64 	%fd479, %fd478, %fd475, %p237;
	setp.eq.f32 	%p238, %f158, 0f00000000;
	selp.b32 	%r857, %r856, 0, %p220;
	or.b32  	%r858, %r857, 2146435072;
	selp.b32 	%r859, %r858, %r857, %p219;
	mov.b64 	%fd480, {%r813, %r859};
	selp.f64 	%fd481, %fd480, %fd479, %p238;
	add.f64 	%fd482, %fd474, 0d4000000000000000;
	{
	.reg .b32 %temp; 
	mov.b64 	{%temp, %r860}, %fd482;
	}
	and.b32  	%r861, %r860, 2146435072;
	setp.eq.s32 	%p239, %r861, 2146435072;
	setp.eq.f32 	%p240, %f158, 0f7F800000;
	selp.b32 	%r862, %r90, %r26, %p237;
	mov.b64 	%fd483, {%r813, %r862};
	selp.f64 	%fd484, %fd483, %fd481, %p239;
	selp.f64 	%fd485, %fd484, %fd481, %p240;
	setp.eq.f32 	%p241, %f158, 0f3F800000;
	selp.f64 	%fd486, 0d3FF0000000000000, %fd485, %p241;
	cvt.f64.f32 	%fd487, %f162;
	{
	.reg .b32 %temp; 
	mov.b64 	{%temp, %r863}, %fd487;
	}
	{ // callseq 105, 0
	.param .b64 param0;
	st.param.f64 	[param0], %fd487;
	.param .b64 retval0;
	call.uni (retval0), 
	__internal_accurate_pow, 
	(
	param0
	);
	ld.param.f64 	%fd488, [retval0];
	} // callseq 105
	setp.lt.s32 	%p242, %r863, 0;
	neg.f64 	%fd490, %fd488;
	selp.f64 	%fd491, %fd490, %fd488, %p220;
	selp.f64 	%fd492, %fd491, %fd488, %p242;
	setp.eq.f32 	%p243, %f161, 0f00000000;
	selp.b32 	%r864, %r863, 0, %p220;
	or.b32  	%r865, %r864, 2146435072;
	selp.b32 	%r866, %r865, %r864, %p219;
	mov.b64 	%fd493, {%r813, %r866};
	selp.f64 	%fd494, %fd493, %fd492, %p243;
	add.f64 	%fd495, %fd487, 0d4000000000000000;
	{
	.reg .b32 %temp; 
	mov.b64 	{%temp, %r867}, %fd495;
	}
	and.b32  	%r868, %r867, 2146435072;
	setp.eq.s32 	%p244, %r868, 2146435072;
	setp.eq.f32 	%p245, %f161, 0f7F800000;
	selp.b32 	%r869, %r90, %r26, %p242;
	mov.b64 	%fd496, {%r813, %r869};
	selp.f64 	%fd497, %fd496, %fd494, %p244;
	selp.f64 	%fd498, %fd497, %fd494, %p245;
	setp.eq.f32 	%p246, %f161, 0f3F800000;
	selp.f64 	%fd499, 0d3FF0000000000000, %fd498, %p246;
	add.f64 	%fd500, %fd486, %fd499;
	setp.le.f64 	%p247, %fd500, 0d3FF0000000000000;
	selp.f32 	%f163, 0f3F800000, 0f00000000, %p247;
	add.s32 	%r870, %r778, 19453952;
	mul.hi.u32 	%r871, %r870, 3;
	sub.s32 	%r872, %r870, %r871;
	shr.u32 	%r873, %r872, 1;
	add.s32 	%r874, %r873, %r871;
	shr.u32 	%r875, %r874, 30;
	mul.lo.s32 	%r876, %r875, 2147483647;
	sub.s32 	%r877, %r870, %r876;
	max.u32 	%r878, %r877, 1;
	mul.hi.u32 	%r879, %r878, 1581746633;
	shr.u32 	%r880, %r879, 14;
	mul.lo.s32 	%r881, %r880, 44488;
	sub.s32 	%r882, %r878, %r881;
	mul.lo.s32 	%r883, %r882, 48271;
	mul.lo.s32 	%r884, %r880, 3399;
	setp.lt.u32 	%p248, %r883, %r884;
	xor.b32  	%r885, %r884, 2147483647;
	neg.s32 	%r886, %r884;
	selp.b32 	%r887, %r885, %r886, %p248;
	add.s32 	%r888, %r887, %r883;
	add.s32 	%r889, %r888, -1;
	cvt.rn.f32.u32 	%f164, %r889;
	mul.f32 	%f165, %f164, 0f30000000;
	add.f32 	%f166, %f165, 0f00000000;
	mul.hi.u32 	%r890, %r888, -1131474031;
	shr.u32 	%r891, %r890, 15;
	mul.lo.s32 	%r892, %r891, 44488;
	sub.s32 	%r893, %r888, %r892;
	mul.lo.s32 	%r894, %r893, 48271;
	mul.lo.s32 	%r895, %r891, 3399;
	setp.lt.u32 	%p249, %r894, %r895;
	xor.b32  	%r896, %r895, 2147483647;
	neg.s32 	%r897, %r895;
	selp.b32 	%r898, %r896, %r897, %p249;
	add.s32 	%r899, %r894, %r898;
	add.s32 	%r900, %r899, -1;
	cvt.rn.f32.u32 	%f167, %r900;
	mul.f32 	%f168, %f167, 0f30000000;
	add.f32 	%f169, %f168, 0f00000000;
	cvt.f64.f32 	%fd501, %f166;
	{
	.reg .b32 %temp; 
	mov.b64 	{%temp, %r901}, %fd501;
	}
	{ // callseq 106, 0
	.param .b64 param0;
	st.param.f64 	[param0], %fd501;
	.param .b64 retval0;
	call.uni (retval0), 
	__internal_accurate_pow, 
	(
	param0
	);
	ld.param.f64 	%fd502, [retval0];
	} // callseq 106
	setp.lt.s32 	%p250, %r901, 0;
	neg.f64 	%fd504, %fd502;
	selp.f64 	%fd505, %fd504, %fd502, %p220;
	selp.f64 	%fd506, %fd505, %fd502, %p250;
	setp.eq.f32 	%p251, %f165, 0f00000000;
	selp.b32 	%r902, %r901, 0, %p220;
	or.b32  	%r903, %r902, 2146435072;
	selp.b32 	%r904, %r903, %r902, %p219;
	mov.b64 	%fd507, {%r813, %r904};
	selp.f64 	%fd508, %fd507, %fd506, %p251;
	add.f64 	%fd509, %fd501, 0d4000000000000000;
	{
	.reg .b32 %temp; 
	mov.b64 	{%temp, %r905}, %fd509;
	}
	and.b32  	%r906, %r905, 2146435072;
	setp.eq.s32 	%p252, %r906, 2146435072;
	setp.eq.f32 	%p253, %f165, 0f7F800000;
	selp.b32 	%r907, %r90, %r26, %p250;
	mov.b64 	%fd510, {%r813, %r907};
	selp.f64 	%fd511, %fd510, %fd508, %p252;
	selp.f64 	%fd512, %fd511, %fd508, %p253;
	setp.eq.f32 	%p254, %f165, 0f3F800000;
	selp.f64 	%fd513, 0d3FF0000000000000, %fd512, %p254;
	cvt.f64.f32 	%fd514, %f169;
	{
	.reg .b32 %temp; 
	mov.b64 	{%temp, %r908}, %fd514;
	}
	{ // callseq 107, 0
	.param .b64 param0;
	st.param.f64 	[param0], %fd514;
	.param .b64 retval0;
	call.uni (retval0), 
	__internal_accurate_pow, 
	(
	param0
	);
	ld.param.f64 	%fd515, [retval0];
	} // callseq 107
	setp.lt.s32 	%p255, %r908, 0;
	neg.f64 	%fd517, %fd515;
	selp.f64 	%fd518, %fd517, %fd515, %p220;
	selp.f64 	%fd519, %fd518, %fd515, %p255;
	setp.eq.f32 	%p256, %f168, 0f00000000;
	selp.b32 	%r909, %r908, 0, %p220;
	or.b32  	%r910, %r909, 2146435072;
	selp.b32 	%r911, %r910, %r909, %p219;
	mov.b64 	%fd520, {%r813, %r911};
	selp.f64 	%fd521, %fd520, %fd519, %p256;
	add.f64 	%fd522, %fd514, 0d4000000000000000;
	{
	.reg .b32 %temp; 
	mov.b64 	{%temp, %r912}, %fd522;
	}
	and.b32  	%r913, %r912, 2146435072;
	setp.eq.s32 	%p257, %r913, 2146435072;
	setp.eq.f32 	%p258, %f168, 0f7F800000;
	selp.b32 	%r914, %r90, %r26, %p255;
	mov.b64 	%fd523, {%r813, %r914};
	selp.f64 	%fd524, %fd523, %fd521, %p257;
	selp.f64 	%fd525, %fd524, %fd521, %p258;
	setp.eq.f32 	%p259, %f168, 0f3F800000;
	selp.f64 	%fd526, 0d3FF0000000000000, %fd525, %p259;
	add.f64 	%fd527, %fd513, %fd526;
	setp.le.f64 	%p260, %fd527, 0d3FF0000000000000;
	selp.f32 	%f170, 0f3F800000, 0f00000000, %p260;
	add.s32 	%r915, %r778, 29180928;
	mul.hi.u32 	%r916, %r915, 3;
	sub.s32 	%r917, %r915, %r916;
	shr.u32 	%r918, %r917, 1;
	add.s32 	%r919, %r918, %r916;
	shr.u32 	%r920, %r919, 30;
	mul.lo.s32 	%r921, %r920, 2147483647;
	sub.s32 	%r922, %r915, %r921;
	max.u32 	%r923, %r922, 1;
	mul.hi.u32 	%r924, %r923, 1581746633;
	shr.u32 	%r925, %r924, 14;
	mul.lo.s32 	%r926, %r925, 44488;
	sub.s32 	%r927, %r923, %r926;
	mul.lo.s32 	%r928, %r927, 48271;
	mul.lo.s32 	%r929, %r925, 3399;
	setp.lt.u32 	%p261, %r928, %r929;
	xor.b32  	%r930, %r929, 2147483647;
	neg.s32 	%r931, %r929;
	selp.b32 	%r932, %r930, %r931, %p261;
	add.s32 	%r933, %r932, %r928;
	add.s32 	%r934, %r933, -1;
	cvt.rn.f32.u32 	%f171, %r934;
	mul.f32 	%f172, %f171, 0f30000000;
	add.f32 	%f173, %f172, 0f00000000;
	mul.hi.u32 	%r935, %r933, -1131474031;
	shr.u32 	%r936, %r935, 15;
	mul.lo.s32 	%r937, %r936, 44488;
	sub.s32 	%r938, %r933, %r937;
	mul.lo.s32 	%r939, %r938, 48271;
	mul.lo.s32 	%r940, %r936, 3399;
	setp.lt.u32 	%p262, %r939, %r940;
	xor.b32  	%r941, %r940, 2147483647;
	neg.s32 	%r942, %r940;
	selp.b32 	%r943, %r941, %r942, %p262;
	add.s32 	%r944, %r939, %r943;
	add.s32 	%r945, %r944, -1;
	cvt.rn.f32.u32 	%f174, %r945;
	mul.f32 	%f175, %f174, 0f30000000;
	add.f32 	%f176, %f175, 0f00000000;
	cvt.f64.f32 	%fd528, %f173;
	{
	.reg .b32 %temp; 
	mov.b64 	{%temp, %r946}, %fd528;
	}
	{ // callseq 108, 0
	.param .b64 param0;
	st.param.f64 	[param0], %fd528;
	.param .b64 retval0;
	call.uni (retval0), 
	__internal_accurate_pow, 
	(
	param0
	);
	ld.param.f64 	%fd529, [retval0];
	} // callseq 108
	setp.lt.s32 	%p263, %r946, 0;
	neg.f64 	%fd531, %fd529;
	selp.f64 	%fd532, %fd531, %fd529, %p220;
	selp.f64 	%fd533, %fd532, %fd529, %p263;
	setp.eq.f32 	%p264, %f172, 0f00000000;
	selp.b32 	%r947, %r946, 0, %p220;
	or.b32  	%r948, %r947, 2146435072;
	selp.b32 	%r949, %r948, %r947, %p219;
	mov.b64 	%fd534, {%r813, %r949};
	selp.f64 	%fd535, %fd534, %fd533, %p264;
	add.f64 	%fd536, %fd528, 0d4000000000000000;
	{
	.reg .b32 %temp; 
	mov.b64 	{%temp, %r950}, %fd536;
	}
	and.b32  	%r951, %r950, 2146435072;
	setp.eq.s32 	%p265, %r951, 2146435072;
	setp.eq.f32 	%p266, %f172, 0f7F800000;
	selp.b32 	%r952, %r90, %r26, %p263;
	mov.b64 	%fd537, {%r813, %r952};
	selp.f64 	%fd538, %fd537, %fd535, %p265;
	selp.f64 	%fd539, %fd538, %fd535, %p266;
	setp.eq.f32 	%p267, %f172, 0f3F800000;
	selp.f64 	%fd540, 0d3FF0000000000000, %fd539, %p267;
	cvt.f64.f32 	%fd541, %f176;
	{
	.reg .b32 %temp; 
	mov.b64 	{%temp, %r953}, %fd541;
	}
	{ // callseq 109, 0
	.param .b64 param0;
	st.param.f64 	[param0], %fd541;
	.param .b64 retval0;
	call.uni (retval0), 
	__internal_accurate_pow, 
	(
	param0
	);
	ld.param.f64 	%fd542, [retval0];
	} // callseq 109
	setp.lt.s32 	%p268, %r953, 0;
	neg.f64 	%fd544, %fd542;
	selp.f64 	%fd545, %fd544, %fd542, %p220;
	selp.f64 	%fd546, %fd545, %fd542, %p268;
	setp.eq.f32 	%p269, %f175, 0f00000000;
	selp.b32 	%r954, %r953, 0, %p220;
	or.b32  	%r955, %r954, 2146435072;
	selp.b32 	%r956, %r955, %r954, %p219;
	mov.b64 	%fd547, {%r813, %r956};
	selp.f64 	%fd548, %fd547, %fd546, %p269;
	add.f64 	%fd549, %fd541, 0d4000000000000000;
	{
	.reg .b32 %temp; 
	mov.b64 	{%temp, %r957}, %fd549;
	}
	and.b32  	%r958, %r957, 2146435072;
	setp.eq.s32 	%p270, %r958, 2146435072;
	setp.eq.f32 	%p271, %f175, 0f7F800000;
	selp.b32 	%r959, %r90, %r26, %p268;
	mov.b64 	%fd550, {%r813, %r959};
	selp.f64 	%fd551, %fd550, %fd548, %p270;
	selp.f64 	%fd552, %fd551, %fd548, %p271;
	setp.eq.f32 	%p272, %f175, 0f3F800000;
	selp.f64 	%fd553, 0d3FF0000000000000, %fd552, %p272;
	add.f64 	%fd554, %fd540, %fd553;
	setp.le.f64 	%p273, %fd554, 0d3FF0000000000000;
	selp.f32 	%f177, 0f3F800000, 0f00000000, %p273;
	add.s32 	%r960, %r778, 38907904;
	mul.hi.u32 	%r961, %r960, 3;
	sub.s32 	%r962, %r960, %r961;
	shr.u32 	%r963, %r962, 1;
	add.s32 	%r964, %r963, %r961;
	shr.u32 	%r965, %r964, 30;
	mul.lo.s32 	%r966, %r965, 2147483647;
	sub.s32 	%r967, %r960, %r966;
	max.u32 	%r968, %r967, 1;
	mul.hi.u32 	%r969, %r968, 1581746633;
	shr.u32 	%r970, %r969, 14;
	mul.lo.s32 	%r971, %r970, 44488;
	sub.s32 	%r972, %r968, %r971;
	mul.lo.s32 	%r973, %r972, 48271;
	mul.lo.s32 	%r974, %r970, 3399;
	setp.lt.u32 	%p274, %r973, %r974;
	xor.b32  	%r975, %r974, 2147483647;
	neg.s32 	%r976, %r974;
	selp.b32 	%r977, %r975, %r976, %p274;
	add.s32 	%r978, %r977, %r973;
	add.s32 	%r979, %r978, -1;
	cvt.rn.f32.u32 	%f178, %r979;
	mul.f32 	%f179, %f178, 0f30000000;
	add.f32 	%f180, %f179, 0f00000000;
	mul.hi.u32 	%r980, %r978, -1131474031;
	shr.u32 	%r981, %r980, 15;
	mul.lo.s32 	%r982, %r981, 44488;
	sub.s32 	%r983, %r978, %r982;
	mul.lo.s32 	%r984, %r983, 48271;
	mul.lo.s32 	%r985, %r981, 3399;
	setp.lt.u32 	%p275, %r984, %r985;
	xor.b32  	%r986, %r985, 2147483647;
	neg.s32 	%r987, %r985;
	selp.b32 	%r988, %r986, %r987, %p275;
	add.s32 	%r989, %r984, %r988;
	add.s32 	%r990, %r989, -1;
	cvt.rn.f32.u32 	%f181, %r990;
	mul.f32 	%f182, %f181, 0f30000000;
	add.f32 	%f183, %f182, 0f00000000;
	cvt.f64.f32 	%fd555, %f180;
	{
	.reg .b32 %temp; 
	mov.b64 	{%temp, %r991}, %fd555;
	}
	{ // callseq 110, 0
	.param .b64 param0;
	st.param.f64 	[param0], %fd555;
	.param .b64 retval0;
	call.uni (retval0), 
	__internal_accurate_pow, 
	(
	param0
	);
	ld.param.f64 	%fd556, [retval0];
	} // callseq 110
	setp.lt.s32 	%p276, %r991, 0;
	neg.f64 	%fd558, %fd556;
	selp.f64 	%fd559, %fd558, %fd556, %p220;
	selp.f64 	%fd560, %fd559, %fd556, %p276;
	setp.eq.f32 	%p277, %f179, 0f00000000;
	selp.b32 	%r992, %r991, 0, %p220;
	or.b32  	%r993, %r992, 2146435072;
	selp.b32 	%r994, %r993, %r992, %p219;
	mov.b64 	%fd561, {%r813, %r994};
	selp.f64 	%fd562, %fd561, %fd560, %p277;
	add.f64 	%fd563, %fd555, 0d4000000000000000;
	{
	.reg .b32 %temp; 
	mov.b64 	{%temp, %r995}, %fd563;
	}
	and.b32  	%r996, %r995, 2146435072;
	setp.eq.s32 	%p278, %r996, 2146435072;
	setp.eq.f32 	%p279, %f179, 0f7F800000;
	selp.b32 	%r997, %r90, %r26, %p276;
	mov.b64 	%fd564, {%r813, %r997};
	selp.f64 	%fd565, %fd564, %fd562, %p278;
	selp.f64 	%fd566, %fd565, %fd562, %p279;
	setp.eq.f32 	%p280, %f179, 0f3F800000;
	selp.f64 	%fd567, 0d3FF0000000000000, %fd566, %p280;
	cvt.f64.f32 	%fd568, %f183;
	{
	.reg .b32 %temp; 
	mov.b64 	{%temp, %r998}, %fd568;
	}
	{ // callseq 111, 0
	.param .b64 param0;
	st.param.f64 	[param0], %fd568;
	.param .b64 retval0;
	call.uni (retval0), 
	__internal_accurate_pow, 
	(
	param0
	);
	ld.param.f64 	%fd569, [retval0];
	} // callseq 111
	setp.lt.s32 	%p281, %r998, 0;
	neg.f64 	%fd571, %fd569;
	selp.f64 	%fd572, %fd571, %fd569, %p220;
	selp.f64 	%fd573, %fd572, %fd569, %p281;
	setp.eq.f32 	%p282, %f182, 0f00000000;
	selp.b32 	%r999, %r998, 0, %p220;
	or.b32  	%r1000, %r999, 2146435072;
	selp.b32 	%r1001, %r1000, %r999, %p219;
	mov.b64 	%fd574, {%r813, %r1001};
	selp.f64 	%fd575, %fd574, %fd573, %p282;
	add.f64 	%fd576, %fd568, 0d4000000000000000;
	{
	.reg .b32 %temp; 
	mov.b64 	{%temp, %r1002}, %fd576;
	}
	and.b32  	%r1003, %r1002, 2146435072;
	setp.eq.s32 	%p283, %r1003, 2146435072;
	setp.eq.f32 	%p284, %f182, 0f7F800000;
	selp.b32 	%r1004, %r90, %r26, %p281;
	mov.b64 	%fd577, {%r813, %r1004};
	selp.f64 	%fd578, %fd577, %fd575, %p283;
	selp.f64 	%fd579, %fd578, %fd575, %p284;
	setp.eq.f32 	%p285, %f182, 0f3F800000;
	selp.f64 	%fd580, 0d3FF0000000000000, %fd579, %p285;
	add.f64 	%fd581, %fd567, %fd580;
	setp.le.f64 	%p286, %fd581, 0d3FF0000000000000;
	selp.f32 	%f184, 0f3F800000, 0f00000000, %p286;
	add.s32 	%r1005, %r778, 48634880;
	mul.hi.u32 	%r1006, %r1005, 3;
	sub.s32 	%r1007, %r1005, %r1006;
	shr.u32 	%r1008, %r1007, 1;
	add.s32 	%r1009, %r1008, %r1006;
	shr.u32 	%r1010, %r1009, 30;
	mul.lo.s32 	%r1011, %r1010, 2147483647;
	sub.s32 	%r1012, %r1005, %r1011;
	max.u32 	%r1013, %r1012, 1;
	mul.hi.u32 	%r1014, %r1013, 1581746633;
	shr.u32 	%r1015, %r1014, 14;
	mul.lo.s32 	%r1016, %r1015, 44488;
	sub.s32 	%r1017, %r1013, %r1016;
	mul.lo.s32 	%r1018, %r1017, 48271;
	mul.lo.s32 	%r1019, %r1015, 3399;
	setp.lt.u32 	%p287, %r1018, %r1019;
	xor.b32  	%r1020, %r1019, 2147483647;
	neg.s32 	%r1021, %r1019;
	selp.b32 	%r1022, %r1020, %r1021, %p287;
	add.s32 	%r1023, %r1022, %r1018;
	add.s32 	%r1024, %r1023, -1;
	cvt.rn.f32.u32 	%f185, %r1024;
	mul.f32 	%f186, %f185, 0f30000000;
	add.f32 	%f187, %f186, 0f00000000;
	mul.hi.u32 	%r1025, %r1023, -1131474031;
	shr.u32 	%r1026, %r1025, 15;
	mul.lo.s32 	%r1027, %r1026, 44488;
	sub.s32 	%r1028, %r1023, %r1027;
	mul.lo.s32 	%r1029, %r1028, 48271;
	mul.lo.s32 	%r1030, %r1026, 3399;
	setp.lt.u32 	%p288, %r1029, %r1030;
	xor.b32  	%r1031, %r1030, 2147483647;
	neg.s32 	%r1032, %r1030;
	selp.b32 	%r1033, %r1031, %r1032, %p288;
	add.s32 	%r1034, %r1029, %r1033;
	add.s32 	%r1035, %r1034, -1;
	cvt.rn.f32.u32 	%f188, %r1035;
	mul.f32 	%f189, %f188, 0f30000000;
	add.f32 	%f190, %f189, 0f00000000;
	cvt.f64.f32 	%fd582, %f187;
	{
	.reg .b32 %temp; 
	mov.b64 	{%temp, %r1036}, %fd582;
	}
	{ // callseq 112, 0
	.param .b64 param0;
	st.param.f64 	[param0], %fd582;
	.param .b64 retval0;
	call.uni (retval0), 
	__internal_accurate_pow, 
	(
	param0
	);
	ld.param.f64 	%fd583, [retval0];
	} // callseq 112
	setp.lt.s32 	%p289, %r1036, 0;
	neg.f64 	%fd585, %fd583;
	selp.f64 	%fd586, %fd585, %fd583, %p220;
	selp.f64 	%fd587, %fd586, %fd583, %p289;
	setp.eq.f32 	%p290, %f186, 0f00000000;
	selp.b32 	%r1037, %r1036, 0, %p220;
	or.b32  	%r1038, %r1037, 2146435072;
	selp.b32 	%r1039, %r1038, %r1037, %p219;
	mov.b64 	%fd588, {%r813, %r1039};
	selp.f64 	%fd589, %fd588, %fd587, %p290;
	add.f64 	%fd590, %fd582, 0d4000000000000000;
	{
	.reg .b32 %temp; 
	mov.b64 	{%temp, %r1040}, %fd590;
	}
	and.b32  	%r1041, %r1040, 2146435072;
	setp.eq.s32 	%p291, %r1041, 2146435072;
	setp.eq.f32 	%p292, %f186, 0f7F800000;
	selp.b32 	%r1042, %r90, %r26, %p289;
	mov.b64 	%fd591, {%r813, %r1042};
	selp.f64 	%fd592, %fd591, %fd589, %p291;
	selp.f64 	%fd593, %fd592, %fd589, %p292;
	setp.eq.f32 	%p293, %f186, 0f3F800000;
	selp.f64 	%fd594, 0d3FF0000000000000, %fd593, %p293;
	cvt.f64.f32 	%fd595, %f190;
	{
	.reg .b32 %temp; 
	mov.b64 	{%temp, %r1043}, %fd595;
	}
	{ // callseq 113, 0
	.param .b64 param0;
	st.param.f64 	[param0], %fd595;
	.param .b64 retval0;
	call.uni (retval0), 
	__internal_accurate_pow, 
	(
	param0
	);
	ld.param.f64 	%fd596, [retval0];
	} // callseq 113
	setp.lt.s32 	%p294, %r1043, 0;
	neg.f64 	%fd598, %fd596;
	selp.f64 	%fd599, %fd598, %fd596, %p220;
	selp.f64 	%fd600, %fd599, %fd596, %p294;
	setp.eq.f32 	%p295, %f189, 0f00000000;
	selp.b32 	%r1044, %r1043, 0, %p220;
	or.b32  	%r1045, %r1044, 2146435072;
	selp.b32 	%r1046, %r1045, %r1044, %p219;
	mov.b64 	%fd601, {%r813, %r1046};
	selp.f64 	%fd602, %fd601, %fd600, %p295;
	add.f64 	%fd603, %fd595, 0d4000000000000000;
	{
	.reg .b32 %temp; 
	mov.b64 	{%temp, %r1047}, %fd603;
	}
	and.b32  	%r1048, %r1047, 2146435072;
	setp.eq.s32 	%p296, %r1048, 2146435072;
	setp.eq.f32 	%p297, %f189, 0f7F800000;
	selp.b32 	%r1049, %r90, %r26, %p294;
	mov.b64 	%fd604, {%r813, %r1049};
	selp.f64 	%fd605, %fd604, %fd602, %p296;
	selp.f64 	%fd606, %fd605, %fd602, %p297;
	setp.eq.f32 	%p298, %f189, 0f3F800000;
	selp.f64 	%fd607, 0d3FF0000000000000, %fd606, %p298;
	add.f64 	%fd608, %fd594, %fd607;
	setp.le.f64 	%p299, %fd608, 0d3FF0000000000000;
	selp.f32 	%f191, 0f3F800000, 0f00000000, %p299;
	add.s32 	%r1050, %r778, 58361856;
	mul.hi.u32 	%r1051, %r1050, 3;
	sub.s32 	%r1052, %r1050, %r1051;
	shr.u32 	%r1053, %r1052, 1;
	add.s32 	%r1054, %r1053, %r1051;
	shr.u32 	%r1055, %r1054, 30;
	mul.lo.s32 	%r1056, %r1055, 2147483647;
	sub.s32 	%r1057, %r1050, %r1056;
	max.u32 	%r1058, %r1057, 1;
	mul.hi.u32 	%r1059, %r1058, 1581746633;
	shr.u32 	%r1060, %r1059, 14;
	mul.lo.s32 	%r1061, %r1060, 44488;
	sub.s32 	%r1062, %r1058, %r1061;
	mul.lo.s32 	%r1063, %r1062, 48271;
	mul.lo.s32 	%r1064, %r1060, 3399;
	setp.lt.u32 	%p300, %r1063, %r1064;
	xor.b32  	%r1065, %r1064, 2147483647;
	neg.s32 	%r1066, %r1064;
	selp.b32 	%r1067, %r1065, %r1066, %p300;
	add.s32 	%r1068, %r1067, %r1063;
	add.s32 	%r1069, %r1068, -1;
	cvt.rn.f32.u32 	%f192, %r1069;
	mul.f32 	%f193, %f192, 0f30000000;
	add.f32 	%f194, %f193, 0f00000000;
	mul.hi.u32 	%r1070, %r1068, -1131474031;
	shr.u32 	%r1071, %r1070, 15;
	mul.lo.s32 	%r1072, %r1071, 44488;
	sub.s32 	%r1073, %r1068, %r1072;
	mul.lo.s32 	%r1074, %r1073, 48271;
	mul.lo.s32 	%r1075, %r1071, 3399;
	setp.lt.u32 	%p301, %r1074, %r1075;
	xor.b32  	%r1076, %r1075, 2147483647;
	neg.s32 	%r1077, %r1075;
	selp.b32 	%r1078, %r1076, %r1077, %p301;
	add.s32 	%r1079, %r1074, %r1078;
	add.s32 	%r1080, %r1079, -1;
	cvt.rn.f32.u32 	%f195, %r1080;
	mul.f32 	%f196, %f195, 0f30000000;
	add.f32 	%f197, %f196, 0f00000000;
	cvt.f64.f32 	%fd609, %f194;
	{
	.reg .b32 %temp; 
	mov.b64 	{%temp, %r1081}, %fd609;
	}
	{ // callseq 114, 0
	.param .b64 param0;
	st.param.f64 	[param0], %fd609;
	.param .b64 retval0;
	call.uni (retval0), 
	__internal_accurate_pow, 
	(
	param0
	);
	ld.param.f64 	%fd610, [retval0];
	} // callseq 114
	setp.lt.s32 	%p302, %r1081, 0;
	neg.f64 	%fd612, %fd610;
	selp.f64 	%fd613, %fd612, %fd610, %p220;
	selp.f64 	%fd614, %fd613, %fd610, %p302;
	setp.eq.f32 	%p303, %f193, 0f00000000;
	selp.b32 	%r1082, %r1081, 0, %p220;
	or.b32  	%r1083, %r1082, 2146435072;
	selp.b32 	%r1084, %r1083, %r1082, %p219;
	mov.b64 	%fd615, {%r813, %r1084};
	selp.f64 	%fd616, %fd615, %fd614, %p303;
	add.f64 	%fd617, %fd609, 0d4000000000000000;
	{
	.reg .b32 %temp; 
	mov.b64 	{%temp, %r1085}, %fd617;
	}
	and.b32  	%r1086, %r1085, 2146435072;
	setp.eq.s32 	%p304, %r1086, 2146435072;
	setp.eq.f32 	%p305, %f193, 0f7F800000;
	selp.b32 	%r1087, %r90, %r26, %p302;
	mov.b64 	%fd618, {%r813, %r1087};
	selp.f64 	%fd619, %fd618, %fd616, %p304;
	selp.f64 	%fd620, %fd619, %fd616, %p305;
	setp.eq.f32 	%p306, %f193, 0f3F800000;
	selp.f64 	%fd621, 0d3FF0000000000000, %fd620, %p306;
	cvt.f64.f32 	%fd622, %f197;
	{
	.reg .b32 %temp; 
	mov.b64 	{%temp, %r1088}, %fd622;
	}
	{ // callseq 115, 0
	.param .b64 param0;
	st.param.f64 	[param0], %fd622;
	.param .b64 retval0;
	call.uni (retval0), 
	__internal_accurate_pow, 
	(
	param0
	);
	ld.param.f64 	%fd623, [retval0];
	} // callseq 115
	setp.lt.s32 	%p307, %r1088, 0;
	neg.f64 	%fd625, %fd623;
	selp.f64 	%fd626, %fd625, %fd623, %p220;
	selp.f64 	%fd627, %fd626, %fd623, %p307;
	setp.eq.f32 	%p308, %f196, 0f00000000;
	selp.b32 	%r1089, %r1088, 0, %p220;
	or.b32  	%r1090, %r1089, 2146435072;
	selp.b32 	%r1091, %r1090, %r1089, %p219;
	mov.b64 	%fd628, {%r813, %r1091};
	selp.f64 	%fd629, %fd628, %fd627, %p308;
	add.f64 	%fd630, %fd622, 0d4000000000000000;
	{
	.reg .b32 %temp; 
	mov.b64 	{%temp, %r1092}, %fd630;
	}
	and.b32  	%r1093, %r1092, 2146435072;
	setp.eq.s32 	%p309, %r1093, 2146435072;
	setp.eq.f32 	%p310, %f196, 0f7F800000;
	selp.b32 	%r1094, %r90, %r26, %p307;
	mov.b64 	%fd631, {%r813, %r1094};
	selp.f64 	%fd632, %fd631, %fd629, %p309;
	selp.f64 	%fd633, %fd632, %fd629, %p310;
	setp.eq.f32 	%p311, %f196, 0f3F800000;
	selp.f64 	%fd634, 0d3FF0000000000000, %fd633, %p311;
	add.f64 	%fd635, %fd621, %fd634;
	setp.le.f64 	%p312, %fd635, 0d3FF0000000000000;
	selp.f32 	%f198, 0f3F800000, 0f00000000, %p312;
	add.s32 	%r1095, %r778, 68088832;
	mul.hi.u32 	%r1096, %r1095, 3;
	sub.s32 	%r1097, %r1095, %r1096;
	shr.u32 	%r1098, %r1097, 1;
	add.s32 	%r1099, %r1098, %r1096;
	shr.u32 	%r1100, %r1099, 30;
	mul.lo.s32 	%r1101, %r1100, 2147483647;
	sub.s32 	%r1102, %r1095, %r1101;
	max.u32 	%r1103, %r1102, 1;
	mul.hi.u32 	%r1104, %r1103, 1581746633;
	shr.u32 	%r1105, %r1104, 14;
	mul.lo.s32 	%r1106, %r1105, 44488;
	sub.s32 	%r1107, %r1103, %r1106;
	mul.lo.s32 	%r1108, %r1107, 48271;
	mul.lo.s32 	%r1109, %r1105, 3399;
	setp.lt.u32 	%p313, %r1108, %r1109;
	xor.b32  	%r1110, %r1109, 2147483647;
	neg.s32 	%r1111, %r1109;
	selp.b32 	%r1112, %r1110, %r1111, %p313;
	add.s32 	%r1113, %r1112, %r1108;
	add.s32 	%r1114, %r1113, -1;
	cvt.rn.f32.u32 	%f199, %r1114;
	mul.f32 	%f200, %f199, 0f30000000;
	add.f32 	%f201, %f200, 0f00000000;
	mul.hi.u32 	%r1115, %r1113, -1131474031;
	shr.u32 	%r1116, %r1115, 15;
	mul.lo.s32 	%r1117, %r1116, 44488;
	sub.s32 	%r1118, %r1113, %r1117;
	mul.lo.s32 	%r1119, %r1118, 48271;
	mul.lo.s32 	%r1120, %r1116, 3399;
	setp.lt.u32 	%p314, %r1119, %r1120;
	xor.b32  	%r1121, %r1120, 2147483647;
	neg.s32 	%r1122, %r1120;
	selp.b32 	%r1123, %r1121, %r1122, %p314;
	add.s32 	%r1124, %r1119, %r1123;
	add.s32 	%r1125, %r1124, -1;
	cvt.rn.f32.u32 	%f202, %r1125;
	mul.f32 	%f203, %f202, 0f30000000;
	add.f32 	%f204, %f203, 0f00000000;
	cvt.f64.f32 	%fd636, %f201;
	{
	.reg .b32 %temp; 
	mov.b64 	{%temp, %r1126}, %fd636;
	}
	{ // callseq 116, 0
	.param .b64 param0;
	st.param.f64 	[param0], %fd636;
	.param .b64 retval0;
	call.uni (retval0), 
	__internal_accurate_pow, 
	(
	param0
	);
	ld.param.f64 	%fd637, [retval0];
	} // callseq 116
	setp.lt.s32 	%p315, %r1126, 0;
	neg.f64 	%fd639, %fd637;
	selp.f64 	%fd640, %fd639, %fd637, %p220;
	selp.f64 	%fd641, %fd640, %fd637, %p315;
	setp.eq.f32 	%p316, %f200, 0f00000000;
	selp.b32 	%r1127, %r1126, 0, %p220;
	or.b32  	%r1128, %r1127, 2146435072;
	selp.b32 	%r1129, %r1128, %r1127, %p219;
	mov.b64 	%fd642, {%r813, %r1129};
	selp.f64 	%fd643, %fd642, %fd641, %p316;
	add.f64 	%fd644, %fd636, 0d4000000000000000;
	{
	.reg .b32 %temp; 
	mov.b64 	{%temp, %r1130}, %fd644;
	}
	and.b32  	%r1131, %r1130, 2146435072;
	setp.eq.s32 	%p317, %r1131, 2146435072;
	setp.eq.f32 	%p318, %f200, 0f7F800000;
	selp.b32 	%r1132, %r90, %r26, %p315;
	mov.b64 	%fd645, {%r813, %r1132};
	selp.f64 	%fd646, %fd645, %fd643, %p317;
	selp.f64 	%fd647, %fd646, %fd643, %p318;
	setp.eq.f32 	%p319, %f200, 0f3F800000;
	selp.f64 	%fd648, 0d3FF0000000000000, %fd647, %p319;
	cvt.f64.f32 	%fd649, %f204;
	{
	.reg .b32 %temp; 
	mov.b64 	{%temp, %r1133}, %fd649;
	}
	{ // callseq 117, 0
	.param .b64 param0;
	st.param.f64 	[param0], %fd649;
	.param .b64 retval0;
	call.uni (retval0), 
	__internal_accurate_pow, 
	(
	param0
	);
	ld.param.f64 	%fd650, [retval0];
	} // callseq 117
	setp.lt.s32 	%p320, %r1133, 0;
	neg.f64 	%fd652, %fd650;
	selp.f64 	%fd653, %fd652, %fd650, %p220;
	selp.f64 	%fd654, %fd653, %fd650, %p320;
	setp.eq.f32 	%p321, %f203, 0f00000000;
	selp.b32 	%r1134, %r1133, 0, %p220;
	or.b32  	%r1135, %r1134, 2146435072;
	selp.b32 	%r1136, %r1135, %r1134, %p219;
	mov.b64 	%fd655, {%r813, %r1136};
	selp.f64 	%fd656, %fd655, %fd654, %p321;
	add.f64 	%fd657, %fd649, 0d4000000000000000;
	{
	.reg .b32 %temp; 
	mov.b64 	{%temp, %r1137}, %fd657;
	}
	and.b32  	%r1138, %r1137, 2146435072;
	setp.eq.s32 	%p322, %r1138, 2146435072;
	setp.eq.f32 	%p323, %f203, 0f7F800000;
	selp.b32 	%r1139, %r90, %r26, %p320;
	mov.b64 	%fd658, {%r813, %r1139};
	selp.f64 	%fd659, %fd658, %fd656, %p322;
	selp.f64 	%fd660, %fd659, %fd656, %p323;
	setp.eq.f32 	%p324, %f203, 0f3F800000;
	selp.f64 	%fd661, 0d3FF0000000000000, %fd660, %p324;
	add.f64 	%fd662, %fd648, %fd661;
	setp.le.f64 	%p325, %fd662, 0d3FF0000000000000;
	selp.f32 	%f205, 0f3F800000, 0f00000000, %p325;
	add.s32 	%r1140, %r778, 77815808;
	mul.hi.u32 	%r1141, %r1140, 3;
	sub.s32 	%r1142, %r1140, %r1141;
	shr.u32 	%r1143, %r1142, 1;
	add.s32 	%r1144, %r1143, %r1141;
	shr.u32 	%r1145, %r1144, 30;
	mul.lo.s32 	%r1146, %r1145, 2147483647;
	sub.s32 	%r1147, %r1140, %r1146;
	max.u32 	%r1148, %r1147, 1;
	mul.hi.u32 	%r1149, %r1148, 1581746633;
	shr.u32 	%r1150, %r1149, 14;
	mul.lo.s32 	%r1151, %r1150, 44488;
	sub.s32 	%r1152, %r1148, %r1151;
	mul.lo.s32 	%r1153, %r1152, 48271;
	mul.lo.s32 	%r1154, %r1150, 3399;
	setp.lt.u32 	%p326, %r1153, %r1154;
	xor.b32  	%r1155, %r1154, 2147483647;
	neg.s32 	%r1156, %r1154;
	selp.b32 	%r1157, %r1155, %r1156, %p326;
	add.s32 	%r1158, %r1157, %r1153;
	add.s32 	%r1159, %r1158, -1;
	cvt.rn.f32.u32 	%f206, %r1159;
	mul.f32 	%f207, %f206, 0f30000000;
	add.f32 	%f208, %f207, 0f00000000;
	mul.hi.u32 	%r1160, %r1158, -1131474031;
	shr.u32 	%r1161, %r1160, 15;
	mul.lo.s32 	%r1162, %r1161, 44488;
	sub.s32 	%r1163, %r1158, %r1162;
	mul.lo.s32 	%r1164, %r1163, 48271;
	mul.lo.s32 	%r1165, %r1161, 3399;
	setp.lt.u32 	%p327, %r1164, %r1165;
	xor.b32  	%r1166, %r1165, 2147483647;
	neg.s32 	%r1167, %r1165;
	selp.b32 	%r1168, %r1166, %r1167, %p327;
	add.s32 	%r1169, %r1164, %r1168;
	add.s32 	%r1170, %r1169, -1;
	cvt.rn.f32.u32 	%f209, %r1170;
	mul.f32 	%f210, %f209, 0f30000000;
	add.f32 	%f211, %f210, 0f00000000;
	cvt.f64.f32 	%fd663, %f208;
	{
	.reg .b32 %temp; 
	mov.b64 	{%temp, %r1171}, %fd663;
	}
	{ // callseq 118, 0
	.param .b64 param0;
	st.param.f64 	[param0], %fd663;
	.param .b64 retval0;
	call.uni (retval0), 
	__internal_accurate_pow, 
	(
	param0
	);
	ld.param.f64 	%fd664, [retval0];
	} // callseq 118
	setp.lt.s32 	%p328, %r1171, 0;
	neg.f64 	%fd666, %fd664;
	selp.f64 	%fd667, %fd666, %fd664, %p220;
	selp.f64 	%fd668, %fd667, %fd664, %p328;
	setp.eq.f32 	%p329, %f207, 0f00000000;
	selp.b32 	%r1172, %r1171, 0, %p220;
	or.b32  	%r1173, %r1172, 2146435072;
	selp.b32 	%r1174, %r1173, %r1172, %p219;
	mov.b64 	%fd669, {%r813, %r1174};
	selp.f64 	%fd670, %fd669, %fd668, %p329;
	add.f64 	%fd671, %fd663, 0d4000000000000000;
	{
	.reg .b32 %temp; 
	mov.b64 	{%temp, %r1175}, %fd671;
	}
	and.b32  	%r1176, %r1175, 2146435072;
	setp.eq.s32 	%p330, %r1176, 2146435072;
	setp.eq.f32 	%p331, %f207, 0f7F800000;
	selp.b32 	%r1177, %r90, %r26, %p328;
	mov.b64 	%fd672, {%r813, %r1177};
	selp.f64 	%fd673, %fd672, %fd670, %p330;
	selp.f64 	%fd674, %fd673, %fd670, %p331;
	setp.eq.f32 	%p332, %f207, 0f3F800000;
	selp.f64 	%fd675, 0d3FF0000000000000, %fd674, %p332;
	cvt.f64.f32 	%fd676, %f211;
	{
	.reg .b32 %temp; 
	mov.b64 	{%temp, %r1178}, %fd676;
	}
	{ // callseq 119, 0
	.param .b64 param0;
	st.param.f64 	[param0], %fd676;
	.param .b64 retval0;
	call.uni (retval0), 
	__internal_accurate_pow, 
	(
	param0
	);
	ld.param.f64 	%fd677, [retval0];
	} // callseq 119
	setp.lt.s32 	%p333, %r1178, 0;
	neg.f64 	%fd679, %fd677;
	selp.f64 	%fd680, %fd679, %fd677, %p220;
	selp.f64 	%fd681, %fd680, %fd677, %p333;
	setp.eq.f32 	%p334, %f210, 0f00000000;
	selp.b32 	%r1179, %r1178, 0, %p220;
	or.b32  	%r1180, %r1179, 2146435072;
	selp.b32 	%r1181, %r1180, %r1179, %p219;
	mov.b64 	%fd682, {%r813, %r1181};
	selp.f64 	%fd683, %fd682, %fd681, %p334;
	add.f64 	%fd684, %fd676, 0d4000000000000000;
	{
	.reg .b32 %temp; 
	mov.b64 	{%temp, %r1182}, %fd684;
	}
	and.b32  	%r1183, %r1182, 2146435072;
	setp.eq.s32 	%p335, %r1183, 2146435072;
	setp.eq.f32 	%p336, %f210, 0f7F800000;
	selp.b32 	%r1184, %r90, %r26, %p333;
	mov.b64 	%fd685, {%r813, %r1184};
	selp.f64 	%fd686, %fd685, %fd683, %p335;
	selp.f64 	%fd687, %fd686, %fd683, %p336;
	setp.eq.f32 	%p337, %f210, 0f3F800000;
	selp.f64 	%fd688, 0d3FF0000000000000, %fd687, %p337;
	add.f64 	%fd689, %fd675, %fd688;
	setp.le.f64 	%p338, %fd689, 0d3FF0000000000000;
	selp.f32 	%f212, 0f3F800000, 0f00000000, %p338;
	add.s32 	%r1185, %r778, 87542784;
	mul.hi.u32 	%r1186, %r1185, 3;
	sub.s32 	%r1187, %r1185, %r1186;
	shr.u32 	%r1188, %r1187, 1;
	add.s32 	%r1189, %r1188, %r1186;
	shr.u32 	%r1190, %r1189, 30;
	mul.lo.s32 	%r1191, %r1190, 2147483647;
	sub.s32 	%r1192, %r1185, %r1191;
	max.u32 	%r1193, %r1192, 1;
	mul.hi.u32 	%r1194, %r1193, 1581746633;
	shr.u32 	%r1195, %r1194, 14;
	mul.lo.s32 	%r1196, %r1195, 44488;
	sub.s32 	%r1197, %r1193, %r1196;
	mul.lo.s32 	%r1198, %r1197, 48271;
	mul.lo.s32 	%r1199, %r1195, 3399;
	setp.lt.u32 	%p339, %r1198, %r1199;
	xor.b32  	%r1200, %r1199, 2147483647;
	neg.s32 	%r1201, %r1199;
	selp.b32 	%r1202, %r1200, %r1201, %p339;
	add.s32 	%r1203, %r1202, %r1198;
	add.s32 	%r1204, %r1203, -1;
	cvt.rn.f32.u32 	%f213, %r1204;
	mul.f32 	%f214, %f213, 0f30000000;
	add.f32 	%f215, %f214, 0f00000000;
	mul.hi.u32 	%r1205, %r1203, -1131474031;
	shr.u32 	%r1206, %r1205, 15;
	mul.lo.s32 	%r1207, %r1206, 44488;
	sub.s32 	%r1208, %r1203, %r1207;
	mul.lo.s32 	%r1209, %r1208, 48271;
	mul.lo.s32 	%r1210, %r1206, 3399;
	setp.lt.u32 	%p340, %r1209, %r1210;
	xor.b32  	%r1211, %r1210, 2147483647;
	neg.s32 	%r1212, %r1210;
	selp.b32 	%r1213, %r1211, %r1212, %p340;
	add.s32 	%r1214, %r1209, %r1213;
	add.s32 	%r1215, %r1214, -1;
	cvt.rn.f32.u32 	%f216, %r1215;
	mul.f32 	%f217, %f216, 0f30000000;
	add.f32 	%f218, %f217, 0f00000000;
	cvt.f64.f32 	%fd690, %f215;
	{
	.reg .b32 %temp; 
	mov.b64 	{%temp, %r1216}, %fd690;
	}
	{ // callseq 120, 0
	.param .b64 param0;
	st.param.f64 	[param0], %fd690;
	.param .b64 retval0;
	call.uni (retval0), 
	__internal_accurate_pow, 
	(
	param0
	);
	ld.param.f64 	%fd691, [retval0];
	} // callseq 120
	setp.lt.s32 	%p341, %r1216, 0;
	neg.f64 	%fd693, %fd691;
	selp.f64 	%fd694, %fd693, %fd691, %p220;
	selp.f64 	%fd695, %fd694, %fd691, %p341;
	setp.eq.f32 	%p342, %f214, 0f00000000;
	selp.b32 	%r1217, %r1216, 0, %p220;
	or.b32  	%r1218, %r1217, 2146435072;
	selp.b32 	%r1219, %r1218, %r1217, %p219;
	mov.b64 	%fd696, {%r813, %r1219};
	selp.f64 	%fd697, %fd696, %fd695, %p342;
	add.f64 	%fd698, %fd690, 0d4000000000000000;
	{
	.reg .b32 %temp; 
	mov.b64 	{%temp, %r1220}, %fd698;
	}
	and.b32  	%r1221, %r1220, 2146435072;
	setp.eq.s32 	%p343, %r1221, 2146435072;
	setp.eq.f32 	%p344, %f214, 0f7F800000;
	selp.b32 	%r1222, %r90, %r26, %p341;
	mov.b64 	%fd699, {%r813, %r1222};
	selp.f64 	%fd700, %fd699, %fd697, %p343;
	selp.f64 	%fd701, %fd700, %fd697, %p344;
	setp.eq.f32 	%p345, %f214, 0f3F800000;
	selp.f64 	%fd702, 0d3FF0000000000000, %fd701, %p345;
	cvt.f64.f32 	%fd703, %f218;
	{
	.reg .b32 %temp; 
	mov.b64 	{%temp, %r1223}, %fd703;
	}
	{ // callseq 121, 0
	.param .b64 param0;
	st.param.f64 	[param0], %fd703;
	.param .b64 retval0;
	call.uni (retval0), 
	__internal_accurate_pow, 
	(
	param0
	);
	ld.param.f64 	%fd704, [retval0];
	} // callseq 121
	setp.lt.s32 	%p346, %r1223, 0;
	neg.f64 	%fd706, %fd704;
	selp.f64 	%fd707, %fd706, %fd704, %p220;
	selp.f64 	%fd708, %fd707, %fd704, %p346;
	setp.eq.f32 	%p347, %f217, 0f00000000;
	selp.b32 	%r1224, %r1223, 0, %p220;
	or.b32  	%r1225, %r1224, 2146435072;
	selp.b32 	%r1226, %r1225, %r1224, %p219;
	mov.b64 	%fd709, {%r813, %r1226};
	selp.f64 	%fd710, %fd709, %fd708, %p347;
	add.f64 	%fd711, %fd703, 0d4000000000000000;
	{
	.reg .b32 %temp; 
	mov.b64 	{%temp, %r1227}, %fd711;
	}
	and.b32  	%r1228, %r1227, 2146435072;
	setp.eq.s32 	%p348, %r1228, 2146435072;
	setp.eq.f32 	%p349, %f217, 0f7F800000;
	selp.b32 	%r1229, %r90, %r26, %p346;
	mov.b64 	%fd712, {%r813, %r1229};
	selp.f64 	%fd713, %fd712, %fd710, %p348;
	selp.f64 	%fd714, %fd713, %fd710, %p349;
	setp.eq.f32 	%p350, %f217, 0f3F800000;
	selp.f64 	%fd715, 0d3FF0000000000000, %fd714, %p350;
	add.f64 	%fd716, %fd702, %fd715;
	setp.le.f64 	%p351, %fd716, 0d3FF0000000000000;
	selp.f32 	%f219, 0f3F800000, 0f00000000, %p351;
	add.s32 	%r1230, %r778, 97269760;
	mul.hi.u32 	%r1231, %r1230, 3;
	sub.s32 	%r1232, %r1230, %r1231;
	shr.u32 	%r1233, %r1232, 1;
	add.s32 	%r1234, %r1233, %r1231;
	shr.u32 	%r1235, %r1234, 30;
	mul.lo.s32 	%r1236, %r1235, 2147483647;
	sub.s32 	%r1237, %r1230, %r1236;
	max.u32 	%r1238, %r1237, 1;
	mul.hi.u32 	%r1239, %r1238, 1581746633;
	shr.u32 	%r1240, %r1239, 14;
	mul.lo.s32 	%r1241, %r1240, 44488;
	sub.s32 	%r1242, %r1238, %r1241;
	mul.lo.s32 	%r1243, %r1242, 48271;
	mul.lo.s32 	%r1244, %r1240, 3399;
	setp.lt.u32 	%p352, %r1243, %r1244;
	xor.b32  	%r1245, %r1244, 2147483647;
	neg.s32 	%r1246, %r1244;
	selp.b32 	%r1247, %r1245, %r1246, %p352;
	add.s32 	%r1248, %r1247, %r1243;
	add.s32 	%r1249, %r1248, -1;
	cvt.rn.f32.u32 	%f220, %r1249;
	mul.f32 	%f221, %f220, 0f30000000;
	add.f32 	%f222, %f221, 0f00000000;
	mul.hi.u32 	%r1250, %r1248, -1131474031;
	shr.u32 	%r1251, %r1250, 15;
	mul.lo.s32 	%r1252, %r1251, 44488;
	sub.s32 	%r1253, %r1248, %r1252;
	mul.lo.s32 	%r1254, %r1253, 48271;
	mul.lo.s32 	%r1255, %r1251, 3399;
	setp.lt.u32 	%p353, %r1254, %r1255;
	xor.b32  	%r1256, %r1255, 2147483647;
	neg.s32 	%r1257, %r1255;
	selp.b32 	%r1258, %r1256, %r1257, %p353;
	add.s32 	%r1259, %r1254, %r1258;
	add.s32 	%r1260, %r1259, -1;
	cvt.rn.f32.u32 	%f223, %r1260;
	mul.f32 	%f224, %f223, 0f30000000;
	add.f32 	%f225, %f224, 0f00000000;
	cvt.f64.f32 	%fd717, %f222;
	{
	.reg .b32 %temp; 
	mov.b64 	{%temp, %r1261}, %fd717;
	}
	{ // callseq 122, 0
	.param .b64 param0;
	st.param.f64 	[param0], %fd717;
	.param .b64 retval0;
	call.uni (retval0), 
	__internal_accurate_pow, 
	(
	param0
	);
	ld.param.f64 	%fd718, [retval0];
	} // callseq 122
	setp.lt.s32 	%p354, %r1261, 0;
	neg.f64 	%fd720, %fd718;
	selp.f64 	%fd721, %fd720, %fd718, %p220;
	selp.f64 	%fd722, %fd721, %fd718, %p354;
	setp.eq.f32 	%p355, %f221, 0f00000000;
	selp.b32 	%r1262, %r1261, 0, %p220;
	or.b32  	%r1263, %r1262, 2146435072;
	selp.b32 	%r1264, %r1263, %r1262, %p219;
	mov.b64 	%fd723, {%r813, %r1264};
	selp.f64 	%fd724, %fd723, %fd722, %p355;
	add.f64 	%fd725, %fd717, 0d4000000000000000;
	{
	.reg .b32 %temp; 
	mov.b64 	{%temp, %r1265}, %fd725;
	}
	and.b32  	%r1266, %r1265, 2146435072;
	setp.eq.s32 	%p356, %r1266, 2146435072;
	setp.eq.f32 	%p357, %f221, 0f7F800000;
	selp.b32 	%r1267, %r90, %r26, %p354;
	mov.b64 	%fd726, {%r813, %r1267};
	selp.f64 	%fd727, %fd726, %fd724, %p356;
	selp.f64 	%fd728, %fd727, %fd724, %p357;
	setp.eq.f32 	%p358, %f221, 0f3F800000;
	selp.f64 	%fd729, 0d3FF0000000000000, %fd728, %p358;
	cvt.f64.f32 	%fd730, %f225;
	{
	.reg .b32 %temp; 
	mov.b64 	{%temp, %r1268}, %fd730;
	}
	{ // callseq 123, 0
	.param .b64 param0;
	st.param.f64 	[param0], %fd730;
	.param .b64 retval0;
	call.uni (retval0), 
	__internal_accurate_pow, 
	(
	param0
	);
	ld.param.f64 	%fd731, [retval0];
	} // callseq 123
	setp.lt.s32 	%p359, %r1268, 0;
	neg.f64 	%fd733, %fd731;
	selp.f64 	%fd734, %fd733, %fd731, %p220;
	selp.f64 	%fd735, %fd734, %fd731, %p359;
	setp.eq.f32 	%p360, %f224, 0f00000000;
	selp.b32 	%r1269, %r1268, 0, %p220;
	or.b32  	%r1270, %r1269, 2146435072;
	selp.b32 	%r1271, %r1270, %r1269, %p219;
	mov.b64 	%fd736, {%r813, %r1271};
	selp.f64 	%fd737, %fd736, %fd735, %p360;
	add.f64 	%fd738, %fd730, 0d4000000000000000;
	{
	.reg .b32 %temp; 
	mov.b64 	{%temp, %r1272}, %fd738;
	}
	and.b32  	%r1273, %r1272, 2146435072;
	setp.eq.s32 	%p361, %r1273, 2146435072;
	setp.eq.f32 	%p362, %f224, 0f7F800000;
	selp.b32 	%r1274, %r90, %r26, %p359;
	mov.b64 	%fd739, {%r813, %r1274};
	selp.f64 	%fd740, %fd739, %fd737, %p361;
	selp.f64 	%fd741, %fd740, %fd737, %p362;
	setp.eq.f32 	%p363, %f224, 0f3F800000;
	selp.f64 	%fd742, 0d3FF0000000000000, %fd741, %p363;
	add.f64 	%fd743, %fd729, %fd742;
	setp.le.f64 	%p364, %fd743, 0d3FF0000000000000;
	selp.f32 	%f226, 0f3F800000, 0f00000000, %p364;
	add.s32 	%r1275, %r778, 106996736;
	mul.hi.u32 	%r1276, %r1275, 3;
	sub.s32 	%r1277, %r1275, %r1276;
	shr.u32 	%r1278, %r1277, 1;
	add.s32 	%r1279, %r1278, %r1276;
	shr.u32 	%r1280, %r1279, 30;
	mul.lo.s32 	%r1281, %r1280, 2147483647;
	sub.s32 	%r1282, %r1275, %r1281;
	max.u32 	%r1283, %r1282, 1;
	mul.hi.u32 	%r1284, %r1283, 1581746633;
	shr.u32 	%r1285, %r1284, 14;
	mul.lo.s32 	%r1286, %r1285, 44488;
	sub.s32 	%r1287, %r1283, %r1286;
	mul.lo.s32 	%r1288, %r1287, 48271;
	mul.lo.s32 	%r1289, %r1285, 3399;
	setp.lt.u32 	%p365, %r1288, %r1289;
	xor.b32  	%r1290, %r1289, 2147483647;
	neg.s32 	%r1291, %r1289;
	selp.b32 	%r1292, %r1290, %r1291, %p365;
	add.s32 	%r1293, %r1292, %r1288;
	add.s32 	%r1294, %r1293, -1;
	cvt.rn.f32.u32 	%f227, %r1294;
	mul.f32 	%f228, %f227, 0f30000000;
	add.f32 	%f229, %f228, 0f00000000;
	mul.hi.u32 	%r1295, %r1293, -1131474031;
	shr.u32 	%r1296, %r1295, 15;
	mul.lo.s32 	%r1297, %r1296, 44488;
	sub.s32 	%r1298, %r1293, %r1297;
	mul.lo.s32 	%r1299, %r1298, 48271;
	mul.lo.s32 	%r1300, %r1296, 3399;
	setp.lt.u32 	%p366, %r1299, %r1300;
	xor.b32  	%r1301, %r1300, 2147483647;
	neg.s32 	%r1302, %r1300;
	selp.b32 	%r1303, %r1301, %r1302, %p366;
	add.s32 	%r1304, %r1299, %r1303;
	add.s32 	%r1305, %r1304, -1;
	cvt.rn.f32.u32 	%f230, %r1305;
	mul.f32 	%f231, %f230, 0f30000000;
	add.f32 	%f232, %f231, 0f00000000;
	cvt.f64.f32 	%fd744, %f229;
	{
	.reg .b32 %temp; 
	mov.b64 	{%temp, %r1306}, %fd744;
	}
	{ // callseq 124, 0
	.param .b64 param0;
	st.param.f64 	[param0], %fd744;
	.param .b64 retval0;
	call.uni (retval0), 
	__internal_accurate_pow, 
	(
	param0
	);
	ld.param.f64 	%fd745, [retval0];
	} // callseq 124
	setp.lt.s32 	%p367, %r1306, 0;
	neg.f64 	%fd747, %fd745;
	selp.f64 	%fd748, %fd747, %fd745, %p220;
	selp.f64 	%fd749, %fd748, %fd745, %p367;
	setp.eq.f32 	%p368, %f228, 0f00000000;
	selp.b32 	%r1307, %r1306, 0, %p220;
	or.b32  	%r1308, %r1307, 2146435072;
	selp.b32 	%r1309, %r1308, %r1307, %p219;
	mov.b64 	%fd750, {%r813, %r1309};
	selp.f64 	%fd751, %fd750, %fd749, %p368;
	add.f64 	%fd752, %fd744, 0d4000000000000000;
	{
	.reg .b32 %temp; 
	mov.b64 	{%temp, %r1310}, %fd752;
	}
	and.b32  	%r1311, %r1310, 2146435072;
	setp.eq.s32 	%p369, %r1311, 2146435072;
	setp.eq.f32 	%p370, %f228, 0f7F800000;
	selp.b32 	%r1312, %r90, %r26, %p367;
	mov.b64 	%fd753, {%r813, %r1312};
	selp.f64 	%fd754, %fd753, %fd751, %p369;
	selp.f64 	%fd755, %fd754, %fd751, %p370;
	setp.eq.f32 	%p371, %f228, 0f3F800000;
	selp.f64 	%fd756, 0d3FF0000000000000, %fd755, %p371;
	cvt.f64.f32 	%fd757, %f232;
	{
	.reg .b32 %temp; 
	mov.b64 	{%temp, %r1313}, %fd757;
	}
	{ // callseq 125, 0
	.param .b64 param0;
	st.param.f64 	[param0], %fd757;
	.param .b64 retval0;
	call.uni (retval0), 
	__internal_accurate_pow, 
	(
	param0
	);
	ld.param.f64 	%fd758, [retval0];
	} // callseq 125
	setp.lt.s32 	%p372, %r1313, 0;
	neg.f64 	%fd760, %fd758;
	selp.f64 	%fd761, %fd760, %fd758, %p220;
	selp.f64 	%fd762, %fd761, %fd758, %p372;
	setp.eq.f32 	%p373, %f231, 0f00000000;
	selp.b32 	%r1314, %r1313, 0, %p220;
	or.b32  	%r1315, %r1314, 2146435072;
	selp.b32 	%r1316, %r1315, %r1314, %p219;
	mov.b64 	%fd763, {%r813, %r1316};
	selp.f64 	%fd764, %fd763, %fd762, %p373;
	add.f64 	%fd765, %fd757, 0d4000000000000000;
	{
	.reg .b32 %temp; 
	mov.b64 	{%temp, %r1317}, %fd765;
	}
	and.b32  	%r1318, %r1317, 2146435072;
	setp.eq.s32 	%p374, %r1318, 2146435072;
	setp.eq.f32 	%p375, %f231, 0f7F800000;
	selp.b32 	%r1319, %r90, %r26, %p372;
	mov.b64 	%fd766, {%r813, %r1319};
	selp.f64 	%fd767, %fd766, %fd764, %p374;
	selp.f64 	%fd768, %fd767, %fd764, %p375;
	setp.eq.f32 	%p376, %f231, 0f3F800000;
	selp.f64 	%fd769, 0d3FF0000000000000, %fd768, %p376;
	add.f64 	%fd770, %fd756, %fd769;
	setp.le.f64 	%p377, %fd770, 0d3FF0000000000000;
	selp.f32 	%f233, 0f3F800000, 0f00000000, %p377;
	add.s32 	%r1320, %r778, 116723712;
	mul.hi.u32 	%r1321, %r1320, 3;
	sub.s32 	%r1322, %r1320, %r1321;
	shr.u32 	%r1323, %r1322, 1;
	add.s32 	%r1324, %r1323, %r1321;
	shr.u32 	%r1325, %r1324, 30;
	mul.lo.s32 	%r1326, %r1325, 2147483647;
	sub.s32 	%r1327, %r1320, %r1326;
	max.u32 	%r1328, %r1327, 1;
	mul.hi.u32 	%r1329, %r1328, 1581746633;
	shr.u32 	%r1330, %r1329, 14;
	mul.lo.s32 	%r1331, %r1330, 44488;
	sub.s32 	%r1332, %r1328, %r1331;
	mul.lo.s32 	%r1333, %r1332, 48271;
	mul.lo.s32 	%r1334, %r1330, 3399;
	setp.lt.u32 	%p378, %r1333, %r1334;
	xor.b32  	%r1335, %r1334, 2147483647;
	neg.s32 	%r1336, %r1334;
	selp.b32 	%r1337, %r1335, %r1336, %p378;
	add.s32 	%r1338, %r1337, %r1333;
	add.s32 	%r1339, %r1338, -1;
	cvt.rn.f32.u32 	%f234, %r1339;
	mul.f32 	%f235, %f234, 0f30000000;
	add.f32 	%f236, %f235, 0f00000000;
	mul.hi.u32 	%r1340, %r1338, -1131474031;
	shr.u32 	%r1341, %r1340, 15;
	mul.lo.s32 	%r1342, %r1341, 44488;
	sub.s32 	%r1343, %r1338, %r1342;
	mul.lo.s32 	%r1344, %r1343, 48271;
	mul.lo.s32 	%r1345, %r1341, 3399;
	setp.lt.u32 	%p379, %r1344, %r1345;
	xor.b32  	%r1346, %r1345, 2147483647;
	neg.s32 	%r1347, %r1345;
	selp.b32 	%r1348, %r1346, %r1347, %p379;
	add.s32 	%r1349, %r1344, %r1348;
	add.s32 	%r1350, %r1349, -1;
	cvt.rn.f32.u32 	%f237, %r1350;
	mul.f32 	%f238, %f237, 0f30000000;
	add.f32 	%f239, %f238, 0f00000000;
	cvt.f64.f32 	%fd771, %f236;
	{
	.reg .b32 %temp; 
	mov.b64 	{%temp, %r1351}, %fd771;
	}
	{ // callseq 126, 0
	.param .b64 param0;
	st.param.f64 	[param0], %fd771;
	.param .b64 retval0;
	call.uni (retval0), 
	__internal_accurate_pow, 
	(
	param0
	);
	ld.param.f64 	%fd772, [retval0];
	} // callseq 126
	setp.lt.s32 	%p380, %r1351, 0;
	neg.f64 	%fd774, %fd772;
	selp.f64 	%fd775, %fd774, %fd772, %p220;
	selp.f64 	%fd776, %fd775, %fd772, %p380;
	setp.eq.f32 	%p381, %f235, 0f00000000;
	selp.b32 	%r1352, %r1351, 0, %p220;
	or.b32  	%r1353, %r1352, 2146435072;
	selp.b32 	%r1354, %r1353, %r1352, %p219;
	mov.b64 	%fd777, {%r813, %r1354};
	selp.f64 	%fd778, %fd777, %fd776, %p381;
	add.f64 	%fd779, %fd771, 0d4000000000000000;
	{
	.reg .b32 %temp; 
	mov.b64 	{%temp, %r1355}, %fd779;
	}
	and.b32  	%r1356, %r1355, 2146435072;
	setp.eq.s32 	%p382, %r1356, 2146435072;
	setp.eq.f32 	%p383, %f235, 0f7F800000;
	selp.b32 	%r1357, %r90, %r26, %p380;
	mov.b64 	%fd780, {%r813, %r1357};
	selp.f64 	%fd781, %fd780, %fd778, %p382;
	selp.f64 	%fd782, %fd781, %fd778, %p383;
	setp.eq.f32 	%p384, %f235, 0f3F800000;
	selp.f64 	%fd783, 0d3FF0000000000000, %fd782, %p384;
	cvt.f64.f32 	%fd784, %f239;
	{
	.reg .b32 %temp; 
	mov.b64 	{%temp, %r1358}, %fd784;
	}
	{ // callseq 127, 0
	.param .b64 param0;
	st.param.f64 	[param0], %fd784;
	.param .b64 retval0;
	call.uni (retval0), 
	__internal_accurate_pow, 
	(
	param0
	);
	ld.param.f64 	%fd785, [retval0];
	} // callseq 127
	setp.lt.s32 	%p385, %r1358, 0;
	neg.f64 	%fd787, %fd785;
	selp.f64 	%fd788, %fd787, %fd785, %p220;
	selp.f64 	%fd789, %fd788, %fd785, %p385;
	setp.eq.f32 	%p386, %f238, 0f00000000;
	selp.b32 	%r1359, %r1358, 0, %p220;
	or.b32  	%r1360, %r1359, 2146435072;
	selp.b32 	%r1361, %r1360, %r1359, %p219;
	mov.b64 	%fd790, {%r813, %r1361};
	selp.f64 	%fd791, %fd790, %fd789, %p386;
	add.f64 	%fd792, %fd784, 0d4000000000000000;
	{
	.reg .b32 %temp; 
	mov.b64 	{%temp, %r1362}, %fd792;
	}
	and.b32  	%r1363, %r1362, 2146435072;
	setp.eq.s32 	%p387, %r1363, 2146435072;
	setp.eq.f32 	%p388, %f238, 0f7F800000;
	selp.b32 	%r1364, %r90, %r26, %p385;
	mov.b64 	%fd793, {%r813, %r1364};
	selp.f64 	%fd794, %fd793, %fd791, %p387;
	selp.f64 	%fd795, %fd794, %fd791, %p388;
	setp.eq.f32 	%p389, %f238, 0f3F800000;
	selp.f64 	%fd796, 0d3FF0000000000000, %fd795, %p389;
	add.f64 	%fd797, %fd783, %fd796;
	setp.le.f64 	%p390, %fd797, 0d3FF0000000000000;
	selp.f32 	%f240, 0f3F800000, 0f00000000, %p390;
	add.s32 	%r1365, %r778, 126450688;
	mul.hi.u32 	%r1366, %r1365, 3;
	sub.s32 	%r1367, %r1365, %r1366;
	shr.u32 	%r1368, %r1367, 1;
	add.s32 	%r1369, %r1368, %r1366;
	shr.u32 	%r1370, %r1369, 30;
	mul.lo.s32 	%r1371, %r1370, 2147483647;
	sub.s32 	%r1372, %r1365, %r1371;
	max.u32 	%r1373, %r1372, 1;
	mul.hi.u32 	%r1374, %r1373, 1581746633;
	shr.u32 	%r1375, %r1374, 14;
	mul.lo.s32 	%r1376, %r1375, 44488;
	sub.s32 	%r1377, %r1373, %r1376;
	mul.lo.s32 	%r1378, %r1377, 48271;
	mul.lo.s32 	%r1379, %r1375, 3399;
	setp.lt.u32 	%p391, %r1378, %r1379;
	xor.b32  	%r1380, %r1379, 2147483647;
	neg.s32 	%r1381, %r1379;
	selp.b32 	%r1382, %r1380, %r1381, %p391;
	add.s32 	%r1383, %r1382, %r1378;
	add.s32 	%r1384, %r1383, -1;
	cvt.rn.f32.u32 	%f241, %r1384;
	mul.f32 	%f242, %f241, 0f30000000;
	add.f32 	%f243, %f242, 0f00000000;
	mul.hi.u32 	%r1385, %r1383, -1131474031;
	shr.u32 	%r1386, %r1385, 15;
	mul.lo.s32 	%r1387, %r1386, 44488;
	sub.s32 	%r1388, %r1383, %r1387;
	mul.lo.s32 	%r1389, %r1388, 48271;
	mul.lo.s32 	%r1390, %r1386, 3399;
	setp.lt.u32 	%p392, %r1389, %r1390;
	xor.b32  	%r1391, %r1390, 2147483647;
	neg.s32 	%r1392, %r1390;
	selp.b32 	%r1393, %r1391, %r1392, %p392;
	add.s32 	%r1394, %r1389, %r1393;
	add.s32 	%r1395, %r1394, -1;
	cvt.rn.f32.u32 	%f244, %r1395;
	mul.f32 	%f245, %f244, 0f30000000;
	add.f32 	%f246, %f245, 0f00000000;
	cvt.f64.f32 	%fd798, %f243;
	{
	.reg .b32 %temp; 
	mov.b64 	{%temp, %r1396}, %fd798;
	}
	{ // callseq 128, 0
	.param .b64 param0;
	st.param.f64 	[param0], %fd798;
	.param .b64 retval0;
	call.uni (retval0), 
	__internal_accurate_pow, 
	(
	param0
	);
	ld.param.f64 	%fd799, [retval0];
	} // callseq 128
	setp.lt.s32 	%p393, %r1396, 0;
	neg.f64 	%fd801, %fd799;
	selp.f64 	%fd802, %fd801, %fd799, %p220;
	selp.f64 	%fd803, %fd802, %fd799, %p393;
	setp.eq.f32 	%p394, %f242, 0f00000000;
	selp.b32 	%r1397, %r1396, 0, %p220;
	or.b32  	%r1398, %r1397, 2146435072;
	selp.b32 	%r1399, %r1398, %r1397, %p219;
	mov.b64 	%fd804, {%r813, %r1399};
	selp.f64 	%fd805, %fd804, %fd803, %p394;
	add.f64 	%fd806, %fd798, 0d4000000000000000;
	{
	.reg .b32 %temp; 
	mov.b64 	{%temp, %r1400}, %fd806;
	}
	and.b32  	%r1401, %r1400, 2146435072;
	setp.eq.s32 	%p395, %r1401, 2146435072;
	setp.eq.f32 	%p396, %f242, 0f7F800000;
	selp.b32 	%r1402, %r90, %r26, %p393;
	mov.b64 	%fd807, {%r813, %r1402};
	selp.f64 	%fd808, %fd807, %fd805, %p395;
	selp.f64 	%fd809, %fd808, %fd805, %p396;
	setp.eq.f32 	%p397, %f242, 0f3F800000;
	selp.f64 	%fd810, 0d3FF0000000000000, %fd809, %p397;
	cvt.f64.f32 	%fd811, %f246;
	{
	.reg .b32 %temp; 
	mov.b64 	{%temp, %r1403}, %fd811;
	}
	{ // callseq 129, 0
	.param .b64 param0;
	st.param.f64 	[param0], %fd811;
	.param .b64 retval0;
	call.uni (retval0), 
	__internal_accurate_pow, 
	(
	param0
	);
	ld.param.f64 	%fd812, [retval0];
	} // callseq 129
	setp.lt.s32 	%p398, %r1403, 0;
	neg.f64 	%fd814, %fd812;
	selp.f64 	%fd815, %fd814, %fd812, %p220;
	selp.f64 	%fd816, %fd815, %fd812, %p398;
	setp.eq.f32 	%p399, %f245, 0f00000000;
	selp.b32 	%r1404, %r1403, 0, %p220;
	or.b32  	%r1405, %r1404, 2146435072;
	selp.b32 	%r1406, %r1405, %r1404, %p219;
	mov.b64 	%fd817, {%r813, %r1406};
	selp.f64 	%fd818, %fd817, %fd816, %p399;
	add.f64 	%fd819, %fd811, 0d4000000000000000;
	{
	.reg .b32 %temp; 
	mov.b64 	{%temp, %r1407}, %fd819;
	}
	and.b32  	%r1408, %r1407, 2146435072;
	setp.eq.s32 	%p400, %r1408, 2146435072;
	setp.eq.f32 	%p401, %f245, 0f7F800000;
	selp.b32 	%r1409, %r90, %r26, %p398;
	mov.b64 	%fd820, {%r813, %r1409};
	selp.f64 	%fd821, %fd820, %fd818, %p400;
	selp.f64 	%fd822, %fd821, %fd818, %p401;
	setp.eq.f32 	%p402, %f245, 0f3F800000;
	selp.f64 	%fd823, 0d3FF0000000000000, %fd822, %p402;
	add.f64 	%fd824, %fd810, %fd823;
	setp.le.f64 	%p403, %fd824, 0d3FF0000000000000;
	selp.f32 	%f247, 0f3F800000, 0f00000000, %p403;
	add.s32 	%r1410, %r778, 136177664;
	mul.hi.u32 	%r1411, %r1410, 3;
	sub.s32 	%r1412, %r1410, %r1411;
	shr.u32 	%r1413, %r1412, 1;
	add.s32 	%r1414, %r1413, %r1411;
	shr.u32 	%r1415, %r1414, 30;
	mul.lo.s32 	%r1416, %r1415, 2147483647;
	sub.s32 	%r1417, %r1410, %r1416;
	max.u32 	%r1418, %r1417, 1;
	mul.hi.u32 	%r1419, %r1418, 1581746633;
	shr.u32 	%r1420, %r1419, 14;
	mul.lo.s32 	%r1421, %r1420, 44488;
	sub.s32 	%r1422, %r1418, %r1421;
	mul.lo.s32 	%r1423, %r1422, 48271;
	mul.lo.s32 	%r1424, %r1420, 3399;
	setp.lt.u32 	%p404, %r1423, %r1424;
	xor.b32  	%r1425, %r1424, 2147483647;
	neg.s32 	%r1426, %r1424;
	selp.b32 	%r1427, %r1425, %r1426, %p404;
	add.s32 	%r1428, %r1427, %r1423;
	add.s32 	%r1429, %r1428, -1;
	cvt.rn.f32.u32 	%f248, %r1429;
	mul.f32 	%f249, %f248, 0f30000000;
	add.f32 	%f250, %f249, 0f00000000;
	mul.hi.u32 	%r1430, %r1428, -1131474031;
	shr.u32 	%r1431, %r1430, 15;
	mul.lo.s32 	%r1432, %r1431, 44488;
	sub.s32 	%r1433, %r1428, %r1432;
	mul.lo.s32 	%r1434, %r1433, 48271;
	mul.lo.s32 	%r1435, %r1431, 3399;
	setp.lt.u32 	%p405, %r1434, %r1435;
	xor.b32  	%r1436, %r1435, 2147483647;
	neg.s32 	%r1437, %r1435;
	selp.b32 	%r1438, %r1436, %r1437, %p405;
	add.s32 	%r1439, %r1434, %r1438;
	add.s32 	%r1440, %r1439, -1;
	cvt.rn.f32.u32 	%f251, %r1440;
	mul.f32 	%f252, %f251, 0f30000000;
	add.f32 	%f253, %f252, 0f00000000;
	cvt.f64.f32 	%fd825, %f250;
	{
	.reg .b32 %temp; 
	mov.b64 	{%temp, %r1441}, %fd825;
	}
	{ // callseq 130, 0
	.param .b64 param0;
	st.param.f64 	[param0], %fd825;
	.param .b64 retval0;
	call.uni (retval0), 
	__internal_accurate_pow, 
	(
	param0
	);
	ld.param.f64 	%fd826, [retval0];
	} // callseq 130
	setp.lt.s32 	%p406, %r1441, 0;
	neg.f64 	%fd828, %fd826;
	selp.f64 	%fd829, %fd828, %fd826, %p220;
	selp.f64 	%fd830, %fd829, %fd826, %p406;
	setp.eq.f32 	%p407, %f249, 0f00000000;
	selp.b32 	%r1442, %r1441, 0, %p220;
	or.b32  	%r1443, %r1442, 2146435072;
	selp.b32 	%r1444, %r1443, %r1442, %p219;
	mov.b64 	%fd831, {%r813, %r1444};
	selp.f64 	%fd832, %fd831, %fd830, %p407;
	add.f64 	%fd833, %fd825, 0d4000000000000000;
	{
	.reg .b32 %temp; 
	mov.b64 	{%temp, %r1445}, %fd833;
	}
	and.b32  	%r1446, %r1445, 2146435072;
	setp.eq.s32 	%p408, %r1446, 2146435072;
	setp.eq.f32 	%p409, %f249, 0f7F800000;
	selp.b32 	%r1447, %r90, %r26, %p406;
	mov.b64 	%fd834, {%r813, %r1447};
	selp.f64 	%fd835, %fd834, %fd832, %p408;
	selp.f64 	%fd836, %fd835, %fd832, %p409;
	setp.eq.f32 	%p410, %f249, 0f3F800000;
	selp.f64 	%fd837, 0d3FF0000000000000, %fd836, %p410;
	cvt.f64.f32 	%fd838, %f253;
	{
	.reg .b32 %temp; 
	mov.b64 	{%temp, %r1448}, %fd838;
	}
	{ // callseq 131, 0
	.param .b64 param0;
	st.param.f64 	[param0], %fd838;
	.param .b64 retval0;
	call.uni (retval0), 
	__internal_accurate_pow, 
	(
	param0
	);
	ld.param.f64 	%fd839, [retval0];
	} // callseq 131
	setp.lt.s32 	%p411, %r1448, 0;
	neg.f64 	%fd841, %fd839;
	selp.f64 	%fd842, %fd841, %fd839, %p220;
	selp.f64 	%fd843, %fd842, %fd839, %p411;
	setp.eq.f32 	%p412, %f252, 0f00000000;
	selp.b32 	%r1449, %r1448, 0, %p220;
	or.b32  	%r1450, %r1449, 2146435072;
	selp.b32 	%r1451, %r1450, %r1449, %p219;
	mov.b64 	%fd844, {%r813, %r1451};
	selp.f64 	%fd845, %fd844, %fd843, %p412;
	add.f64 	%fd846, %fd838, 0d4000000000000000;
	{
	.reg .b32 %temp; 
	mov.b64 	{%temp, %r1452}, %fd846;
	}
	and.b32  	%r1453, %r1452, 2146435072;
	setp.eq.s32 	%p413, %r1453, 2146435072;
	setp.eq.f32 	%p414, %f252, 0f7F800000;
	selp.b32 	%r1454, %r90, %r26, %p411;
	mov.b64 	%fd847, {%r813, %r1454};
	selp.f64 	%fd848, %fd847, %fd845, %p413;
	selp.f64 	%fd849, %fd848, %fd845, %p414;
	setp.eq.f32 	%p415, %f252, 0f3F800000;
	selp.f64 	%fd850, 0d3FF0000000000000, %fd849, %p415;
	add.f64 	%fd851, %fd837, %fd850;
	setp.le.f64 	%p416, %fd851, 0d3FF0000000000000;
	selp.f32 	%f254, 0f3F800000, 0f00000000, %p416;
	add.s32 	%r1455, %r778, 145904640;
	mul.hi.u32 	%r1456, %r1455, 3;
	sub.s32 	%r1457, %r1455, %r1456;
	shr.u32 	%r1458, %r1457, 1;
	add.s32 	%r1459, %r1458, %r1456;
	shr.u32 	%r1460, %r1459, 30;
	mul.lo.s32 	%r1461, %r1460, 2147483647;
	sub.s32 	%r1462, %r1455, %r1461;
	max.u32 	%r1463, %r1462, 1;
	mul.hi.u32 	%r1464, %r1463, 1581746633;
	shr.u32 	%r1465, %r1464, 14;
	mul.lo.s32 	%r1466, %r1465, 44488;
	sub.s32 	%r1467, %r1463, %r1466;
	mul.lo.s32 	%r1468, %r1467, 48271;
	mul.lo.s32 	%r1469, %r1465, 3399;
	setp.lt.u32 	%p417, %r1468, %r1469;
	xor.b32  	%r1470, %r1469, 2147483647;
	neg.s32 	%r1471, %r1469;
	selp.b32 	%r1472, %r1470, %r1471, %p417;
	add.s32 	%r1473, %r1472, %r1468;
	add.s32 	%r1474, %r1473, -1;
	cvt.rn.f32.u32 	%f255, %r1474;
	mul.f32 	%f256, %f255, 0f30000000;
	add.f32 	%f257, %f256, 0f00000000;
	mul.hi.u32 	%r1475, %r1473, -1131474031;
	shr.u32 	%r1476, %r1475, 15;
	mul.lo.s32 	%r1477, %r1476, 44488;
	sub.s32 	%r1478, %r1473, %r1477;
	mul.lo.s32 	%r1479, %r1478, 48271;
	mul.lo.s32 	%r1480, %r1476, 3399;
	setp.lt.u32 	%p418, %r1479, %r1480;
	xor.b32  	%r1481, %r1480, 2147483647;
	neg.s32 	%r1482, %r1480;
	selp.b32 	%r1483, %r1481, %r1482, %p418;
	add.s32 	%r1484, %r1479, %r1483;
	add.s32 	%r1485, %r1484, -1;
	cvt.rn.f32.u32 	%f258, %r1485;
	mul.f32 	%f259, %f258, 0f30000000;
	add.f32 	%f260, %f259, 0f00000000;
	cvt.f64.f32 	%fd852, %f257;
	{
	.reg .b32 %temp; 
	mov.b64 	{%temp, %r1486}, %fd852;
	}
	{ // callseq 132, 0
	.param .b64 param0;
	st.param.f64 	[param0], %fd852;
	.param .b64 retval0;
	call.uni (retval0), 
	__internal_accurate_pow, 
	(
	param0
	);
	ld.param.f64 	%fd853, [retval0];
	} // callseq 132
	setp.lt.s32 	%p419, %r1486, 0;
	neg.f64 	%fd855, %fd853;
	selp.f64 	%fd856, %fd855, %fd853, %p220;
	selp.f64 	%fd857, %fd856, %fd853, %p419;
	setp.eq.f32 	%p420, %f256, 0f00000000;
	selp.b32 	%r1487, %r1486, 0, %p220;
	or.b32  	%r1488, %r1487, 2146435072;
	selp.b32 	%r1489, %r1488, %r1487, %p219;
	mov.b64 	%fd858, {%r813, %r1489};
	selp.f64 	%fd859, %fd858, %fd857, %p420;
	add.f64 	%fd860, %fd852, 0d4000000000000000;
	{
	.reg .b32 %temp; 
	mov.b64 	{%temp, %r1490}, %fd860;
	}
	and.b32  	%r1491, %r1490, 2146435072;
	setp.eq.s32 	%p421, %r1491, 2146435072;
	setp.eq.f32 	%p422, %f256, 0f7F800000;
	selp.b32 	%r1492, %r90, %r26, %p419;
	mov.b64 	%fd861, {%r813, %r1492};
	selp.f64 	%fd862, %fd861, %fd859, %p421;
	selp.f64 	%fd863, %fd862, %fd859, %p422;
	setp.eq.f32 	%p423, %f256, 0f3F800000;
	selp.f64 	%fd864, 0d3FF0000000000000, %fd863, %p423;
	cvt.f64.f32 	%fd865, %f260;
	{
	.reg .b32 %temp; 
	mov.b64 	{%temp, %r1493}, %fd865;
	}
	{ // callseq 133, 0
	.param .b64 param0;
	st.param.f64 	[param0], %fd865;
	.param .b64 retval0;
	call.uni (retval0), 
	__internal_accurate_pow, 
	(
	param0
	);
	ld.param.f64 	%fd866, [retval0];
	} // callseq 133
	setp.lt.s32 	%p424, %r1493, 0;
	neg.f64 	%fd868, %fd866;
	selp.f64 	%fd869, %fd868, %fd866, %p220;
	selp.f64 	%fd870, %fd869, %fd866, %p424;
	setp.eq.f32 	%p425, %f259, 0f00000000;
	selp.b32 	%r1494, %r1493, 0, %p220;
	or.b32  	%r1495, %r1494, 2146435072;
	selp.b32 	%r1496, %r1495, %r1494, %p219;
	mov.b64 	%fd871, {%r813, %r1496};
	selp.f64 	%fd872, %fd871, %fd870, %p425;
	add.f64 	%fd873, %fd865, 0d4000000000000000;
	{
	.reg .b32 %temp; 
	mov.b64 	{%temp, %r1497}, %fd873;
	}
	and.b32  	%r1498, %r1497, 2146435072;
	setp.eq.s32 	%p426, %r1498, 2146435072;
	setp.eq.f32 	%p427, %f259, 0f7F800000;
	selp.b32 	%r1499, %r90, %r26, %p424;
	mov.b64 	%fd874, {%r813, %r1499};
	selp.f64 	%fd875, %fd874, %fd872, %p426;
	selp.f64 	%fd876, %fd875, %fd872, %p427;
	setp.eq.f32 	%p428, %f259, 0f3F800000;
	selp.f64 	%fd877, 0d3FF0000000000000, %fd876, %p428;
	add.f64 	%fd878, %fd864, %fd877;
	setp.le.f64 	%p429, %fd878, 0d3FF0000000000000;
	selp.f32 	%f261, 0f3F800000, 0f00000000, %p429;
	add.f32 	%f262, %f442, %f156;
	add.f32 	%f263, %f163, %f170;
	add.f32 	%f264, %f177, %f184;
	add.f32 	%f265, %f191, %f198;
	add.f32 	%f266, %f205, %f212;
	add.f32 	%f267, %f219, %f226;
	add.f32 	%f268, %f233, %f240;
	add.f32 	%f269, %f247, %f254;
	add.f32 	%f270, %f262, %f263;
	add.f32 	%f271, %f264, %f265;
	add.f32 	%f272, %f266, %f267;
	add.f32 	%f273, %f268, %f269;
	add.f32 	%f274, %f270, %f271;
	add.f32 	%f275, %f272, %f273;
	add.f32 	%f276, %f274, %f275;
	add.f32 	%f442, %f276, %f261;
	sub.s32 	%r1500, %r44, %r1762;
	setp.lt.u32 	%p430, %r1500, %r4;
	mad.lo.s32 	%r1761, %r45, 155631616, %r1761;
	@%p430 bra 	$L__BB3_31;
	bra.uni 	$L__BB3_25;
$L__BB3_27:
	setp.le.u32 	%p431, %r44, %r1762;
	@%p431 bra 	$L__BB3_31;
	sub.s32 	%r34, %r44, %r1762;
	setp.ge.s32 	%p432, %r23, %r34;
	@%p432 bra 	$L__BB3_31;
	mov.u32 	%r1764, %r23;
$L__BB3_30:
	setp.lt.s32 	%p433, %r24, 0;
	setp.eq.s32 	%p434, %r25, 1062207488;
	mul.hi.u32 	%r1501, %r1761, 3;
	sub.s32 	%r1502, %r1761, %r1501;
	shr.u32 	%r1503, %r1502, 1;
	add.s32 	%r1504, %r1503, %r1501;
	shr.u32 	%r1505, %r1504, 30;
	mul.lo.s32 	%r1506, %r1505, 2147483647;
	sub.s32 	%r1507, %r1761, %r1506;
	max.u32 	%r1508, %r1507, 1;
	mul.hi.u32 	%r1509, %r1508, 1581746633;
	shr.u32 	%r1510, %r1509, 14;
	mul.lo.s32 	%r1511, %r1510, 44488;
	sub.s32 	%r1512, %r1508, %r1511;
	mul.lo.s32 	%r1513, %r1512, 48271;
	mul.lo.s32 	%r1514, %r1510, 3399;
	setp.lt.u32 	%p436, %r1513, %r1514;
	xor.b32  	%r1515, %r1514, 2147483647;
	neg.s32 	%r1516, %r1514;
	selp.b32 	%r1517, %r1515, %r1516, %p436;
	add.s32 	%r1518, %r1517, %r1513;
	add.s32 	%r1519, %r1518, -1;
	cvt.rn.f32.u32 	%f277, %r1519;
	mul.f32 	%f278, %f277, 0f30000000;
	add.f32 	%f279, %f278, 0f00000000;
	mul.hi.u32 	%r1520, %r1518, -1131474031;
	shr.u32 	%r1521, %r1520, 15;
	mul.lo.s32 	%r1522, %r1521, 44488;
	sub.s32 	%r1523, %r1518, %r1522;
	mul.lo.s32 	%r1524, %r1523, 48271;
	mul.lo.s32 	%r1525, %r1521, 3399;
	setp.lt.u32 	%p437, %r1524, %r1525;
	xor.b32  	%r1526, %r1525, 2147483647;
	neg.s32 	%r1527, %r1525;
	selp.b32 	%r1528, %r1526, %r1527, %p437;
	add.s32 	%r1529, %r1524, %r1528;
	add.s32 	%r1530, %r1529, -1;
	cvt.rn.f32.u32 	%f280, %r1530;
	mul.f32 	%f281, %f280, 0f30000000;
	add.f32 	%f282, %f281, 0f00000000;
	cvt.f64.f32 	%fd879, %f279;
	{
	.reg .b32 %temp; 
	mov.b64 	{%temp, %r1531}, %fd879;
	}
	{ // callseq 134, 0
	.param .b64 param0;
	st.param.f64 	[param0], %fd879;
	.param .b64 retval0;
	call.uni (retval0), 
	__internal_accurate_pow, 
	(
	param0
	);
	ld.param.f64 	%fd880, [retval0];
	} // callseq 134
	setp.lt.s32 	%p438, %r1531, 0;
	neg.f64 	%fd882, %fd880;
	selp.f64 	%fd883, %fd882, %fd880, %p434;
	selp.f64 	%fd884, %fd883, %fd880, %p438;
	setp.eq.f32 	%p439, %f278, 0f00000000;
	selp.b32 	%r1532, %r1531, 0, %p434;
	or.b32  	%r1533, %r1532, 2146435072;
	selp.b32 	%r1534, %r1533, %r1532, %p433;
	mov.b32 	%r1535, 0;
	mov.b64 	%fd885, {%r1535, %r1534};
	selp.f64 	%fd886, %fd885, %fd884, %p439;
	add.f64 	%fd887, %fd879, 0d4000000000000000;
	{
	.reg .b32 %temp; 
	mov.b64 	{%temp, %r1536}, %fd887;
	}
	and.b32  	%r1537, %r1536, 2146435072;
	setp.eq.s32 	%p440, %r1537, 2146435072;
	setp.eq.f32 	%p441, %f278, 0f7F800000;
	selp.b32 	%r1539, %r90, %r26, %p438;
	mov.b64 	%fd888, {%r1535, %r1539};
	selp.f64 	%fd889, %fd888, %fd886, %p440;
	selp.f64 	%fd890, %fd889, %fd886, %p441;
	setp.eq.f32 	%p442, %f278, 0f3F800000;
	selp.f64 	%fd891, 0d3FF0000000000000, %fd890, %p442;
	cvt.f64.f32 	%fd892, %f282;
	{
	.reg .b32 %temp; 
	mov.b64 	{%temp, %r1540}, %fd892;
	}
	{ // callseq 135, 0
	.param .b64 param0;
	st.param.f64 	[param0], %fd892;
	.param .b64 retval0;
	call.uni (retval0), 
	__internal_accurate_pow, 
	(
	param0
	);
	ld.param.f64 	%fd893, [retval0];
	} // callseq 135
	setp.lt.s32 	%p443, %r1540, 0;
	neg.f64 	%fd895, %fd893;
	selp.f64 	%fd896, %fd895, %fd893, %p434;
	selp.f64 	%fd897, %fd896, %fd893, %p443;
	setp.eq.f32 	%p444, %f281, 0f00000000;
	selp.b32 	%r1541, %r1540, 0, %p434;
	or.b32  	%r1542, %r1541, 2146435072;
	selp.b32 	%r1543, %r1542, %r1541, %p433;
	mov.b64 	%fd898, {%r1535, %r1543};
	selp.f64 	%fd899, %fd898, %fd897, %p444;
	add.f64 	%fd900, %fd892, 0d4000000000000000;
	{
	.reg .b32 %temp; 
	mov.b64 	{%temp, %r1544}, %fd900;
	}
	and.b32  	%r1545, %r1544, 2146435072;
	setp.eq.s32 	%p445, %r1545, 2146435072;
	setp.eq.f32 	%p446, %f281, 0f7F800000;
	selp.b32 	%r1546, %r90, %r26, %p443;
	mov.b64 	%fd901, {%r1535, %r1546};
	selp.f64 	%fd902, %fd901, %fd899, %p445;
	selp.f64 	%fd903, %fd902, %fd899, %p446;
	setp.eq.f32 	%p447, %f281, 0f3F800000;
	selp.f64 	%fd904, 0d3FF0000000000000, %fd903, %p447;
	add.f64 	%fd905, %fd891, %fd904;
	setp.le.f64 	%p448, %fd905, 0d3FF0000000000000;
	selp.f32 	%f283, 0f3F800000, 0f00000000, %p448;
	add.f32 	%f442, %f442, %f283;
	add.s32 	%r1764, %r1764, 512;
	add.s32 	%r1761, %r1761, 9726976;
	setp.lt.s32 	%p449, %r1764, %r34;
	@%p449 bra 	$L__BB3_30;
$L__BB3_31:
	// begin inline asm
	mov.u32 %r1547, %laneid;
	// end inline asm
	mov.b32 	%r1549, %f442;
	mov.b32 	%r1550, 1;
	mov.b32 	%r1571, 31;
	mov.b32 	%r1572, -1;
	// begin inline asm
	shfl.sync.down.b32 %r1548, %r1549, %r1550, %r1571, %r1572;
	// end inline asm
	setp.gt.s32 	%p450, %r1547, 30;
	mov.b32 	%f284, %r1548;
	add.f32 	%f285, %f442, %f284;
	selp.f32 	%f286, %f442, %f285, %p450;
	mov.b32 	%r1554, %f286;
	mov.b32 	%r1555, 2;
	// begin inline asm
	shfl.sync.down.b32 %r1553, %r1554, %r1555, %r1571, %r1572;
	// end inline asm
	setp.gt.s32 	%p451, %r1547, 29;
	mov.b32 	%f287, %r1553;
	add.f32 	%f288, %f286, %f287;
	selp.f32 	%f289, %f286, %f288, %p451;
	mov.b32 	%r1559, %f289;
	mov.b32 	%r1560, 4;
	// begin inline asm
	shfl.sync.down.b32 %r1558, %r1559, %r1560, %r1571, %r1572;
	// end inline asm
	setp.gt.s32 	%p452, %r1547, 27;
	mov.b32 	%f290, %r1558;
	add.f32 	%f291, %f289, %f290;
	selp.f32 	%f292, %f289, %f291, %p452;
	mov.b32 	%r1564, %f292;
	mov.b32 	%r1565, 8;
	// begin inline asm
	shfl.sync.down.b32 %r1563, %r1564, %r1565, %r1571, %r1572;
	// end inline asm
	setp.gt.s32 	%p453, %r1547, 23;
	mov.b32 	%f293, %r1563;
	add.f32 	%f294, %f292, %f293;
	selp.f32 	%f295, %f292, %f294, %p453;
	mov.b32 	%r1569, %f295;
	mov.b32 	%r1570, 16;
	// begin inline asm
	shfl.sync.down.b32 %r1568, %r1569, %r1570, %r1571, %r1572;
	// end inline asm
	setp.gt.s32 	%p454, %r1547, 15;
	mov.b32 	%f296, %r1568;
	add.f32 	%f20, %f295, %f296;
	selp.f32 	%f443, %f295, %f20, %p454;
	setp.ne.s32 	%p455, %r1547, 0;
	@%p455 bra 	$L__BB3_33;
	shr.u32 	%r1573, %r23, 3;
	and.b32  	%r1574, %r1573, 124;
	mov.u32 	%r1575, _ZZN3cub18CUB_300001_SM_10006detail6reduce18DeviceReduceKernelINS2_10policy_hubIfjN4cuda3std3__44plusIfEEE10Policy1000EN6thrust24THRUST_300001_SM_1000_NS17counting_iteratorIiNSD_11use_defaultESF_SF_EEjS9_f7rng_gpuEEvT0_PT3_T1_NS0_13GridEvenShareISL_EET2_T4_E12temp_storage;
	add.s32 	%r1576, %r1575, %r1574;
	st.shared.f32 	[%r1576+16], %f20;
$L__BB3_33:
	bar.sync 	0;
	setp.ne.s32 	%p456, %r23, 0;
	@%p456 bra 	$L__BB3_35;
	ld.shared.f32 	%f297, [_ZZN3cub18CUB_300001_SM_10006detail6reduce18DeviceReduceKernelINS2_10policy_hubIfjN4cuda3std3__44plusIfEEE10Policy1000EN6thrust24THRUST_300001_SM_1000_NS17counting_iteratorIiNSD_11use_defaultESF_SF_EEjS9_f7rng_gpuEEvT0_PT3_T1_NS0_13GridEvenShareISL_EET2_T4_E12temp_storage+20];
	add.f32 	%f298, %f443, %f297;
	ld.shared.f32 	%f299, [_ZZN3cub18CUB_300001_SM_10006detail6reduce18DeviceReduceKernelINS2_10policy_hubIfjN4cuda3std3__44plusIfEEE10Policy1000EN6thrust24THRUST_300001_SM_1000_NS17counting_iteratorIiNSD_11use_defaultESF_SF_EEjS9_f7rng_gpuEEvT0_PT3_T1_NS0_13GridEvenShareISL_EET2_T4_E12temp_storage+24];
	add.f32 	%f300, %f298, %f299;
	ld.shared.f32 	%f301, [_ZZN3cub18CUB_300001_SM_10006detail6reduce18DeviceReduceKernelINS2_10policy_hubIfjN4cuda3std3__44plusIfEEE10Policy1000EN6thrust24THRUST_300001_SM_1000_NS17counting_iteratorIiNSD_11use_defaultESF_SF_EEjS9_f7rng_gpuEEvT0_PT3_T1_NS0_13GridEvenShareISL_EET2_T4_E12temp_storage+28];
	add.f32 	%f302, %f300, %f301;
	ld.shared.f32 	%f303, [_ZZN3cub18CUB_300001_SM_10006detail6reduce18DeviceReduceKernelINS2_10policy_hubIfjN4cuda3std3__44plusIfEEE10Policy1000EN6thrust24THRUST_300001_SM_1000_NS17counting_iteratorIiNSD_11use_defaultESF_SF_EEjS9_f7rng_gpuEEvT0_PT3_T1_NS0_13GridEvenShareISL_EET2_T4_E12temp_storage+32];
	add.f32 	%f304, %f302, %f303;
	ld.shared.f32 	%f305, [_ZZN3cub18CUB_300001_SM_10006detail6reduce18DeviceReduceKernelINS2_10policy_hubIfjN4cuda3std3__44plusIfEEE10Policy1000EN6thrust24THRUST_300001_SM_1000_NS17counting_iteratorIiNSD_11use_defaultESF_SF_EEjS9_f7rng_gpuEEvT0_PT3_T1_NS0_13GridEvenShareISL_EET2_T4_E12temp_storage+36];
	add.f32 	%f306, %f304, %f305;
	ld.shared.f32 	%f307, [_ZZN3cub18CUB_300001_SM_10006detail6reduce18DeviceReduceKernelINS2_10policy_hubIfjN4cuda3std3__44plusIfEEE10Policy1000EN6thrust24THRUST_300001_SM_1000_NS17counting_iteratorIiNSD_11use_defaultESF_SF_EEjS9_f7rng_gpuEEvT0_PT3_T1_NS0_13GridEvenShareISL_EET2_T4_E12temp_storage+40];
	add.f32 	%f308, %f306, %f307;
	ld.shared.f32 	%f309, [_ZZN3cub18CUB_300001_SM_10006detail6reduce18DeviceReduceKernelINS2_10policy_hubIfjN4cuda3std3__44plusIfEEE10Policy1000EN6thrust24THRUST_300001_SM_1000_NS17counting_iteratorIiNSD_11use_defaultESF_SF_EEjS9_f7rng_gpuEEvT0_PT3_T1_NS0_13GridEvenShareISL_EET2_T4_E12temp_storage+44];
	add.f32 	%f310, %f308, %f309;
	ld.shared.f32 	%f311, [_ZZN3cub18CUB_300001_SM_10006detail6reduce18DeviceReduceKernelINS2_10policy_hubIfjN4cuda3std3__44plusIfEEE10Policy1000EN6thrust24THRUST_300001_SM_1000_NS17counting_iteratorIiNSD_11use_defaultESF_SF_EEjS9_f7rng_gpuEEvT0_PT3_T1_NS0_13GridEvenShareISL_EET2_T4_E12temp_storage+48];
	add.f32 	%f312, %f310, %f311;
	ld.shared.f32 	%f313, [_ZZN3cub18CUB_300001_SM_10006detail6reduce18DeviceReduceKernelINS2_10policy_hubIfjN4cuda3std3__44plusIfEEE10Policy1000EN6thrust24THRUST_300001_SM_1000_NS17counting_iteratorIiNSD_11use_defaultESF_SF_EEjS9_f7rng_gpuEEvT0_PT3_T1_NS0_13GridEvenShareISL_EET2_T4_E12temp_storage+52];
	add.f32 	%f314, %f312, %f313;
	ld.shared.f32 	%f315, [_ZZN3cub18CUB_300001_SM_10006detail6reduce18DeviceReduceKernelINS2_10policy_hubIfjN4cuda3std3__44plusIfEEE10Policy1000EN6thrust24THRUST_300001_SM_1000_NS17counting_iteratorIiNSD_11use_defaultESF_SF_EEjS9_f7rng_gpuEEvT0_PT3_T1_NS0_13GridEvenShareISL_EET2_T4_E12temp_storage+56];
	add.f32 	%f316, %f314, %f315;
	ld.shared.f32 	%f317, [_ZZN3cub18CUB_300001_SM_10006detail6reduce18DeviceReduceKernelINS2_10policy_hubIfjN4cuda3std3__44plusIfEEE10Policy1000EN6thrust24THRUST_300001_SM_1000_NS17counting_iteratorIiNSD_11use_defaultESF_SF_EEjS9_f7rng_gpuEEvT0_PT3_T1_NS0_13GridEvenShareISL_EET2_T4_E12temp_storage+60];
	add.f32 	%f318, %f316, %f317;
	ld.shared.f32 	%f319, [_ZZN3cub18CUB_300001_SM_10006detail6reduce18DeviceReduceKernelINS2_10policy_hubIfjN4cuda3std3__44plusIfEEE10Policy1000EN6thrust24THRUST_300001_SM_1000_NS17counting_iteratorIiNSD_11use_defaultESF_SF_EEjS9_f7rng_gpuEEvT0_PT3_T1_NS0_13GridEvenShareISL_EET2_T4_E12temp_storage+64];
	add.f32 	%f320, %f318, %f319;
	ld.shared.f32 	%f321, [_ZZN3cub18CUB_300001_SM_10006detail6reduce18DeviceReduceKernelINS2_10policy_hubIfjN4cuda3std3__44plusIfEEE10Policy1000EN6thrust24THRUST_300001_SM_1000_NS17counting_iteratorIiNSD_11use_defaultESF_SF_EEjS9_f7rng_gpuEEvT0_PT3_T1_NS0_13GridEvenShareISL_EET2_T4_E12temp_storage+68];
	add.f32 	%f322, %f320, %f321;
	ld.shared.f32 	%f323, [_ZZN3cub18CUB_300001_SM_10006detail6reduce18DeviceReduceKernelINS2_10policy_hubIfjN4cuda3std3__44plusIfEEE10Policy1000EN6thrust24THRUST_300001_SM_1000_NS17counting_iteratorIiNSD_11use_defaultESF_SF_EEjS9_f7rng_gpuEEvT0_PT3_T1_NS0_13GridEvenShareISL_EET2_T4_E12temp_storage+72];
	add.f32 	%f324, %f322, %f323;
	ld.shared.f32 	%f325, [_ZZN3cub18CUB_300001_SM_10006detail6reduce18DeviceReduceKernelINS2_10policy_hubIfjN4cuda3std3__44plusIfEEE10Policy1000EN6thrust24THRUST_300001_SM_1000_NS17counting_iteratorIiNSD_11use_defaultESF_SF_EEjS9_f7rng_gpuEEvT0_PT3_T1_NS0_13GridEvenShareISL_EET2_T4_E12temp_storage+76];
	add.f32 	%f443, %f324, %f325;
$L__BB3_35:
	mov.u32 	%r1757, %tid.x;
	setp.ne.s32 	%p539, %r1757, 0;
	@%p539 bra 	$L__BB3_37;
	ld.param.u64 	%rd5, [_ZN3cub18CUB_300001_SM_10006detail6reduce18DeviceReduceKernelINS2_10policy_hubIfjN4cuda3std3__44plusIfEEE10Policy1000EN6thrust24THRUST_300001_SM_1000_NS17counting_iteratorIiNSD_11use_defaultESF_SF_EEjS9_f7rng_gpuEEvT0_PT3_T1_NS0_13GridEvenShareISL_EET2_T4__param_1];
	cvta.to.global.u64 	%rd2, %rd5;
	mul.wide.u32 	%rd3, %r3, 4;
	add.s64 	%rd4, %rd2, %rd3;
	st.global.f32 	[%rd4], %f443;
$L__BB3_37:
	ret;

}
	// .globl	_ZN3cub18CUB_300001_SM_10006detail6reduce28DeviceReduceSingleTileKernelINS2_10policy_hubIfjN4cuda3std3__44plusIfEEE10Policy1000EPfPdiS9_dfNS7_10__identityEEEvT0_T1_T2_T3_T4_T6_
.visible .entry _ZN3cub18CUB_300001_SM_10006detail6reduce28DeviceReduceSingleTileKernelINS2_10policy_hubIfjN4cuda3std3__44plusIfEEE10Policy1000EPfPdiS9_dfNS7_10__identityEEEvT0_T1_T2_T3_T4_T6_(
	.param .u64 .ptr .align 1 _ZN3cub18CUB_300001_SM_10006detail6reduce28DeviceReduceSingleTileKernelINS2_10policy_hubIfjN4cuda3std3__44plusIfEEE10Policy1000EPfPdiS9_dfNS7_10__identityEEEvT0_T1_T2_T3_T4_T6__param_0,
	.param .u64 .ptr .align 1 _ZN3cub18CUB_300001_SM_10006detail6reduce28DeviceReduceSingleTileKernelINS2_10policy_hubIfjN4cuda3std3__44plusIfEEE10Policy1000EPfPdiS9_dfNS7_10__identityEEEvT0_T1_T2_T3_T4_T6__param_1,
	.param .u32 _ZN3cub18CUB_300001_SM_10006detail6reduce28DeviceReduceSingleTileKernelINS2_10policy_hubIfjN4cuda3std3__44plusIfEEE10Policy1000EPfPdiS9_dfNS7_10__identityEEEvT0_T1_T2_T3_T4_T6__param_2,
	.param .align 1 .b8 _ZN3cub18CUB_300001_SM_10006detail6reduce28DeviceReduceSingleTileKernelINS2_10policy_hubIfjN4cuda3std3__44plusIfEEE10Policy1000EPfPdiS9_dfNS7_10__identityEEEvT0_T1_T2_T3_T4_T6__param_3[1],
	.param .f64 _ZN3cub18CUB_300001_SM_10006detail6reduce28DeviceReduceSingleTileKernelINS2_10policy_hubIfjN4cuda3std3__44plusIfEEE10Policy1000EPfPdiS9_dfNS7_10__identityEEEvT0_T1_T2_T3_T4_T6__param_4,
	.param .align 1 .b8 _ZN3cub18CUB_300001_SM_10006detail6reduce28DeviceReduceSingleTileKernelINS2_10policy_hubIfjN4cuda3std3__44plusIfEEE10Policy1000EPfPdiS9_dfNS7_10__identityEEEvT0_T1_T2_T3_T4_T6__param_5[1]
)
.maxntid 512
.minnctapersm 1
{
	.reg .pred 	%p<113>;
	.reg .b32 	%r<407>;
	.reg .b32 	%f<531>;
	.reg .b64 	%rd<133>;
	.reg .b64 	%fd<3>;
	// demoted variable
	.shared .align 4 .b8 _ZZN3cub18CUB_300001_SM_10006detail6reduce28DeviceReduceSingleTileKernelINS2_10policy_hubIfjN4cuda3std3__44plusIfEEE10Policy1000EPfPdiS9_dfNS7_10__identityEEEvT0_T1_T2_T3_T4_T6_E12temp_storage[84];
	ld.param.u64 	%rd16, [_ZN3cub18CUB_300001_SM_10006detail6reduce28DeviceReduceSingleTileKernelINS2_10policy_hubIfjN4cuda3std3__44plusIfEEE10Policy1000EPfPdiS9_dfNS7_10__identityEEEvT0_T1_T2_T3_T4_T6__param_0];
	ld.param.u64 	%rd17, [_ZN3cub18CUB_300001_SM_10006detail6reduce28DeviceReduceSingleTileKernelINS2_10policy_hubIfjN4cuda3std3__44plusIfEEE10Policy1000EPfPdiS9_dfNS7_10__identityEEEvT0_T1_T2_T3_T4_T6__param_1];
	ld.param.u32 	%r67, [_ZN3cub18CUB_300001_SM_10006detail6reduce28DeviceReduceSingleTileKernelINS2_10policy_hubIfjN4cuda3std3__44plusIfEEE10Policy1000EPfPdiS9_dfNS7_10__identityEEEvT0_T1_T2_T3_T4_T6__param_2];
	ld.param.f64 	%fd1, [_ZN3cub18CUB_300001_SM_10006detail6reduce28DeviceReduceSingleTileKernelINS2_10policy_hubIfjN4cuda3std3__44plusIfEEE10Policy1000EPfPdiS9_dfNS7_10__identityEEEvT0_T1_T2_T3_T4_T6__param_4];
	cvta.to.global.u64 	%rd1, %rd17;
	setp.ne.s32 	%p1, %r67, 0;
	@%p1 bra 	$L__BB4_3;
	mov.u32 	%r380, %tid.x;
	setp.ne.s32 	%p112, %r380, 0;
	@%p112 bra 	$L__BB4_74;
	st.global.f64 	[%rd1], %fd1;
	bra.uni 	$L__BB4_74;
$L__BB4_3:
	and.b64  	%rd18, %rd16, 7;
	setp.ne.s64 	%p2, %rd18, 0;
	@%p2 bra 	$L__BB4_38;
	setp.gt.s32 	%p57, %r67, 8191;
	@%p57 bra 	$L__BB4_22;
	mov.u32 	%r1, %tid.x;
	setp.ge.s32 	%p74, %r1, %r67;
	mov.f32 	%f509, 0f00000000;
	mov.u32 	%r384, %r1;
	@%p74 bra 	$L__BB4_7;
	mul.wide.u32 	%rd121, %r1, 4;
	add.s64 	%rd120, %rd16, %rd121;
	// begin inline asm
	ld.global.nc.u32 %r300, [%rd120];
	// end inline asm
	mov.b32 	%f509, %r300;
	add.s32 	%r384, %r1, 512;
$L__BB4_7:
	setp.ge.s32 	%p75, %r384, %r67;
	@%p75 bra 	$L__BB4_13;
	not.b32 	%r301, %r384;
	add.s32 	%r4, %r67, %r301;
	and.b32  	%r302, %r4, 1536;
	setp.eq.s32 	%p76, %r302, 1536;
	@%p76 bra 	$L__BB4_11;
	mul.wide.u32 	%rd122, %r384, 4;
	add.s64 	%rd129, %rd16, %rd122;
	shr.u32 	%r303, %r4, 9;
	add.s32 	%r304, %r303, 1;
	and.b32  	%r305, %r304, 3;
	neg.s32 	%r382, %r305;
$L__BB4_10:
	.pragma "nounroll";
	// begin inline asm
	ld.global.nc.u32 %r306, [%rd129];
	// end inline asm
	mov.b32 	%f394, %r306;
	add.f32 	%f509, %f509, %f394;
	add.s32 	%r384, %r384, 512;
	add.s64 	%rd129, %rd129, 2048;
	add.s32 	%r382, %r382, 1;
	setp.ne.s32 	%p77, %r382, 0;
	@%p77 bra 	$L__BB4_10;
$L__BB4_11:
	setp.lt.u32 	%p78, %r4, 1536;
	@%p78 bra 	$L__BB4_13;
$L__BB4_12:
	mul.wide.s32 	%rd128, %r384, 4;
	add.s64 	%rd124, %rd16, %rd128;
	// begin inline asm
	ld.global.nc.u32 %r307, [%rd124];
	// end inline asm
	mov.b32 	%f395, %r307;
	add.f32 	%f396, %f509, %f395;
	add.s64 	%rd125, %rd124, 2048;
	// begin inline asm
	ld.global.nc.u32 %r308, [%rd125];
	// end inline asm
	mov.b32 	%f397, %r308;
	add.f32 	%f398, %f396, %f397;
	add.s64 	%rd126, %rd124, 4096;
	// begin inline asm
	ld.global.nc.u32 %r309, [%rd126];
	// end inline asm
	mov.b32 	%f399, %r309;
	add.f32 	%f400, %f398, %f399;
	add.s64 	%rd127, %rd124, 6144;
	// begin inline asm
	ld.global.nc.u32 %r310, [%rd127];
	// end inline asm
	mov.b32 	%f401, %r310;
	add.f32 	%f509, %f400, %f401;
	add.s32 	%r384, %r384, 2048;
	setp.lt.s32 	%p79, %r384, %r67;
	@%p79 bra 	$L__BB4_12;
$L__BB4_13:
	setp.lt.s32 	%p80, %r67, 512;
	@%p80 bra 	$L__BB4_18;
	// begin inline asm
	mov.u32 %r349, %laneid;
	// end inline asm
	mov.b32 	%r351, %f509;
	mov.b32 	%r352, 1;
	mov.b32 	%r373, 31;
	mov.b32 	%r374, -1;
	// begin inline asm
	shfl.sync.down.b32 %r350, %r351, %r352, %r373, %r374;
	// end inline asm
	setp.gt.s32 	%p104, %r349, 30;
	mov.b32 	%f460, %r350;
	add.f32 	%f461, %f509, %f460;
	selp.f32 	%f462, %f509, %f461, %p104;
	mov.b32 	%r356, %f462;
	mov.b32 	%r357, 2;
	// begin inline asm
	shfl.sync.down.b32 %r355, %r356, %r357, %r373, %r374;
	// end inline asm
	setp.gt.s32 	%p105, %r349, 29;
	mov.b32 	%f463, %r355;
	add.f32 	%f464, %f462, %f463;
	selp.f32 	%f465, %f462, %f464, %p105;
	mov.b32 	%r361, %f465;
	mov.b32 	%r362, 4;
	// begin inline asm
	shfl.sync.down.b32 %r360, %r361, %r362, %r373, %r374;
	// end inline asm
	setp.gt.s32 	%p106, %r349, 27;
	mov.b32 	%f466, %r360;
	add.f32 	%f467, %f465, %f466;
	selp.f32 	%f468, %f465, %f467, %p106;
	mov.b32 	%r366, %f468;
	mov.b32 	%r367, 8;
	// begin inline asm
	shfl.sync.down.b32 %r365, %r366, %r367, %r373, %r374;
	// end inline asm
	setp.gt.s32 	%p107, %r349, 23;
	mov.b32 	%f469, %r365;
	add.f32 	%f470, %f468, %f469;
	selp.f32 	%f471, %f468, %f470, %p107;
	mov.b32 	%r371, %f471;
	mov.b32 	%r372, 16;
	// begin inline asm
	shfl.sync.down.b32 %r370, %r371, %r372, %r373, %r374;
	// end inline asm
	setp.gt.s32 	%p108, %r349, 15;
	mov.b32 	%f472, %r370;
	add.f32 	%f10, %f471, %f472;
	selp.f32 	%f530, %f471, %f10, %p108;
	setp.ne.s32 	%p109, %r349, 0;
	@%p109 bra 	$L__BB4_16;
	shr.u32 	%r375, %r1, 3;
	and.b32  	%r376, %r375, 124;
	mov.u32 	%r377, _ZZN3cub18CUB_300001_SM_10006detail6reduce28DeviceReduceSingleTileKernelINS2_10policy_hubIfjN4cuda3std3__44plusIfEEE10Policy1000EPfPdiS9_dfNS7_10__identityEEEvT0_T1_T2_T3_T4_T6_E12temp_storage;
	add.s32 	%r378, %r377, %r376;
	st.shared.f32 	[%r378+16], %f10;
$L__BB4_16:
	bar.sync 	0;
	setp.ne.s32 	%p110, %r1, 0;
	@%p110 bra 	$L__BB4_72;
	ld.shared.f32 	%f473, [_ZZN3cub18CUB_300001_SM_10006detail6reduce28DeviceReduceSingleTileKernelINS2_10policy_hubIfjN4cuda3std3__44plusIfEEE10Policy1000EPfPdiS9_dfNS7_10__identityEEEvT0_T1_T2_T3_T4_T6_E12temp_storage+20];
	add.f32 	%f474, %f530, %f473;
	ld.shared.f32 	%f475, [_ZZN3cub18CUB_300001_SM_10006detail6reduce28DeviceReduceSingleTileKernelINS2_10policy_hubIfjN4cuda3std3__44plusIfEEE10Policy1000EPfPdiS9_dfNS7_10__identityEEEvT0_T1_T2_T3_T4_T6_E12temp_storage+24];
	add.f32 	%f476, %f474, %f475;
	ld.shared.f32 	%f477, [_ZZN3cub18CUB_300001_SM_10006detail6reduce28DeviceReduceSingleTileKernelINS2_10policy_hubIfjN4cuda3std3__44plusIfEEE10Policy1000EPfPdiS9_dfNS7_10__identityEEEvT0_T1_T2_T3_T4_T6_E12temp_storage+28];
	add.f32 	%f478, %f476, %f477;
	ld.shared.f32 	%f479, [_ZZN3cub18CUB_300001_SM_10006detail6reduce28DeviceReduceSingleTileKernelINS2_10policy_hubIfjN4cuda3std3__44plusIfEEE10Policy1000EPfPdiS9_dfNS7_10__identityEEEvT0_T1_T2_T3_T4_T6_E12temp_storage+32];
	add.f32 	%f480, %f478, %f479;
	ld.shared.f32 	%f481, [_ZZN3cub18CUB_300001_SM_10006detail6reduce28DeviceReduceSingleTileKernelINS2_10policy_hubIfjN4cuda3std3__44plusIfEEE10Policy1000EPfPdiS9_dfNS7_10__identityEEEvT0_T1_T2_T3_T4_T6_E12temp_storage+36];
	add.f32 	%f482, %f480, %f481;
	ld.shared.f32 	%f483, [_ZZN3cub18CUB_300001_SM_10006detail6reduce28DeviceReduceSingleTileKernelINS2_10policy_hubIfjN4cuda3std3__44plusIfEEE10Policy1000EPfPdiS9_dfNS7_10__identityEEEvT0_T1_T2_T3_T4_T6_E12temp_storage+40];
	add.f32 	%f484, %f482, %f483;
	ld.shared.f32 	%f485, [_ZZN3cub18CUB_300001_SM_10006detail6reduce28DeviceReduceSingleTileKernelINS2_10policy_hubIfjN4cuda3std3__44plusIfEEE10Policy1000EPfPdiS9_dfNS7_10__identityEEEvT0_T1_T2_T3_T4_T6_E12temp_storage+44];
	add.f32 	%f486, %f484, %f485;
	ld.shared.f32 	%f487, [_ZZN3cub18CUB_300001_SM_10006detail6reduce28DeviceReduceSingleTileKernelINS2_10policy_hubIfjN4cuda3std3__44plusIfEEE10Policy1000EPfPdiS9_dfNS7_10__identityEEEvT0_T1_T2_T3_T4_T6_E12temp_storage+48];
	add.f32 	%f488, %f486, %f487;
	ld.shared.f32 	%f489, [_ZZN3cub18CUB_300001_SM_10006detail6reduce28DeviceReduceSingleTileKernelINS2_10policy_hubIfjN4cuda3std3__44plusIfEEE10Policy1000EPfPdiS9_dfNS7_10__identityEEEvT0_T1_T2_T3_T4_T6_E12temp_storage+52];
	add.f32 	%f490, %f488, %f489;
	ld.shared.f32 	%f491, [_ZZN3cub18CUB_300001_SM_10006detail6reduce28DeviceReduceSingleTileKernelINS2_10policy_hubIfjN4cuda3std3__44plusIfEEE10Policy1000EPfPdiS9_dfNS7_10__identityEEEvT0_T1_T2_T3_T4_T6_E12temp_storage+56];
	add.f32 	%f492, %f490, %f491;
	ld.shared.f32 	%f493, [_ZZN3cub18CUB_300001_SM_10006detail6reduce28DeviceReduceSingleTileKernelINS2_10policy_hubIfjN4cuda3std3__44plusIfEEE10Policy1000EPfPdiS9_dfNS7_10__identityEEEvT0_T1_T2_T3_T4_T6_E12temp_storage+60];
	add.f32 	%f494, %f492, %f493;
	ld.shared.f32 	%f495, [_ZZN3cub18CUB_300001_SM_10006detail6reduce28DeviceReduceSingleTileKernelINS2_10policy_hubIfjN4cuda3std3__44plusIfEEE10Policy1000EPfPdiS9_dfNS7_10__identityEEEvT0_T1_T2_T3_T4_T6_E12temp_storage+64];
	add.f32 	%f496, %f494, %f495;
	ld.shared.f32 	%f497, [_ZZN3cub18CUB_300001_SM_10006detail6reduce28DeviceReduceSingleTileKernelINS2_10policy_hubIfjN4cuda3std3__44plusIfEEE10Policy1000EPfPdiS9_dfNS7_10__identityEEEvT0_T1_T2_T3_T4_T6_E12temp_storage+68];
	add.f32 	%f498, %f496, %f497;
	ld.shared.f32 	%f499, [_ZZN3cub18CUB_300001_SM_10006detail6reduce28DeviceReduceSingleTileKernelINS2_10policy_hubIfjN4cuda3std3__44plusIfEEE10Policy1000EPfPdiS9_dfNS7_10__identityEEEvT0_T1_T2_T3_T4_T6_E12temp_storage+72];
	add.f32 	%f500, %f498, %f499;
	ld.shared.f32 	%f501, [_ZZN3cub18CUB_300001_SM_10006detail6reduce28DeviceReduceSingleTileKernelINS2_10policy_hubIfjN4cuda3std3__44plusIfEEE10Policy1000EPfPdiS9_dfNS7_10__identityEEEvT0_T1_T2_T3_T4_T6_E12temp_storage+76];
	add.f32 	%f530, %f500, %f501;
	bra.uni 	$L__BB4_72;
$L__BB4_18:
	// begin inline asm
	mov.u32 %r311, %laneid;
	// end inline asm
	and.b32  	%r337, %r1, 992;
	add.s32 	%r338, %r337, 32;
	setp.gt.s32 	%p81, %r338, %r67;
	not.b32 	%r339, %r337;
	add.s32 	%r340, %r67, %r339;
	selp.b32 	%r335, %r340, 31, %p81;
	mov.b32 	%r313, %f509;
	mov.b32 	%r314, 1;
	mov.b32 	%r336, -1;
	// begin inline asm
	shfl.sync.down.b32 %r312, %r313, %r314, %r335, %r336;
	// end inline asm
	setp.lt.s32 	%p82, %r311, %r335;
	mov.b32 	%f402, %r312;
	add.f32 	%f403, %f509, %f402;
	selp.f32 	%f404, %f403, %f509, %p82;
	mov.b32 	%r318, %f404;
	mov.b32 	%r319, 2;
	// begin inline asm
	shfl.sync.down.b32 %r317, %r318, %r319, %r335, %r336;
	// end inline asm
	add.s32 	%r341, %r311, 2;
	setp.gt.s32 	%p83, %r341, %r335;
	mov.b32 	%f405, %r317;
	add.f32 	%f406, %f404, %f405;
	selp.f32 	%f407, %f404, %f406, %p83;
	mov.b32 	%r323, %f407;
	mov.b32 	%r324, 4;
	// begin inline asm
	shfl.sync.down.b32 %r322, %r323, %r324, %r335, %r336;
	// end inline asm
	add.s32 	%r342, %r311, 4;
	setp.gt.s32 	%p84, %r342, %r335;
	mov.b32 	%f408, %r322;
	add.f32 	%f409, %f407, %f408;
	selp.f32 	%f410, %f407, %f409, %p84;
	mov.b32 	%r328, %f410;
	mov.b32 	%r329, 8;
	// begin inline asm
	shfl.sync.down.b32 %r327, %r328, %r329, %r335, %r336;
	// end inline asm
	add.s32 	%r343, %r311, 8;
	setp.gt.s32 	%p85, %r343, %r335;
	mov.b32 	%f411, %r327;
	add.f32 	%f412, %f410, %f411;
	selp.f32 	%f413, %f410, %f412, %p85;
	mov.b32 	%r333, %f413;
	mov.b32 	%r334, 16;
	// begin inline asm
	shfl.sync.down.b32 %r332, %r333, %r334, %r335, %r336;
	// end inline asm
	add.s32 	%r344, %r311, 16;
	setp.gt.s32 	%p86, %r344, %r335;
	mov.b32 	%f414, %r332;
	add.f32 	%f415, %f413, %f414;
	selp.f32 	%f530, %f413, %f415, %p86;
	setp.ne.s32 	%p87, %r311, 0;
	@%p87 bra 	$L__BB4_20;
	shr.u32 	%r345, %r1, 3;
	and.b32  	%r346, %r345, 124;
	mov.u32 	%r347, _ZZN3cub18CUB_300001_SM_10006detail6reduce28DeviceReduceSingleTileKernelINS2_10policy_hubIfjN4cuda3std3__44plusIfEEE10Policy1000EPfPdiS9_dfNS7_10__identityEEEvT0_T1_T2_T3_T4_T6_E12temp_storage;
	add.s32 	%r348, %r347, %r346;
	st.shared.f32 	[%r348+16], %f530;
$L__BB4_20:
	bar.sync 	0;
	setp.ne.s32 	%p88, %r1, 0;
	@%p88 bra 	$L__BB4_72;
	setp.gt.s32 	%p89, %r67, 32;
	ld.shared.f32 	%f416, [_ZZN3cub18CUB_300001_SM_10006detail6reduce28DeviceReduceSingleTileKernelINS2_10policy_hubIfjN4cuda3std3__44plusIfEEE10Policy1000EPfPdiS9_dfNS7_10__identityEEEvT0_T1_T2_T3_T4_T6_E12temp_storage+20];
	add.f32 	%f417, %f530, %f416;
	selp.f32 	%f418, %f417, %f530, %p89;
	setp.gt.s32 	%p90, %r67, 64;
	ld.shared.f32 	%f419, [_ZZN3cub18CUB_300001_SM_10006detail6reduce28DeviceReduceSingleTileKernelINS2_10policy_hubIfjN4cuda3std3__44plusIfEEE10Policy1000EPfPdiS9_dfNS7_10__identityEEEvT0_T1_T2_T3_T4_T6_E12temp_storage+24];
	add.f32 	%f420, %f419, %f418;
	selp.f32 	%f421, %f420, %f418, %p90;
	setp.gt.s32 	%p91, %r67, 96;
	ld.shared.f32 	%f422, [_ZZN3cub18CUB_300001_SM_10006detail6reduce28DeviceReduceSingleTileKernelINS2_10policy_hubIfjN4cuda3std3__44plusIfEEE10Policy1000EPfPdiS9_dfNS7_10__identityEEEvT0_T1_T2_T3_T4_T6_E12temp_storage+28];
	add.f32 	%f423, %f422, %f421;
	selp.f32 	%f424, %f423, %f421, %p91;
	setp.gt.s32 	%p92, %r67, 128;
	ld.shared.f32 	%f425, [_ZZN3cub18CUB_300001_SM_10006detail6reduce28DeviceReduceSingleTileKernelINS2_10policy_hubIfjN4cuda3std3__44plusIfEEE10Policy1000EPfPdiS9_dfNS7_10__identityEEEvT0_T1_T2_T3_T4_T6_E12temp_storage+32];
	add.f32 	%f426, %f425, %f424;
	selp.f32 	%f427, %f426, %f424, %p92;
	setp.gt.s32 	%p93, %r67, 160;
	ld.shared.f32 	%f428, [_ZZN3cub18CUB_300001_SM_10006detail6reduce28DeviceReduceSingleTileKernelINS2_10policy_hubIfjN4cuda3std3__44plusIfEEE10Policy1000EPfPdiS9_dfNS7_10__identityEEEvT0_T1_T2_T3_T4_T6_E12temp_storage+36];
	add.f32 	%f429, %f428, %f427;
	selp.f32 	%f430, %f429, %f427, %p93;
	setp.gt.s32 	%p94, %r67, 192;
	ld.shared.f32 	%f431, [_ZZN3cub18CUB_300001_SM_10006detail6reduce28DeviceReduceSingleTileKernelINS2_10policy_hubIfjN4cuda3std3__44plusIfEEE10Policy1000EPfPdiS9_dfNS7_10__identityEEEvT0_T1_T2_T3_T4_T6_E12temp_storage+40];
	add.f32 	%f432, %f431, %f430;
	selp.f32 	%f433, %f432, %f430, %p94;
	setp.gt.s32 	%p95, %r67, 224;
	ld.shared.f32 	%f434, [_ZZN3cub18CUB_300001_SM_10006detail6reduce28DeviceReduceSingleTileKernelINS2_10policy_hubIfjN4cuda3std3__44plusIfEEE10Policy1000EPfPdiS9_dfNS7_10__identityEEEvT0_T1_T2_T3_T4_T6_E12temp_storage+44];
	add.f32 	%f435, %f434, %f433;
	selp.f32 	%f436, %f435, %f433, %p95;
	setp.gt.s32 	%p96, %r67, 256;
	ld.shared.f32 	%f437, [_ZZN3cub18CUB_300001_SM_10006detail6reduce28DeviceReduceSingleTileKernelINS2_10policy_hubIfjN4cuda3std3__44plusIfEEE10Policy1000EPfPdiS9_dfNS7_10__identityEEEvT0_T1_T2_T3_T4_T6_E12temp_storage+48];
	add.f32 	%f438, %f437, %f436;
	selp.f32 	%f439, %f438, %f436, %p96;
	setp.gt.s32 	%p97, %r67, 288;
	ld.shared.f32 	%f440, [_ZZN3cub18CUB_300001_SM_10006detail6reduce28DeviceReduceSingleTileKernelINS2_10policy_hubIfjN4cuda3std3__44plusIfEEE10Policy1000EPfPdiS9_dfNS7_10__identityEEEvT0_T1_T2_T3_T4_T6_E12temp_storage+52];
	add.f32 	%f441, %f440, %f439;
	selp.f32 	%f442, %f441, %f439, %p97;
	setp.gt.s32 	%p98, %r67, 320;
	ld.shared.f32 	%f443, [_ZZN3cub18CUB_300001_SM_10006detail6reduce28DeviceReduceSingleTileKernelINS2_10policy_hubIfjN4cuda3std3__44plusIfEEE10Policy1000EPfPdiS9_dfNS7_10__identityEEEvT0_T1_T2_T3_T4_T6_E12temp_storage+56];
	add.f32 	%f444, %f443, %f442;
	selp.f32 	%f445, %f444, %f442, %p98;
	setp.gt.s32 	%p99, %r67, 352;
	ld.shared.f32 	%f446, [_ZZN3cub18CUB_300001_SM_10006detail6reduce28DeviceReduceSingleTileKernelINS2_10policy_hubIfjN4cuda3std3__44plusIfEEE10Policy1000EPfPdiS9_dfNS7_10__identityEEEvT0_T1_T2_T3_T4_T6_E12temp_storage+60];
	add.f32 	%f447, %f446, %f445;
	selp.f32 	%f448, %f447, %f445, %p99;
	setp.gt.s32 	%p100, %r67, 384;
	ld.shared.f32 	%f449, [_ZZN3cub18CUB_300001_SM_10006detail6reduce28DeviceReduceSingleTileKernelINS2_10policy_hubIfjN4cuda3std3__44plusIfEEE10Policy1000EPfPdiS9_dfNS7_10__identityEEEvT0_T1_T2_T3_T4_T6_E12temp_storage+64];
	add.f32 	%f450, %f449, %f448;
	selp.f32 	%f451, %f450, %f448, %p100;
	setp.gt.s32 	%p101, %r67, 416;
	ld.shared.f32 	%f452, [_ZZN3cub18CUB_300001_SM_10006detail6reduce28DeviceReduceSingleTileKernelINS2_10policy_hubIfjN4cuda3std3__44plusIfEEE10Policy1000EPfPdiS9_dfNS7_10__identityEEEvT0_T1_T2_T3_T4_T6_E12temp_storage+68];
	add.f32 	%f453, %f452, %f451;
	selp.f32 	%f454, %f453, %f451, %p101;
	setp.gt.s32 	%p102, %r67, 448;
	ld.shared.f32 	%f455, [_ZZN3cub18CUB_300001_SM_10006detail6reduce28DeviceReduceSingleTileKernelINS2_10policy_hubIfjN4cuda3std3__44plusIfEEE10Policy1000EPfPdiS9_dfNS7_10__identityEEEvT0_T1_T2_T3_T4_T6_E12temp_storage+72];
	add.f32 	%f456, %f455, %f454;
	selp.f32 	%f457, %f456, %f454, %p102;
	setp.gt.s32 	%p103, %r67, 480;
	ld.shared.f32 	%f458, [_ZZN3cub18CUB_300001_SM_10006detail6reduce28DeviceReduceSingleTileKernelINS2_10policy_hubIfjN4cuda3std3__44plusIfEEE10Policy1000EPfPdiS9_dfNS7_10__identityEEEvT0_T1_T2_T3_T4_T6_E12temp_storage+76];
	add.f32 	%f459, %f458, %f457;
	selp.f32 	%f530, %f459, %f457, %p103;
	bra.uni 	$L__BB4_72;
$L__BB4_22:
	mov.u32 	%r13, %tid.x;
	shl.b32 	%r224, %r13, 1;
	mul.wide.u32 	%rd90, %r224, 4;
	add.s64 	%rd75, %rd16, %rd90;
	// begin inline asm
	ld.global.nc.u64 %rd74, [%rd75];
	// end inline asm
	mov.b64 	{%r225, %r226}, %rd74;
	mov.b32 	%f280, %r226;
	mov.b32 	%f281, %r225;
	add.s64 	%rd77, %rd75, 4096;
	// begin inline asm
	ld.global.nc.u64 %rd76, [%rd77];
	// end inline asm
	mov.b64 	{%r227, %r228}, %rd76;
	mov.b32 	%f282, %r228;
	mov.b32 	%f283, %r227;
	add.s64 	%rd79, %rd75, 8192;
	// begin inline asm
	ld.global.nc.u64 %rd78, [%rd79];
	// end inline asm
	mov.b64 	{%r229, %r230}, %rd78;
	mov.b32 	%f284, %r230;
	mov.b32 	%f285, %r229;
	add.s64 	%rd81, %rd75, 12288;
	// begin inline asm
	ld.global.nc.u64 %rd80, [%rd81];
	// end inline asm
	mov.b64 	{%r231, %r232}, %rd80;
	mov.b32 	%f286, %r232;
	mov.b32 	%f287, %r231;
	add.s64 	%rd83, %rd75, 16384;
	// begin inline asm
	ld.global.nc.u64 %rd82, [%rd83];
	// end inline asm
	mov.b64 	{%r233, %r234}, %rd82;
	mov.b32 	%f288, %r234;
	mov.b32 	%f289, %r233;
	add.s64 	%rd85, %rd75, 20480;
	// begin inline asm
	ld.global.nc.u64 %rd84, [%rd85];
	// end inline asm
	mov.b64 	{%r235, %r236}, %rd84;
	mov.b32 	%f290, %r236;
	mov.b32 	%f291, %r235;
	add.s64 	%rd87, %rd75, 24576;
	// begin inline asm
	ld.global.nc.u64 %rd86, [%rd87];
	// end inline asm
	mov.b64 	{%r237, %r238}, %rd86;
	mov.b32 	%f292, %r238;
	mov.b32 	%f293, %r237;
	add.s64 	%rd89, %rd75, 28672;
	// begin inline asm
	ld.global.nc.u64 %rd88, [%rd89];
	// end inline asm
	mov.b64 	{%r239, %r240}, %rd88;
	mov.b32 	%f294, %r240;
	mov.b32 	%f295, %r239;
	add.f32 	%f296, %f281, %f280;
	add.f32 	%f297, %f283, %f282;
	add.f32 	%f298, %f285, %f284;
	add.f32 	%f299, %f287, %f286;
	add.f32 	%f300, %f289, %f288;
	add.f32 	%f301, %f291, %f290;
	add.f32 	%f302, %f293, %f292;
	add.f32 	%f303, %f295, %f294;
	add.f32 	%f304, %f296, %f297;
	add.f32 	%f305, %f298, %f299;
	add.f32 	%f306, %f300, %f301;
	add.f32 	%f307, %f302, %f303;
	add.f32 	%f308, %f304, %f305;
	add.f32 	%f309, %f306, %f307;
	add.f32 	%f516, %f308, %f309;
	setp.lt.u32 	%p58, %r67, 16384;
	mov.b32 	%r387, 8192;
	@%p58 bra 	$L__BB4_26;
	add.s32 	%r14, %r67, -8192;
	mov.b32 	%r387, 8192;
$L__BB4_24:
	mul.wide.s32 	%rd107, %r387, 4;
	add.s64 	%rd92, %rd75, %rd107;
	// begin inline asm
	ld.global.nc.u64 %rd91, [%rd92];
	// end inline asm
	mov.b64 	{%r242, %r243}, %rd91;
	mov.b32 	%f310, %r243;
	mov.b32 	%f311, %r242;
	add.s64 	%rd94, %rd92, 4096;
	// begin inline asm
	ld.global.nc.u64 %rd93, [%rd94];
	// end inline asm
	mov.b64 	{%r244, %r245}, %rd93;
	mov.b32 	%f312, %r245;
	mov.b32 	%f313, %r244;
	add.s64 	%rd96, %rd92, 8192;
	// begin inline asm
	ld.global.nc.u64 %rd95, [%rd96];
	// end inline asm
	mov.b64 	{%r246, %r247}, %rd95;
	mov.b32 	%f314, %r247;
	mov.b32 	%f315, %r246;
	add.s64 	%rd98, %rd92, 12288;
	// begin inline asm
	ld.global.nc.u64 %rd97, [%rd98];
	// end inline asm
	mov.b64 	{%r248, %r249}, %rd97;
	mov.b32 	%f316, %r249;
	mov.b32 	%f317, %r248;
	add.s64 	%rd100, %rd92, 16384;
	// begin inline asm
	ld.global.nc.u64 %rd99, [%rd100];
	// end inline asm
	mov.b64 	{%r250, %r251}, %rd99;
	mov.b32 	%f318, %r251;
	mov.b32 	%f319, %r250;
	add.s64 	%rd102, %rd92, 20480;
	// begin inline asm
	ld.global.nc.u64 %rd101, [%rd102];
	// end inline asm
	mov.b64 	{%r252, %r253}, %rd101;
	mov.b32 	%f320, %r253;
	mov.b32 	%f321, %r252;
	add.s64 	%rd104, %rd92, 24576;
	// begin inline asm
	ld.global.nc.u64 %rd103, [%rd104];
	// end inline asm
	mov.b64 	{%r254, %r255}, %rd103;
	mov.b32 	%f322, %r255;
	mov.b32 	%f323, %r254;
	add.s64 	%rd106, %rd92, 28672;
	// begin inline asm
	ld.global.nc.u64 %rd105, [%rd106];
	// end inline asm
	mov.b64 	{%r256, %r257}, %rd105;
	mov.b32 	%f324, %r257;
	mov.b32 	%f325, %r256;
	add.f32 	%f326, %f516, %f311;
	add.f32 	%f327, %f310, %f313;
	add.f32 	%f328, %f312, %f315;
	add.f32 	%f329, %f314, %f317;
	add.f32 	%f330, %f316, %f319;
	add.f32 	%f331, %f318, %f321;
	add.f32 	%f332, %f320, %f323;
	add.f32 	%f333, %f322, %f325;
	add.f32 	%f334, %f326, %f327;
	add.f32 	%f335, %f328, %f329;
	add.f32 	%f336, %f330, %f331;
	add.f32 	%f337, %f332, %f333;
	add.f32 	%f338, %f334, %f335;
	add.f32 	%f339, %f336, %f337;
	add.f32 	%f340, %f338, %f339;
	add.f32 	%f516, %f340, %f324;
	sub.s32 	%r258, %r67, %r387;
	setp.lt.s32 	%p59, %r258, 8192;
	@%p59 bra 	$L__BB4_34;
	add.s32 	%r387, %r387, 8192;
	setp.le.s32 	%p60, %r387, %r14;
	@%p60 bra 	$L__BB4_24;
$L__BB4_26:
	setp.le.s32 	%p61, %r67, %r387;
	@%p61 bra 	$L__BB4_34;
	sub.s32 	%r18, %r67, %r387;
	setp.ge.s32 	%p62, %r13, %r18;
	@%p62 bra 	$L__BB4_34;
	not.b32 	%r259, %r13;
	add.s32 	%r260, %r67, %r259;
	sub.s32 	%r19, %r260, %r387;
	and.b32  	%r261, %r19, 1536;
	setp.eq.s32 	%p63, %r261, 1536;
	mov.u32 	%r391, %r13;
	@%p63 bra 	$L__BB4_31;
	add.s32 	%r389, %r13, %r387;
	shr.u32 	%r262, %r19, 9;
	add.s32 	%r263, %r262, 1;
	and.b32  	%r264, %r263, 3;
	neg.s32 	%r388, %r264;
	mov.u32 	%r391, %r13;
$L__BB4_30:
	.pragma "nounroll";
	mul.wide.u32 	%rd109, %r389, 4;
	add.s64 	%rd108, %rd16, %rd109;
	// begin inline asm
	ld.global.nc.u32 %r265, [%rd108];
	// end inline asm
	mov.b32 	%f342, %r265;
	add.f32 	%f516, %f516, %f342;
	add.s32 	%r391, %r391, 512;
	add.s32 	%r389, %r389, 512;
	add.s32 	%r388, %r388, 1;
	setp.ne.s32 	%p64, %r388, 0;
	@%p64 bra 	$L__BB4_30;
$L__BB4_31:
	setp.lt.u32 	%p65, %r19, 1536;
	@%p65 bra 	$L__BB4_34;
	cvt.u64.u32 	%rd110, %r391;
	cvt.u64.u32 	%rd111, %r387;
	add.s64 	%rd112, %rd110, %rd111;
	shl.b64 	%rd113, %rd112, 2;
	add.s64 	%rd114, %rd113, %rd16;
	add.s64 	%rd130, %rd114, 4096;
	add.s32 	%r392, %r391, %r387;
$L__BB4_33:
	mul.wide.u32 	%rd119, %r392, 4;
	add.s64 	%rd115, %rd16, %rd119;
	// begin inline asm
	ld.global.nc.u32 %r266, [%rd115];
	// end inline asm
	mov.b32 	%f343, %r266;
	add.f32 	%f344, %f516, %f343;
	add.s64 	%rd116, %rd130, -2048;
	// begin inline asm
	ld.global.nc.u32 %r267, [%rd116];
	// end inline asm
	mov.b32 	%f345, %r267;
	add.f32 	%f346, %f344, %f345;
	// begin inline asm
	ld.global.nc.u32 %r268, [%rd130];
	// end inline asm
	mov.b32 	%f347, %r268;
	add.f32 	%f348, %f346, %f347;
	add.s64 	%rd118, %rd130, 2048;
	// begin inline asm
	ld.global.nc.u32 %r269, [%rd118];
	// end inline asm
	mov.b32 	%f349, %r269;
	add.f32 	%f516, %f348, %f349;
	add.s32 	%r391, %r391, 2048;
	add.s64 	%rd130, %rd130, 8192;
	add.s32 	%r392, %r392, 2048;
	setp.lt.s32 	%p66, %r391, %r18;
	@%p66 bra 	$L__BB4_33;
$L__BB4_34:
	// begin inline asm
	mov.u32 %r270, %laneid;
	// end inline asm
	mov.b32 	%r272, %f516;
	mov.b32 	%r273, 1;
	mov.b32 	%r294, 31;
	mov.b32 	%r295, -1;
	// begin inline asm
	shfl.sync.down.b32 %r271, %r272, %r273, %r294, %r295;
	// end inline asm
	setp.gt.s32 	%p67, %r270, 30;
	mov.b32 	%f350, %r271;
	add.f32 	%f351, %f516, %f350;
	selp.f32 	%f352, %f516, %f351, %p67;
	mov.b32 	%r277, %f352;
	mov.b32 	%r278, 2;
	// begin inline asm
	shfl.sync.down.b32 %r276, %r277, %r278, %r294, %r295;
	// end inline asm
	setp.gt.s32 	%p68, %r270, 29;
	mov.b32 	%f353, %r276;
	add.f32 	%f354, %f352, %f353;
	selp.f32 	%f355, %f352, %f354, %p68;
	mov.b32 	%r282, %f355;
	mov.b32 	%r283, 4;
	// begin inline asm
	shfl.sync.down.b32 %r281, %r282, %r283, %r294, %r295;
	// end inline asm
	setp.gt.s32 	%p69, %r270, 27;
	mov.b32 	%f356, %r281;
	add.f32 	%f357, %f355, %f356;
	selp.f32 	%f358, %f355, %f357, %p69;
	mov.b32 	%r287, %f358;
	mov.b32 	%r288, 8;
	// begin inline asm
	shfl.sync.down.b32 %r286, %r287, %r288, %r294, %r295;
	// end inline asm
	setp.gt.s32 	%p70, %r270, 23;
	mov.b32 	%f359, %r286;
	add.f32 	%f360, %f358, %f359;
	selp.f32 	%f361, %f358, %f360, %p70;
	mov.b32 	%r292, %f361;
	mov.b32 	%r293, 16;
	// begin inline asm
	shfl.sync.down.b32 %r291, %r292, %r293, %r294, %r295;
	// end inline asm
	setp.gt.s32 	%p71, %r270, 15;
	mov.b32 	%f362, %r291;
	add.f32 	%f26, %f361, %f362;
	selp.f32 	%f530, %f361, %f26, %p71;
	setp.ne.s32 	%p72, %r270, 0;
	@%p72 bra 	$L__BB4_36;
	shr.u32 	%r296, %r13, 3;
	and.b32  	%r297, %r296, 124;
	mov.u32 	%r298, _ZZN3cub18CUB_300001_SM_10006detail6reduce28DeviceReduceSingleTileKernelINS2_10policy_hubIfjN4cuda3std3__44plusIfEEE10Policy1000EPfPdiS9_dfNS7_10__identityEEEvT0_T1_T2_T3_T4_T6_E12temp_storage;
	add.s32 	%r299, %r298, %r297;
	st.shared.f32 	[%r299+16], %f26;
$L__BB4_36:
	bar.sync 	0;
	setp.ne.s32 	%p73, %r13, 0;
	@%p73 bra 	$L__BB4_72;
	ld.shared.f32 	%f363, [_ZZN3cub18CUB_300001_SM_10006detail6reduce28DeviceReduceSingleTileKernelINS2_10policy_hubIfjN4cuda3std3__44plusIfEEE10Policy1000EPfPdiS9_dfNS7_10__identityEEEvT0_T1_T2_T3_T4_T6_E12temp_storage+20];
	add.f32 	%f364, %f530, %f363;
	ld.shared.f32 	%f365, [_ZZN3cub18CUB_300001_SM_10006detail6reduce28DeviceReduceSingleTileKernelINS2_10policy_hubIfjN4cuda3std3__44plusIfEEE10Policy1000EPfPdiS9_dfNS7_10__identityEEEvT0_T1_T2_T3_T4_T6_E12temp_storage+24];
	add.f32 	%f366, %f364, %f365;
	ld.shared.f32 	%f367, [_ZZN3cub18CUB_300001_SM_10006detail6reduce28DeviceReduceSingleTileKernelINS2_10policy_hubIfjN4cuda3std3__44plusIfEEE10Policy1000EPfPdiS9_dfNS7_10__identityEEEvT0_T1_T2_T3_T4_T6_E12temp_storage+28];
	add.f32 	%f368, %f366, %f367;
	ld.shared.f32 	%f369, [_ZZN3cub18CUB_300001_SM_10006detail6reduce28DeviceReduceSingleTileKernelINS2_10policy_hubIfjN4cuda3std3__44plusIfEEE10Policy1000EPfPdiS9_dfNS7_10__identityEEEvT0_T1_T2_T3_T4_T6_E12temp_storage+32];
	add.f32 	%f370, %f368, %f369;
	ld.shared.f32 	%f371, [_ZZN3cub18CUB_300001_SM_10006detail6reduce28DeviceReduceSingleTileKernelINS2_10policy_hubIfjN4cuda3std3__44plusIfEEE10Policy1000EPfPdiS9_dfNS7_10__identityEEEvT0_T1_T2_T3_T4_T6_E12temp_storage+36];
	add.f32 	%f372, %f370, %f371;
	ld.shared.f32 	%f373, [_ZZN3cub18CUB_300001_SM_10006detail6reduce28DeviceReduceSingleTileKernelINS2_10policy_hubIfjN4cuda3std3__44plusIfEEE10Policy1000EPfPdiS9_dfNS7_10__identityEEEvT0_T1_T2_T3_T4_T6_E12temp_storage+40];
	add.f32 	%f374, %f372, %f373;
	ld.shared.f32 	%f375, [_ZZN3cub18CUB_300001_SM_10006detail6reduce28DeviceReduceSingleTileKernelINS2_10policy_hubIfjN4cuda3std3__44plusIfEEE10Policy1000EPfPdiS9_dfNS7_10__identityEEEvT0_T1_T2_T3_T4_T6_E12temp_storage+44];
	add.f32 	%f376, %f374, %f375;
	ld.shared.f32 	%f377, [_ZZN3cub18CUB_300001_SM_10006detail6reduce28DeviceReduceSingleTileKernelINS2_10policy_hubIfjN4cuda3std3__44plusIfEEE10Policy1000EPfPdiS9_dfNS7_10__identityEEEvT0_T1_T2_T3_T4_T6_E12temp_storage+48];
	add.f32 	%f378, %f376, %f377;
	ld.shared.f32 	%f379, [_ZZN3cub18CUB_300001_SM_10006detail6reduce28DeviceReduceSingleTileKernelINS2_10policy_hubIfjN4cuda3std3__44plusIfEEE10Policy1000EPfPdiS9_dfNS7_10__identityEEEvT0_T1_T2_T3_T4_T6_E12temp_storage+52];
	add.f32 	%f380, %f378, %f379;
	ld.shared.f32 	%f381, [_ZZN3cub18CUB_300001_SM_10006detail6reduce28DeviceReduceSingleTileKernelINS2_10policy_hubIfjN4cuda3std3__44plusIfEEE10Policy1000EPfPdiS9_dfNS7_10__identityEEEvT0_T1_T2_T3_T4_T6_E12temp_storage+56];
	add.f32 	%f382, %f380, %f381;
	ld.shared.f32 	%f383, [_ZZN3cub18CUB_300001_SM_10006detail6reduce28DeviceReduceSingleTileKernelINS2_10policy_hubIfjN4cuda3std3__44plusIfEEE10Policy1000EPfPdiS9_dfNS7_10__identityEEEvT0_T1_T2_T3_T4_T6_E12temp_storage+60];
	add.f32 	%f384, %f382, %f383;
	ld.shared.f32 	%f385, [_ZZN3cub18CUB_300001_SM_10006detail6reduce28DeviceReduceSingleTileKernelINS2_10policy_hubIfjN4cuda3std3__44plusIfEEE10Policy1000EPfPdiS9_dfNS7_10__identityEEEvT0_T1_T2_T3_T4_T6_E12temp_storage+64];
	add.f32 	%f386, %f384, %f385;
	ld.shared.f32 	%f387, [_ZZN3cub18CUB_300001_SM_10006detail6reduce28DeviceReduceSingleTileKernelINS2_10policy_hubIfjN4cuda3std3__44plusIfEEE10Policy1000EPfPdiS9_dfNS7_10__identityEEEvT0_T1_T2_T3_T4_T6_E12temp_storage+68];
	add.f32 	%f388, %f386, %f387;
	ld.shared.f32 	%f389, [_ZZN3cub18CUB_300001_SM_10006detail6reduce28DeviceReduceSingleTileKernelINS2_10policy_hubIfjN4cuda3std3__44plusIfEEE10Policy1000EPfPdiS9_dfNS7_10__identityEEEvT0_T1_T2_T3_T4_T6_E12temp_storage+72];
	add.f32 	%f390, %f388, %f389;
	ld.shared.f32 	%f391, [_ZZN3cub18CUB_300001_SM_10006detail6reduce28DeviceReduceSingleTileKernelINS2_10policy_hubIfjN4cuda3std3__44plusIfEEE10Policy1000EPfPdiS9_dfNS7_10__identityEEEvT0_T1_T2_T3_T4_T6_E12temp_storage+76];
	add.f32 	%f530, %f390, %f391;
	bra.uni 	$L__BB4_72;
$L__BB4_38:
	setp.gt.s32 	%p3, %r67, 8191;
	@%p3 bra 	$L__BB4_56;
	mov.u32 	%r34, %tid.x;
	setp.ge.s32 	%p20, %r34, %r67;
	mov.f32 	%f522, 0f00000000;
	mov.u32 	%r397, %r34;
	@%p20 bra 	$L__BB4_41;
	mul.wide.u32 	%rd66, %r34, 4;
	add.s64 	%rd65, %rd16, %rd66;
	// begin inline asm
	ld.global.nc.u32 %r144, [%rd65];
	// end inline asm
	mov.b32 	%f522, %r144;
	add.s32 	%r397, %r34, 512;
$L__BB4_41:
	setp.ge.s32 	%p21, %r397, %r67;
	@%p21 bra 	$L__BB4_47;
	not.b32 	%r145, %r397;
	add.s32 	%r37, %r67, %r145;
	and.b32  	%r146, %r37, 1536;
	setp.eq.s32 	%p22, %r146, 1536;
	@%p22 bra 	$L__BB4_45;
	mul.wide.u32 	%rd67, %r397, 4;
	add.s64 	%rd131, %rd16, %rd67;
	shr.u32 	%r147, %r37, 9;
	add.s32 	%r148, %r147, 1;
	and.b32  	%r149, %r148, 3;
	neg.s32 	%r395, %r149;
$L__BB4_44:
	.pragma "nounroll";
	// begin inline asm
	ld.global.nc.u32 %r150, [%rd131];
	// end inline asm
	mov.b32 	%f172, %r150;
	add.f32 	%f522, %f522, %f172;
	add.s32 	%r397, %r397, 512;
	add.s64 	%rd131, %rd131, 2048;
	add.s32 	%r395, %r395, 1;
	setp.ne.s32 	%p23, %r395, 0;
	@%p23 bra 	$L__BB4_44;
$L__BB4_45:
	setp.lt.u32 	%p24, %r37, 1536;
	@%p24 bra 	$L__BB4_47;
$L__BB4_46:
	mul.wide.s32 	%rd73, %r397, 4;
	add.s64 	%rd69, %rd16, %rd73;
	// begin inline asm
	ld.global.nc.u32 %r151, [%rd69];
	// end inline asm
	mov.b32 	%f173, %r151;
	add.f32 	%f174, %f522, %f173;
	add.s64 	%rd70, %rd69, 2048;
	// begin inline asm
	ld.global.nc.u32 %r152, [%rd70];
	// end inline asm
	mov.b32 	%f175, %r152;
	add.f32 	%f176, %f174, %f175;
	add.s64 	%rd71, %rd69, 4096;
	// begin inline asm
	ld.global.nc.u32 %r153, [%rd71];
	// end inline asm
	mov.b32 	%f177, %r153;
	add.f32 	%f178, %f176, %f177;
	add.s64 	%rd72, %rd69, 6144;
	// begin inline asm
	ld.global.nc.u32 %r154, [%rd72];
	// end inline asm
	mov.b32 	%f179, %r154;
	add.f32 	%f522, %f178, %f179;
	add.s32 	%r397, %r397, 2048;
	setp.lt.s32 	%p25, %r397, %r67;
	@%p25 bra 	$L__BB4_46;
$L__BB4_47:
	setp.lt.s32 	%p26, %r67, 512;
	@%p26 bra 	$L__BB4_52;
	// begin inline asm
	mov.u32 %r193, %laneid;
	// end inline asm
	mov.b32 	%r195, %f522;
	mov.b32 	%r196, 1;
	mov.b32 	%r217, 31;
	mov.b32 	%r218, -1;
	// begin inline asm
	shfl.sync.down.b32 %r194, %r195, %r196, %r217, %r218;
	// end inline asm
	setp.gt.s32 	%p50, %r193, 30;
	mov.b32 	%f238, %r194;
	add.f32 	%f239, %f522, %f238;
	selp.f32 	%f240, %f522, %f239, %p50;
	mov.b32 	%r200, %f240;
	mov.b32 	%r201, 2;
	// begin inline asm
	shfl.sync.down.b32 %r199, %r200, %r201, %r217, %r218;
	// end inline asm
	setp.gt.s32 	%p51, %r193, 29;
	mov.b32 	%f241, %r199;
	add.f32 	%f242, %f240, %f241;
	selp.f32 	%f243, %f240, %f242, %p51;
	mov.b32 	%r205, %f243;
	mov.b32 	%r206, 4;
	// begin inline asm
	shfl.sync.down.b32 %r204, %r205, %r206, %r217, %r218;
	// end inline asm
	setp.gt.s32 	%p52, %r193, 27;
	mov.b32 	%f244, %r204;
	add.f32 	%f245, %f243, %f244;
	selp.f32 	%f246, %f243, %f245, %p52;
	mov.b32 	%r210, %f246;
	mov.b32 	%r211, 8;
	// begin inline asm
	shfl.sync.down.b32 %r209, %r210, %r211, %r217, %r218;
	// end inline asm
	setp.gt.s32 	%p53, %r193, 23;
	mov.b32 	%f247, %r209;
	add.f32 	%f248, %f246, %f247;
	selp.f32 	%f249, %f246, %f248, %p53;
	mov.b32 	%r215, %f249;
	mov.b32 	%r216, 16;
	// begin inline asm
	shfl.sync.down.b32 %r214, %r215, %r216, %r217, %r218;
	// end inline asm
	setp.gt.s32 	%p54, %r193, 15;
	mov.b32 	%f250, %r214;
	add.f32 	%f38, %f249, %f250;
	selp.f32 	%f530, %f249, %f38, %p54;
	setp.ne.s32 	%p55, %r193, 0;
	@%p55 bra 	$L__BB4_50;
	shr.u32 	%r219, %r34, 3;
	and.b32  	%r220, %r219, 124;
	mov.u32 	%r221, _ZZN3cub18CUB_300001_SM_10006detail6reduce28DeviceReduceSingleTileKernelINS2_10policy_hubIfjN4cuda3std3__44plusIfEEE10Policy1000EPfPdiS9_dfNS7_10__identityEEEvT0_T1_T2_T3_T4_T6_E12temp_storage;
	add.s32 	%r222, %r221, %r220;
	st.shared.f32 	[%r222+16], %f38;
$L__BB4_50:
	bar.sync 	0;
	setp.ne.s32 	%p56, %r34, 0;
	@%p56 bra 	$L__BB4_72;
	ld.shared.f32 	%f251, [_ZZN3cub18CUB_300001_SM_10006detail6reduce28DeviceReduceSingleTileKernelINS2_10policy_hubIfjN4cuda3std3__44plusIfEEE10Policy1000EPfPdiS9_dfNS7_10__identityEEEvT0_T1_T2_T3_T4_T6_E12temp_storage+20];
	add.f32 	%f252, %f530, %f251;
	ld.shared.f32 	%f253, [_ZZN3cub18CUB_300001_SM_10006detail6reduce28DeviceReduceSingleTileKernelINS2_10policy_hubIfjN4cuda3std3__44plusIfEEE10Policy1000EPfPdiS9_dfNS7_10__identityEEEvT0_T1_T2_T3_T4_T6_E12temp_storage+24];
	add.f32 	%f254, %f252, %f253;
	ld.shared.f32 	%f255, [_ZZN3cub18CUB_300001_SM_10006detail6reduce28DeviceReduceSingleTileKernelINS2_10policy_hubIfjN4cuda3std3__44plusIfEEE10Policy1000EPfPdiS9_dfNS7_10__identityEEEvT0_T1_T2_T3_T4_T6_E12temp_storage+28];
	add.f32 	%f256, %f254, %f255;
	ld.shared.f32 	%f257, [_ZZN3cub18CUB_300001_SM_10006detail6reduce28DeviceReduceSingleTileKernelINS2_10policy_hubIfjN4cuda3std3__44plusIfEEE10Policy1000EPfPdiS9_dfNS7_10__identityEEEvT0_T1_T2_T3_T4_T6_E12temp_storage+32];
	add.f32 	%f258, %f256, %f257;
	ld.shared.f32 	%f259, [_ZZN3cub18CUB_300001_SM_10006detail6reduce28DeviceReduceSingleTileKernelINS2_10policy_hubIfjN4cuda3std3__44plusIfEEE10Policy1000EPfPdiS9_dfNS7_10__identityEEEvT0_T1_T2_T3_T4_T6_E12temp_storage+36];
	add.f32 	%f260, %f258, %f259;
	ld.shared.f32 	%f261, [_ZZN3cub18CUB_300001_SM_10006detail6reduce28DeviceReduceSingleTileKernelINS2_10policy_hubIfjN4cuda3std3__44plusIfEEE10Policy1000EPfPdiS9_dfNS7_10__identityEEEvT0_T1_T2_T3_T4_T6_E12temp_storage+40];
	add.f32 	%f262, %f260, %f261;
	ld.shared.f32 	%f263, [_ZZN3cub18CUB_300001_SM_10006detail6reduce28DeviceReduceSingleTileKernelINS2_10policy_hubIfjN4cuda3std3__44plusIfEEE10Policy1000EPfPdiS9_dfNS7_10__identityEEEvT0_T1_T2_T3_T4_T6_E12temp_storage+44];
	add.f32 	%f264, %f262, %f263;
	ld.shared.f32 	%f265, [_ZZN3cub18CUB_300001_SM_10006detail6reduce28DeviceReduceSingleTileKernelINS2_10policy_hubIfjN4cuda3std3__44plusIfEEE10Policy1000EPfPdiS9_dfNS7_10__identityEEEvT0_T1_T2_T3_T4_T6_E12temp_storage+48];
	add.f32 	%f266, %f264, %f265;
	ld.shared.f32 	%f267, [_ZZN3cub18CUB_300001_SM_10006detail6reduce28DeviceReduceSingleTileKernelINS2_10policy_hubIfjN4cuda3std3__44plusIfEEE10Policy1000EPfPdiS9_dfNS7_10__identityEEEvT0_T1_T2_T3_T4_T6_E12temp_storage+52];
	add.f32 	%f268, %f266, %f267;
	ld.shared.f32 	%f269, [_ZZN3cub18CUB_300001_SM_10006detail6reduce28DeviceReduceSingleTileKernelINS2_10policy_hubIfjN4cuda3std3__44plusIfEEE10Policy1000EPfPdiS9_dfNS7_10__identityEEEvT0_T1_T2_T3_T4_T6_E12temp_storage+56];
	add.f32 	%f270, %f268, %f269;
	ld.shared.f32 	%f271, [_ZZN3cub18CUB_300001_SM_10006detail6reduce28DeviceReduceSingleTileKernelINS2_10policy_hubIfjN4cuda3std3__44plusIfEEE10Policy1000EPfPdiS9_dfNS7_10__identityEEEvT0_T1_T2_T3_T4_T6_E12temp_storage+60];
	add.f32 	%f272, %f270, %f271;
	ld.shared.f32 	%f273, [_ZZN3cub18CUB_300001_SM_10006detail6reduce28DeviceReduceSingleTileKernelINS2_10policy_hubIfjN4cuda3std3__44plusIfEEE10Policy1000EPfPdiS9_dfNS7_10__identityEEEvT0_T1_T2_T3_T4_T6_E12temp_storage+64];
	add.f32 	%f274, %f272, %f273;
	ld.shared.f32 	%f275, [_ZZN3cub18CUB_300001_SM_10006detail6reduce28DeviceReduceSingleTileKernelINS2_10policy_hubIfjN4cuda3std3__44plusIfEEE10Policy1000EPfPdiS9_dfNS7_10__identityEEEvT0_T1_T2_T3_T4_T6_E12temp_storage+68];
	add.f32 	%f276, %f274, %f275;
	ld.shared.f32 	%f277, [_ZZN3cub18CUB_300001_SM_10006detail6reduce28DeviceReduceSingleTileKernelINS2_10policy_hubIfjN4cuda3std3__44plusIfEEE10Policy1000EPfPdiS9_dfNS7_10__identityEEEvT0_T1_T2_T3_T4_T6_E12temp_storage+72];
	add.f32 	%f278, %f276, %f277;
	ld.shared.f32 	%f279, [_ZZN3cub18CUB_300001_SM_10006detail6reduce28DeviceReduceSingleTileKernelINS2_10policy_hubIfjN4cuda3std3__44plusIfEEE10Policy1000EPfPdiS9_dfNS7_10__identityEEEvT0_T1_T2_T3_T4_T6_E12temp_storage+76];
	add.f32 	%f530, %f278, %f279;
	bra.uni 	$L__BB4_72;
$L__BB4_52:
	// begin inline asm
	mov.u32 %r155, %laneid;
	// end inline asm
	and.b32  	%r181, %r34, 992;
	add.s32 	%r182, %r181, 32;
	setp.gt.s32 	%p27, %r182, %r67;
	not.b32 	%r183, %r181;
	add.s32 	%r184, %r67, %r183;
	selp.b32 	%r179, %r184, 31, %p27;
	mov.b32 	%r157, %f522;
	mov.b32 	%r158, 1;
	mov.b32 	%r180, -1;
	// begin inline asm
	shfl.sync.down.b32 %r156, %r157, %r158, %r179, %r180;
	// end inline asm
	setp.lt.s32 	%p28, %r155, %r179;
	mov.b32 	%f180, %r156;
	add.f32 	%f181, %f522, %f180;
	selp.f32 	%f182, %f181, %f522, %p28;
	mov.b32 	%r162, %f182;
	mov.b32 	%r163, 2;
	// begin inline asm
	shfl.sync.down.b32 %r161, %r162, %r163, %r179, %r180;
	// end inline asm
	add.s32 	%r185, %r155, 2;
	setp.gt.s32 	%p29, %r185, %r179;
	mov.b32 	%f183, %r161;
	add.f32 	%f184, %f182, %f183;
	selp.f32 	%f185, %f182, %f184, %p29;
	mov.b32 	%r167, %f185;
	mov.b32 	%r168, 4;
	// begin inline asm
	shfl.sync.down.b32 %r166, %r167, %r168, %r179, %r180;
	// end inline asm
	add.s32 	%r186, %r155, 4;
	setp.gt.s32 	%p30, %r186, %r179;
	mov.b32 	%f186, %r166;
	add.f32 	%f187, %f185, %f186;
	selp.f32 	%f188, %f185, %f187, %p30;
	mov.b32 	%r172, %f188;
	mov.b32 	%r173, 8;
	// begin inline asm
	shfl.sync.down.b32 %r171, %r172, %r173, %r179, %r180;
	// end inline asm
	add.s32 	%r187, %r155, 8;
	setp.gt.s32 	%p31, %r187, %r179;
	mov.b32 	%f189, %r171;
	add.f32 	%f190, %f188, %f189;
	selp.f32 	%f191, %f188, %f190, %p31;
	mov.b32 	%r177, %f191;
	mov.b32 	%r178, 16;
	// begin inline asm
	shfl.sync.down.b32 %r176, %r177, %r178, %r179, %r180;
	// end inline asm
	add.s32 	%r188, %r155, 16;
	setp.gt.s32 	%p32, %r188, %r179;
	mov.b32 	%f192, %r176;
	add.f32 	%f193, %f191, %f192;
	selp.f32 	%f530, %f191, %f193, %p32;
	setp.ne.s32 	%p33, %r155, 0;
	@%p33 bra 	$L__BB4_54;
	shr.u32 	%r189, %r34, 3;
	and.b32  	%r190, %r189, 124;
	mov.u32 	%r191, _ZZN3cub18CUB_300001_SM_10006detail6reduce28DeviceReduceSingleTileKernelINS2_10policy_hubIfjN4cuda3std3__44plusIfEEE10Policy1000EPfPdiS9_dfNS7_10__identityEEEvT0_T1_T2_T3_T4_T6_E12temp_storage;
	add.s32 	%r192, %r191, %r190;
	st.shared.f32 	[%r192+16], %f530;
$L__BB4_54:
	bar.sync 	0;
	setp.ne.s32 	%p34, %r34, 0;
	@%p34 bra 	$L__BB4_72;
	setp.gt.s32 	%p35, %r67, 32;
	ld.shared.f32 	%f194, [_ZZN3cub18CUB_300001_SM_10006detail6reduce28DeviceReduceSingleTileKernelINS2_10policy_hubIfjN4cuda3std3__44plusIfEEE10Policy1000EPfPdiS9_dfNS7_10__identityEEEvT0_T1_T2_T3_T4_T6_E12temp_storage+20];
	add.f32 	%f195, %f530, %f194;
	selp.f32 	%f196, %f195, %f530, %p35;
	setp.gt.s32 	%p36, %r67, 64;
	ld.shared.f32 	%f197, [_ZZN3cub18CUB_300001_SM_10006detail6reduce28DeviceReduceSingleTileKernelINS2_10policy_hubIfjN4cuda3std3__44plusIfEEE10Policy1000EPfPdiS9_dfNS7_10__identityEEEvT0_T1_T2_T3_T4_T6_E12temp_storage+24];
	add.f32 	%f198, %f197, %f196;
	selp.f32 	%f199, %f198, %f196, %p36;
	setp.gt.s32 	%p37, %r67, 96;
	ld.shared.f32 	%f200, [_ZZN3cub18CUB_300001_SM_10006detail6reduce28DeviceReduceSingleTileKernelINS2_10policy_hubIfjN4cuda3std3__44plusIfEEE10Policy1000EPfPdiS9_dfNS7_10__identityEEEvT0_T1_T2_T3_T4_T6_E12temp_storage+28];
	add.f32 	%f201, %f200, %f199;
	selp.f32 	%f202, %f201, %f199, %p37;
	setp.gt.s32 	%p38, %r67, 128;
	ld.shared.f32 	%f203, [_ZZN3cub18CUB_300001_SM_10006detail6reduce28DeviceReduceSingleTileKernelINS2_10policy_hubIfjN4cuda3std3__44plusIfEEE10Policy1000EPfPdiS9_dfNS7_10__identityEEEvT0_T1_T2_T3_T4_T6_E12temp_storage+32];
	add.f32 	%f204, %f203, %f202;
	selp.f32 	%f205, %f204, %f202, %p38;
	setp.gt.s32 	%p39, %r67, 160;
	ld.shared.f32 	%f206, [_ZZN3cub18CUB_300001_SM_10006detail6reduce28DeviceReduceSingleTileKernelINS2_10policy_hubIfjN4cuda3std3__44plusIfEEE10Policy1000EPfPdiS9_dfNS7_10__identityEEEvT0_T1_T2_T3_T4_T6_E12temp_storage+36];
	add.f32 	%f207, %f206, %f205;
	selp.f32 	%f208, %f207, %f205, %p39;
	setp.gt.s32 	%p40, %r67, 192;
	ld.shared.f32 	%f209, [_ZZN3cub18CUB_300001_SM_10006detail6reduce28DeviceReduceSingleTileKernelINS2_10policy_hubIfjN4cuda3std3__44plusIfEEE10Policy1000EPfPdiS9_dfNS7_10__identityEEEvT0_T1_T2_T3_T4_T6_E12temp_storage+40];
	add.f32 	%f210, %f209, %f208;
	selp.f32 	%f211, %f210, %f208, %p40;
	setp.gt.s32 	%p41, %r67, 224;
	ld.shared.f32 	%f212, [_ZZN3cub18CUB_300001_SM_10006detail6reduce28DeviceReduceSingleTileKernelINS2_10policy_hubIfjN4cuda3std3__44plusIfEEE10Policy1000EPfPdiS9_dfNS7_10__identityEEEvT0_T1_T2_T3_T4_T6_E12temp_storage+44];
	add.f32 	%f213, %f212, %f211;
	selp.f32 	%f214, %f213, %f211, %p41;
	setp.gt.s32 	%p42, %r67, 256;
	ld.shared.f32 	%f215, [_ZZN3cub18CUB_300001_SM_10006detail6reduce28DeviceReduceSingleTileKernelINS2_10policy_hubIfjN4cuda3std3__44plusIfEEE10Policy1000EPfPdiS9_dfNS7_10__identityEEEvT0_T1_T2_T3_T4_T6_E12temp_storage+48];
	add.f32 	%f216, %f215, %f214;
	selp.f32 	%f217, %f216, %f214, %p42;
	setp.gt.s32 	%p43, %r67, 288;
	ld.shared.f32 	%f218, [_ZZN3cub18CUB_300001_SM_10006detail6reduce28DeviceReduceSingleTileKernelINS2_10policy_hubIfjN4cuda3std3__44plusIfEEE10Policy1000EPfPdiS9_dfNS7_10__identityEEEvT0_T1_T2_T3_T4_T6_E12temp_storage+52];
	add.f32 	%f219, %f218, %f217;
	selp.f32 	%f220, %f219, %f217, %p43;
	setp.gt.s32 	%p44, %r67, 320;
	ld.shared.f32 	%f221, [_ZZN3cub18CUB_300001_SM_10006detail6reduce28DeviceReduceSingleTileKernelINS2_10policy_hubIfjN4cuda3std3__44plusIfEEE10Policy1000EPfPdiS9_dfNS7_10__identityEEEvT0_T1_T2_T3_T4_T6_E12temp_storage+56];
	add.f32 	%f222, %f221, %f220;
	selp.f32 	%f223, %f222, %f220, %p44;
	setp.gt.s32 	%p45, %r67, 352;
	ld.shared.f32 	%f224, [_ZZN3cub18CUB_300001_SM_10006detail6reduce28DeviceReduceSingleTileKernelINS2_10policy_hubIfjN4cuda3std3__44plusIfEEE10Policy1000EPfPdiS9_dfNS7_10__identityEEEvT0_T1_T2_T3_T4_T6_E12temp_storage+60];
	add.f32 	%f225, %f224, %f223;
	selp.f32 	%f226, %f225, %f223, %p45;
	setp.gt.s32 	%p46, %r67, 384;
	ld.shared.f32 	%f227, [_ZZN3cub18CUB_300001_SM_10006detail6reduce28DeviceReduceSingleTileKernelINS2_10policy_hubIfjN4cuda3std3__44plusIfEEE10Policy1000EPfPdiS9_dfNS7_10__identityEEEvT0_T1_T2_T3_T4_T6_E12temp_storage+64];
	add.f32 	%f228, %f227, %f226;
	selp.f32 	%f229, %f228, %f226, %p46;
	setp.gt.s32 	%p47, %r67, 416;
	ld.shared.f32 	%f230, [_ZZN3cub18CUB_300001_SM_10006detail6reduce28DeviceReduceSingleTileKernelINS2_10policy_hubIfjN4cuda3std3__44plusIfEEE10Policy1000EPfPdiS9_dfNS7_10__identityEEEvT0_T1_T2_T3_T4_T6_E12temp_storage+68];
	add.f32 	%f231, %f230, %f229;
	selp.f32 	%f232, %f231, %f229, %p47;
	setp.gt.s32 	%p48, %r67, 448;
	ld.shared.f32 	%f233, [_ZZN3cub18CUB_300001_SM_10006detail6reduce28DeviceReduceSingleTileKernelINS2_10policy_hubIfjN4cuda3std3__44plusIfEEE10Policy1000EPfPdiS9_dfNS7_10__identityEEEvT0_T1_T2_T3_T4_T6_E12temp_storage+72];
	add.f32 	%f234, %f233, %f232;
	selp.f32 	%f235, %f234, %f232, %p48;
	setp.gt.s32 	%p49, %r67, 480;
	ld.shared.f32 	%f236, [_ZZN3cub18CUB_300001_SM_10006detail6reduce28DeviceReduceSingleTileKernelINS2_10policy_hubIfjN4cuda3std3__44plusIfEEE10Policy1000EPfPdiS9_dfNS7_10__identityEEEvT0_T1_T2_T3_T4_T6_E12temp_storage+76];
	add.f32 	%f237, %f236, %f235;
	selp.f32 	%f530, %f237, %f235, %p49;
	bra.uni 	$L__BB4_72;
$L__BB4_56:
	mov.u32 	%r46, %tid.x;
	mul.wide.u32 	%rd35, %r46, 4;
	add.s64 	%rd19, %rd16, %rd35;
	// begin inline asm
	ld.global.nc.u32 %r68, [%rd19];
	// end inline asm
	mov.b32 	%f58, %r68;
	add.s64 	%rd20, %rd19, 2048;
	// begin inline asm
	ld.global.nc.u32 %r69, [%rd20];
	// end inline asm
	mov.b32 	%f59, %r69;
	add.s64 	%rd21, %rd19, 4096;
	// begin inline asm
	ld.global.nc.u32 %r70, [%rd21];
	// end inline asm
	mov.b32 	%f60, %r70;
	add.s64 	%rd22, %rd19, 6144;
	// begin inline asm
	ld.global.nc.u32 %r71, [%rd22];
	// end inline asm
	mov.b32 	%f61, %r71;
	add.s64 	%rd23, %rd19, 8192;
	// begin inline asm
	ld.global.nc.u32 %r72, [%rd23];
	// end inline asm
	mov.b32 	%f62, %r72;
	add.s64 	%rd24, %rd19, 10240;
	// begin inline asm
	ld.global.nc.u32 %r73, [%rd24];
	// end inline asm
	mov.b32 	%f63, %r73;
	add.s64 	%rd25, %rd19, 12288;
	// begin inline asm
	ld.global.nc.u32 %r74, [%rd25];
	// end inline asm
	mov.b32 	%f64, %r74;
	add.s64 	%rd26, %rd19, 14336;
	// begin inline asm
	ld.global.nc.u32 %r75, [%rd26];
	// end inline asm
	mov.b32 	%f65, %r75;
	add.s64 	%rd27, %rd19, 16384;
	// begin inline asm
	ld.global.nc.u32 %r76, [%rd27];
	// end inline asm
	mov.b32 	%f66, %r76;
	add.s64 	%rd28, %rd19, 18432;
	// begin inline asm
	ld.global.nc.u32 %r77, [%rd28];
	// end inline asm
	mov.b32 	%f67, %r77;
	add.s64 	%rd29, %rd19, 20480;
	// begin inline asm
	ld.global.nc.u32 %r78, [%rd29];
	// end inline asm
	mov.b32 	%f68, %r78;
	add.s64 	%rd30, %rd19, 22528;
	// begin inline asm
	ld.global.nc.u32 %r79, [%rd30];
	// end inline asm
	mov.b32 	%f69, %r79;
	add.s64 	%rd31, %rd19, 24576;
	// begin inline asm
	ld.global.nc.u32 %r80, [%rd31];
	// end inline asm
	mov.b32 	%f70, %r80;
	add.s64 	%rd32, %rd19, 26624;
	// begin inline asm
	ld.global.nc.u32 %r81, [%rd32];
	// end inline asm
	mov.b32 	%f71, %r81;
	add.s64 	%rd33, %rd19, 28672;
	// begin inline asm
	ld.global.nc.u32 %r82, [%rd33];
	// end inline asm
	mov.b32 	%f72, %r82;
	add.s64 	%rd34, %rd19, 30720;
	// begin inline asm
	ld.global.nc.u32 %r83, [%rd34];
	// end inline asm
	mov.b32 	%f73, %r83;
	add.f32 	%f74, %f58, %f59;
	add.f32 	%f75, %f60, %f61;
	add.f32 	%f76, %f62, %f63;
	add.f32 	%f77, %f64, %f65;
	add.f32 	%f78, %f66, %f67;
	add.f32 	%f79, %f68, %f69;
	add.f32 	%f80, %f70, %f71;
	add.f32 	%f81, %f72, %f73;
	add.f32 	%f82, %f74, %f75;
	add.f32 	%f83, %f76, %f77;
	add.f32 	%f84, %f78, %f79;
	add.f32 	%f85, %f80, %f81;
	add.f32 	%f86, %f82, %f83;
	add.f32 	%f87, %f84, %f85;
	add.f32 	%f529, %f86, %f87;
	setp.lt.u32 	%p4, %r67, 16384;
	mov.b32 	%r400, 8192;
	@%p4 bra 	$L__BB4_60;
	add.s32 	%r47, %r67, -8192;
	mov.b32 	%r400, 8192;
$L__BB4_58:
	mul.wide.s32 	%rd52, %r400, 4;
	add.s64 	%rd36, %rd19, %rd52;
	// begin inline asm
	ld.global.nc.u32 %r86, [%rd36];
	// end inline asm
	mov.b32 	%f88, %r86;
	add.s64 	%rd37, %rd36, 2048;
	// begin inline asm
	ld.global.nc.u32 %r87, [%rd37];
	// end inline asm
	mov.b32 	%f89, %r87;
	add.s64 	%rd38, %rd36, 4096;
	// begin inline asm
	ld.global.nc.u32 %r88, [%rd38];
	// end inline asm
	mov.b32 	%f90, %r88;
	add.s64 	%rd39, %rd36, 6144;
	// begin inline asm
	ld.global.nc.u32 %r89, [%rd39];
	// end inline asm
	mov.b32 	%f91, %r89;
	add.s64 	%rd40, %rd36, 8192;
	// begin inline asm
	ld.global.nc.u32 %r90, [%rd40];
	// end inline asm
	mov.b32 	%f92, %r90;
	add.s64 	%rd41, %rd36, 10240;
	// begin inline asm
	ld.global.nc.u32 %r91, [%rd41];
	// end inline asm
	mov.b32 	%f93, %r91;
	add.s64 	%rd42, %rd36, 12288;
	// begin inline asm
	ld.global.nc.u32 %r92, [%rd42];
	// end inline asm
	mov.b32 	%f94, %r92;
	add.s64 	%rd43, %rd36, 14336;
	// begin inline asm
	ld.global.nc.u32 %r93, [%rd43];
	// end inline asm
	mov.b32 	%f95, %r93;
	add.s64 	%rd44, %rd36, 16384;
	// begin inline asm
	ld.global.nc.u32 %r94, [%rd44];
	// end inline asm
	mov.b32 	%f96, %r94;
	add.s64 	%rd45, %rd36, 18432;
	// begin inline asm
	ld.global.nc.u32 %r95, [%rd45];
	// end inline asm
	mov.b32 	%f97, %r95;
	add.s64 	%rd46, %rd36, 20480;
	// begin inline asm
	ld.global.nc.u32 %r96, [%rd46];
	// end inline asm
	mov.b32 	%f98, %r96;
	add.s64 	%rd47, %rd36, 22528;
	// begin inline asm
	ld.global.nc.u32 %r97, [%rd47];
	// end inline asm
	mov.b32 	%f99, %r97;
	add.s64 	%rd48, %rd36, 24576;
	// begin inline asm
	ld.global.nc.u32 %r98, [%rd48];
	// end inline asm
	mov.b32 	%f100, %r98;
	add.s64 	%rd49, %rd36, 26624;
	// begin inline asm
	ld.global.nc.u32 %r99, [%rd49];
	// end inline asm
	mov.b32 	%f101, %r99;
	add.s64 	%rd50, %rd36, 28672;
	// begin inline asm
	ld.global.nc.u32 %r100, [%rd50];
	// end inline asm
	mov.b32 	%f102, %r100;
	add.s64 	%rd51, %rd36, 30720;
	// begin inline asm
	ld.global.nc.u32 %r101, [%rd51];
	// end inline asm
	mov.b32 	%f103, %r101;
	add.f32 	%f104, %f529, %f88;
	add.f32 	%f105, %f89, %f90;
	add.f32 	%f106, %f91, %f92;
	add.f32 	%f107, %f93, %f94;
	add.f32 	%f108, %f95, %f96;
	add.f32 	%f109, %f97, %f98;
	add.f32 	%f110, %f99, %f100;
	add.f32 	%f111, %f101, %f102;
	add.f32 	%f112, %f104, %f105;
	add.f32 	%f113, %f106, %f107;
	add.f32 	%f114, %f108, %f109;
	add.f32 	%f115, %f110, %f111;
	add.f32 	%f116, %f112, %f113;
	add.f32 	%f117, %f114, %f115;
	add.f32 	%f118, %f116, %f117;
	add.f32 	%f529, %f118, %f103;
	sub.s32 	%r102, %r67, %r400;
	setp.lt.s32 	%p5, %r102, 8192;
	@%p5 bra 	$L__BB4_68;
	add.s32 	%r400, %r400, 8192;
	setp.le.s32 	%p6, %r400, %r47;
	@%p6 bra 	$L__BB4_58;
$L__BB4_60:
	setp.le.s32 	%p7, %r67, %r400;
	@%p7 bra 	$L__BB4_68;
	sub.s32 	%r51, %r67, %r400;
	setp.ge.s32 	%p8, %r46, %r51;
	@%p8 bra 	$L__BB4_68;
	not.b32 	%r103, %r46;
	add.s32 	%r104, %r67, %r103;
	sub.s32 	%r52, %r104, %r400;
	and.b32  	%r105, %r52, 1536;
	setp.eq.s32 	%p9, %r105, 1536;
	mov.u32 	%r404, %r46;
	@%p9 bra 	$L__BB4_65;
	add.s32 	%r402, %r46, %r400;
	shr.u32 	%r106, %r52, 9;
	add.s32 	%r107, %r106, 1;
	and.b32  	%r108, %r107, 3;
	neg.s32 	%r401, %r108;
	mov.u32 	%r404, %r46;
$L__BB4_64:
	.pragma "nounroll";
	mul.wide.u32 	%rd54, %r402, 4;
	add.s64 	%rd53, %rd16, %rd54;
	// begin inline asm
	ld.global.nc.u32 %r109, [%rd53];
	// end inline asm
	mov.b32 	%f120, %r109;
	add.f32 	%f529, %f529, %f120;
	add.s32 	%r404, %r404, 512;
	add.s32 	%r402, %r402, 512;
	add.s32 	%r401, %r401, 1;
	setp.ne.s32 	%p10, %r401, 0;
	@%p10 bra 	$L__BB4_64;
$L__BB4_65:
	setp.lt.u32 	%p11, %r52, 1536;
	@%p11 bra 	$L__BB4_68;
	cvt.u64.u32 	%rd55, %r404;
	cvt.u64.u32 	%rd56, %r400;
	add.s64 	%rd57, %rd55, %rd56;
	shl.b64 	%rd58, %rd57, 2;
	add.s64 	%rd59, %rd58, %rd16;
	add.s64 	%rd132, %rd59, 4096;
	add.s32 	%r405, %r404, %r400;
$L__BB4_67:
	mul.wide.u32 	%rd64, %r405, 4;
	add.s64 	%rd60, %rd16, %rd64;
	// begin inline asm
	ld.global.nc.u32 %r110, [%rd60];
	// end inline asm
	mov.b32 	%f121, %r110;
	add.f32 	%f122, %f529, %f121;
	add.s64 	%rd61, %rd132, -2048;
	// begin inline asm
	ld.global.nc.u32 %r111, [%rd61];
	// end inline asm
	mov.b32 	%f123, %r111;
	add.f32 	%f124, %f122, %f123;
	// begin inline asm
	ld.global.nc.u32 %r112, [%rd132];
	// end inline asm
	mov.b32 	%f125, %r112;
	add.f32 	%f126, %f124, %f125;
	add.s64 	%rd63, %rd132, 2048;
	// begin inline asm
	ld.global.nc.u32 %r113, [%rd63];
	// end inline asm
	mov.b32 	%f127, %r113;
	add.f32 	%f529, %f126, %f127;
	add.s32 	%r404, %r404, 2048;
	add.s64 	%rd132, %rd132, 8192;
	add.s32 	%r405, %r405, 2048;
	setp.lt.s32 	%p12, %r404, %r51;
	@%p12 bra 	$L__BB4_67;
$L__BB4_68:
	// begin inline asm
	mov.u32 %r114, %laneid;
	// end inline asm
	mov.b32 	%r116, %f529;
	mov.b32 	%r117, 1;
	mov.b32 	%r138, 31;
	mov.b32 	%r139, -1;
	// begin inline asm
	shfl.sync.down.b32 %r115, %r116, %r117, %r138, %r139;
	// end inline asm
	setp.gt.s32 	%p13, %r114, 30;
	mov.b32 	%f128, %r115;
	add.f32 	%f129, %f529, %f128;
	selp.f32 	%f130, %f529, %f129, %p13;
	mov.b32 	%r121, %f130;
	mov.b32 	%r122, 2;
	// begin inline asm
	shfl.sync.down.b32 %r120, %r121, %r122, %r138, %r139;
	// end inline asm
	setp.gt.s32 	%p14, %r114, 29;
	mov.b32 	%f131, %r120;
	add.f32 	%f132, %f130, %f131;
	selp.f32 	%f133, %f130, %f132, %p14;
	mov.b32 	%r126, %f133;
	mov.b32 	%r127, 4;
	// begin inline asm
	shfl.sync.down.b32 %r125, %r126, %r127, %r138, %r139;
	// end inline asm
	setp.gt.s32 	%p15, %r114, 27;
	mov.b32 	%f134, %r125;
	add.f32 	%f135, %f133, %f134;
	selp.f32 	%f136, %f133, %f135, %p15;
	mov.b32 	%r131, %f136;
	mov.b32 	%r132, 8;
	// begin inline asm
	shfl.sync.down.b32 %r130, %r131, %r132, %r138, %r139;
	// end inline asm
	setp.gt.s32 	%p16, %r114, 23;
	mov.b32 	%f137, %r130;
	add.f32 	%f138, %f136, %f137;
	selp.f32 	%f139, %f136, %f138, %p16;
	mov.b32 	%r136, %f139;
	mov.b32 	%r137, 16;
	// begin inline asm
	shfl.sync.down.b32 %r135, %r136, %r137, %r138, %r139;
	// end inline asm
	setp.gt.s32 	%p17, %r114, 15;
	mov.b32 	%f140, %r135;
	add.f32 	%f54, %f139, %f140;
	selp.f32 	%f530, %f139, %f54, %p17;
	setp.ne.s32 	%p18, %r114, 0;
	@%p18 bra 	$L__BB4_70;
	shr.u32 	%r140, %r46, 3;
	and.b32  	%r141, %r140, 124;
	mov.u32 	%r142, _ZZN3cub18CUB_300001_SM_10006detail6reduce28DeviceReduceSingleTileKernelINS2_10policy_hubIfjN4cuda3std3__44plusIfEEE10Policy1000EPfPdiS9_dfNS7_10__identityEEEvT0_T1_T2_T3_T4_T6_E12temp_storage;
	add.s32 	%r143, %r142, %r141;
	st.shared.f32 	[%r143+16], %f54;
$L__BB4_70:
	bar.sync 	0;
	setp.ne.s32 	%p19, %r46, 0;
	@%p19 bra 	$L__BB4_72;
	ld.shared.f32 	%f141, [_ZZN3cub18CUB_300001_SM_10006detail6reduce28DeviceReduceSingleTileKernelINS2_10policy_hubIfjN4cuda3std3__44plusIfEEE10Policy1000EPfPdiS9_dfNS7_10__identityEEEvT0_T1_T2_T3_T4_T6_E12temp_storage+20];
	add.f32 	%f142, %f530, %f141;
	ld.shared.f32 	%f143, [_ZZN3cub18CUB_300001_SM_10006detail6reduce28DeviceReduceSingleTileKernelINS2_10policy_hubIfjN4cuda3std3__44plusIfEEE10Policy1000EPfPdiS9_dfNS7_10__identityEEEvT0_T1_T2_T3_T4_T6_E12temp_storage+24];
	add.f32 	%f144, %f142, %f143;
	ld.shared.f32 	%f145, [_ZZN3cub18CUB_300001_SM_10006detail6reduce28DeviceReduceSingleTileKernelINS2_10policy_hubIfjN4cuda3std3__44plusIfEEE10Policy1000EPfPdiS9_dfNS7_10__identityEEEvT0_T1_T2_T3_T4_T6_E12temp_storage+28];
	add.f32 	%f146, %f144, %f145;
	ld.shared.f32 	%f147, [_ZZN3cub18CUB_300001_SM_10006detail6reduce28DeviceReduceSingleTileKernelINS2_10policy_hubIfjN4cuda3std3__44plusIfEEE10Policy1000EPfPdiS9_dfNS7_10__identityEEEvT0_T1_T2_T3_T4_T6_E12temp_storage+32];
	add.f32 	%f148, %f146, %f147;
	ld.shared.f32 	%f149, [_ZZN3cub18CUB_300001_SM_10006detail6reduce28DeviceReduceSingleTileKernelINS2_10policy_hubIfjN4cuda3std3__44plusIfEEE10Policy1000EPfPdiS9_dfNS7_10__identityEEEvT0_T1_T2_T3_T4_T6_E12temp_storage+36];
	add.f32 	%f150, %f148, %f149;
	ld.shared.f32 	%f151, [_ZZN3cub18CUB_300001_SM_10006detail6reduce28DeviceReduceSingleTileKernelINS2_10policy_hubIfjN4cuda3std3__44plusIfEEE10Policy1000EPfPdiS9_dfNS7_10__identityEEEvT0_T1_T2_T3_T4_T6_E12temp_storage+40];
	add.f32 	%f152, %f150, %f151;
	ld.shared.f32 	%f153, [_ZZN3cub18CUB_300001_SM_10006detail6reduce28DeviceReduceSingleTileKernelINS2_10policy_hubIfjN4cuda3std3__44plusIfEEE10Policy1000EPfPdiS9_dfNS7_10__identityEEEvT0_T1_T2_T3_T4_T6_E12temp_storage+44];
	add.f32 	%f154, %f152, %f153;
	ld.shared.f32 	%f155, [_ZZN3cub18CUB_300001_SM_10006detail6reduce28DeviceReduceSingleTileKernelINS2_10policy_hubIfjN4cuda3std3__44plusIfEEE10Policy1000EPfPdiS9_dfNS7_10__identityEEEvT0_T1_T2_T3_T4_T6_E12temp_storage+48];
	add.f32 	%f156, %f154, %f155;
	ld.shared.f32 	%f157, [_ZZN3cub18CUB_300001_SM_10006detail6reduce28DeviceReduceSingleTileKernelINS2_10policy_hubIfjN4cuda3std3__44plusIfEEE10Policy1000EPfPdiS9_dfNS7_10__identityEEEvT0_T1_T2_T3_T4_T6_E12temp_storage+52];
	add.f32 	%f158, %f156, %f157;
	ld.shared.f32 	%f159, [_ZZN3cub18CUB_300001_SM_10006detail6reduce28DeviceReduceSingleTileKernelINS2_10policy_hubIfjN4cuda3std3__44plusIfEEE10Policy1000EPfPdiS9_dfNS7_10__identityEEEvT0_T1_T2_T3_T4_T6_E12temp_storage+56];
	add.f32 	%f160, %f158, %f159;
	ld.shared.f32 	%f161, [_ZZN3cub18CUB_300001_SM_10006detail6reduce28DeviceReduceSingleTileKernelINS2_10policy_hubIfjN4cuda3std3__44plusIfEEE10Policy1000EPfPdiS9_dfNS7_10__identityEEEvT0_T1_T2_T3_T4_T6_E12temp_storage+60];
	add.f32 	%f162, %f160, %f161;
	ld.shared.f32 	%f163, [_ZZN3cub18CUB_300001_SM_10006detail6reduce28DeviceReduceSingleTileKernelINS2_10policy_hubIfjN4cuda3std3__44plusIfEEE10Policy1000EPfPdiS9_dfNS7_10__identityEEEvT0_T1_T2_T3_T4_T6_E12temp_storage+64];
	add.f32 	%f164, %f162, %f163;
	ld.shared.f32 	%f165, [_ZZN3cub18CUB_300001_SM_10006detail6reduce28DeviceReduceSingleTileKernelINS2_10policy_hubIfjN4cuda3std3__44plusIfEEE10Policy1000EPfPdiS9_dfNS7_10__identityEEEvT0_T1_T2_T3_T4_T6_E12temp_storage+68];
	add.f32 	%f166, %f164, %f165;
	ld.shared.f32 	%f167, [_ZZN3cub18CUB_300001_SM_10006detail6reduce28DeviceReduceSingleTileKernelINS2_10policy_hubIfjN4cuda3std3__44plusIfEEE10Policy1000EPfPdiS9_dfNS7_10__identityEEEvT0_T1_T2_T3_T4_T6_E12temp_storage+72];
	add.f32 	%f168, %f166, %f167;
	ld.shared.f32 	%f169, [_ZZN3cub18CUB_300001_SM_10006detail6reduce28DeviceReduceSingleTileKernelINS2_10policy_hubIfjN4cuda3std3__44plusIfEEE10Policy1000EPfPdiS9_dfNS7_10__identityEEEvT0_T1_T2_T3_T4_T6_E12temp_storage+76];
	add.f32 	%f530, %f168, %f169;
$L__BB4_72:
	mov.u32 	%r379, %tid.x;
	setp.ne.s32 	%p111, %r379, 0;
	@%p111 bra 	$L__BB4_74;
	cvt.rn.f32.f64 	%f502, %fd1;
	add.f32 	%f503, %f530, %f502;
	cvt.f64.f32 	%fd2, %f503;
	st.global.f64 	[%rd1], %fd2;
$L__BB4_74:
	ret;

}
	// .globl	_ZN3cub18CUB_300001_SM_10006detail6reduce28DeviceReduceSingleTileKernelINS2_10policy_hubIfyN4cuda3std3__44plusIfEEE10Policy1000EN6thrust24THRUST_300001_SM_1000_NS17counting_iteratorIiNSD_11use_defaultESF_SF_EEPdyS9_df7rng_gpuEEvT0_T1_T2_T3_T4_T6_
.visible .entry _ZN3cub18CUB_300001_SM_10006detail6reduce28DeviceReduceSingleTileKernelINS2_10policy_hubIfyN4cuda3std3__44plusIfEEE10Policy1000EN6thrust24THRUST_300001_SM_1000_NS17counting_iteratorIiNSD_11use_defaultESF_SF_EEPdyS9_df7rng_gpuEEvT0_T1_T2_T3_T4_T6_(
	.param .align 4 .b8 _ZN3cub18CUB_300001_SM_10006detail6reduce28DeviceReduceSingleTileKernelINS2_10policy_hubIfyN4cuda3std3__44plusIfEEE10Policy1000EN6thrust24THRUST_300001_SM_1000_NS17counting_iteratorIiNSD_11use_defaultESF_SF_EEPdyS9_df7rng_gpuEEvT0_T1_T2_T3_T4_T6__param_0[4],
	.param .u64 .ptr .align 1 _ZN3cub18CUB_300001_SM_10006detail6reduce28DeviceReduceSingleTileKernelINS2_10policy_hubIfyN4cuda3std3__44plusIfEEE10Policy1000EN6thrust24THRUST_300001_SM_1000_NS17counting_iteratorIiNSD_11use_defaultESF_SF_EEPdyS9_df7rng_gpuEEvT0_T1_T2_T3_T4_T6__param_1,
	.param .u64 _ZN3cub18CUB_300001_SM_10006detail6reduce28DeviceReduceSingleTileKernelINS2_10policy_hubIfyN4cuda3std3__44plusIfEEE10Policy1000EN6thrust24THRUST_300001_SM_1000_NS17counting_iteratorIiNSD_11use_defaultESF_SF_EEPdyS9_df7rng_gpuEEvT0_T1_T2_T3_T4_T6__param_2,
	.param .align 1 .b8 _ZN3cub18CUB_300001_SM_10006detail6reduce28DeviceReduceSingleTileKernelINS2_10policy_hubIfyN4cuda3std3__44plusIfEEE10Policy1000EN6thrust24THRUST_300001_SM_1000_NS17counting_iteratorIiNSD_11use_defaultESF_SF_EEPdyS9_df7rng_gpuEEvT0_T1_T2_T3_T4_T6__param_3[1],
	.param .f64 _ZN3cub18CUB_300001_SM_10006detail6reduce28DeviceReduceSingleTileKernelINS2_10policy_hubIfyN4cuda3std3__44plusIfEEE10Policy1000EN6thrust24THRUST_300001_SM_1000_NS17counting_iteratorIiNSD_11use_defaultESF_SF_EEPdyS9_df7rng_gpuEEvT0_T1_T2_T3_T4_T6__param_4,
	.param .align 1 .b8 _ZN3cub18CUB_300001_SM_10006detail6reduce28DeviceReduceSingleTileKernelINS2_10policy_hubIfyN4cuda3std3__44plusIfEEE10Policy1000EN6thrust24THRUST_300001_SM_1000_NS17counting_iteratorIiNSD_11use_defaultESF_SF_EEPdyS9_df7rng_gpuEEvT0_T1_T2_T3_T4_T6__param_5[1]
)
.maxntid 256
.minnctapersm 1
{
	.reg .pred 	%p<534>;
	.reg .b32 	%r<1744>;
	.reg .b32 	%f<392>;
	.reg .b64 	%rd<13>;
	.reg .b64 	%fd<953>;
	// demoted variable
	.shared .align 4 .b8 _ZZN3cub18CUB_300001_SM_10006detail6reduce28DeviceReduceSingleTileKernelINS2_10policy_hubIfyN4cuda3std3__44plusIfEEE10Policy1000EN6thrust24THRUST_300001_SM_1000_NS17counting_iteratorIiNSD_11use_defaultESF_SF_EEPdyS9_df7rng_gpuEEvT0_T1_T2_T3_T4_T6_E12temp_storage[44];
	ld.param.u32 	%r32, [_ZN3cub18CUB_300001_SM_10006detail6reduce28DeviceReduceSingleTileKernelINS2_10policy_hubIfyN4cuda3std3__44plusIfEEE10Policy1000EN6thrust24THRUST_300001_SM_1000_NS17counting_iteratorIiNSD_11use_defaultESF_SF_EEPdyS9_df7rng_gpuEEvT0_T1_T2_T3_T4_T6__param_0];
	ld.param.u64 	%rd7, [_ZN3cub18CUB_300001_SM_10006detail6reduce28DeviceReduceSingleTileKernelINS2_10policy_hubIfyN4cuda3std3__44plusIfEEE10Policy1000EN6thrust24THRUST_300001_SM_1000_NS17counting_iteratorIiNSD_11use_defaultESF_SF_EEPdyS9_df7rng_gpuEEvT0_T1_T2_T3_T4_T6__param_1];
	ld.param.u64 	%rd6, [_ZN3cub18CUB_300001_SM_10006detail6reduce28DeviceReduceSingleTileKernelINS2_10policy_hubIfyN4cuda3std3__44plusIfEEE10Policy1000EN6thrust24THRUST_300001_SM_1000_NS17counting_iteratorIiNSD_11use_defaultESF_SF_EEPdyS9_df7rng_gpuEEvT0_T1_T2_T3_T4_T6__param_2];
	ld.param.f64 	%fd14, [_ZN3cub18CUB_300001_SM_10006detail6reduce28DeviceReduceSingleTileKernelINS2_10policy_hubIfyN4cuda3std3__44plusIfEEE10Policy1000EN6thrust24THRUST_300001_SM_1000_NS17counting_iteratorIiNSD_11use_defaultESF_SF_EEPdyS9_df7rng_gpuEEvT0_T1_T2_T3_T4_T6__param_4];
	cvta.to.global.u64 	%rd1, %rd7;
	setp.ne.s64 	%p3, %rd6, 0;
	@%p3 bra 	$L__BB5_3;
	mov.u32 	%r1738, %tid.x;
	setp.ne.s32 	%p533, %r1738, 0;
	@%p533 bra 	$L__BB5_40;
	st.global.f64 	[%rd1], %fd14;
	bra.uni 	$L__BB5_40;
$L__BB5_3:
	setp.gt.u64 	%p4, %rd6, 4095;
	@%p4 bra 	$L__BB5_26;
	cvt.u32.u64 	%r2, %rd6;
	mov.u32 	%r3, %tid.x;
	setp.ge.u32 	%p458, %r3, %r2;
	mov.f32 	%f386, 0f00000000;
	mov.u32 	%r1741, %r3;
	@%p458 bra 	$L__BB5_14;
	add.s32 	%r1559, %r32, %r3;
	mul.lo.s32 	%r1560, %r1559, 18998;
	mul.hi.u32 	%r1561, %r1560, 3;
	sub.s32 	%r1562, %r1560, %r1561;
	shr.u32 	%r1563, %r1562, 1;
	add.s32 	%r1564, %r1563, %r1561;
	shr.u32 	%r1565, %r1564, 30;
	mul.lo.s32 	%r1566, %r1565, 2147483647;
	sub.s32 	%r1567, %r1560, %r1566;
	max.u32 	%r1568, %r1567, 1;
	mul.hi.u32 	%r1569, %r1568, 1581746633;
	shr.u32 	%r1570, %r1569, 14;
	mul.lo.s32 	%r1571, %r1570, 44488;
	sub.s32 	%r1572, %r1568, %r1571;
	mul.lo.s32 	%r1573, %r1572, 48271;
	mul.lo.s32 	%r1574, %r1570, 3399;
	setp.lt.u32 	%p459, %r1573, %r1574;
	xor.b32  	%r1575, %r1574, 2147483647;
	neg.s32 	%r1576, %r1574;
	selp.b32 	%r1577, %r1575, %r1576, %p459;
	add.s32 	%r1578, %r1577, %r1573;
	add.s32 	%r1579, %r1578, -1;
	cvt.rn.f32.u32 	%f312, %r1579;
	mul.f32 	%f1, %f312, 0f30000000;
	add.f32 	%f313, %f1, 0f00000000;
	mul.hi.u32 	%r1580, %r1578, -1131474031;
	shr.u32 	%r1581, %r1580, 15;
	mul.lo.s32 	%r1582, %r1581, 44488;
	sub.s32 	%r1583, %r1578, %r1582;
	mul.lo.s32 	%r1584, %r1583, 48271;
	mul.lo.s32 	%r1585, %r1581, 3399;
	setp.lt.u32 	%p460, %r1584, %r1585;
	xor.b32  	%r1586, %r1585, 2147483647;
	neg.s32 	%r1587, %r1585;
	selp.b32 	%r1588, %r1586, %r1587, %p460;
	add.s32 	%r1589, %r1584, %r1588;
	add.s32 	%r1590, %r1589, -1;
	cvt.rn.f32.u32 	%f314, %r1590;
	mul.f32 	%f2, %f314, 0f30000000;
	add.f32 	%f3, %f2, 0f00000000;
	cvt.f64.f32 	%fd1, %f313;
	{
	.reg .b32 %temp; 
	mov.b64 	{%temp, %r4}, %fd1;
	}
	mov.f64 	%fd907, 0d4000000000000000;
	{
	.reg .b32 %temp; 
	mov.b64 	{%temp, %r1591}, %fd907;
	}
	and.b32  	%r6, %r1591, 2146435072;
	setp.eq.s32 	%p461, %r6, 1062207488;
	{ // callseq 206, 0
	.param .b64 param0;
	st.param.f64 	[param0], %fd1;
	.param .b64 retval0;
	call.uni (retval0), 
	__internal_accurate_pow, 
	(
	param0
	);
	ld.param.f64 	%fd908, [retval0];
	} // callseq 206
	setp.lt.s32 	%p462, %r4, 0;
	neg.f64 	%fd910, %fd908;
	selp.f64 	%fd911, %fd910, %fd908, %p461;
	selp.f64 	%fd950, %fd911, %fd908, %p462;
	setp.neu.f32 	%p463, %f1, 0f00000000;
	@%p463 bra 	$L__BB5_7;
	setp.eq.s32 	%p464, %r6, 1062207488;
	selp.b32 	%r1592, %r4, 0, %p464;
	setp.lt.s32 	%p465, %r1591, 0;
	or.b32  	%r1593, %r1592, 2146435072;
	selp.b32 	%r1594, %r1593, %r1592, %p465;
	mov.b32 	%r1595, 0;
	mov.b64 	%fd950, {%r1595, %r1594};
$L__BB5_7:
	add.f64 	%fd912, %fd1, 0d4000000000000000;
	{
	.reg .b32 %temp; 
	mov.b64 	{%temp, %r1596}, %fd912;
	}
	and.b32  	%r1597, %r1596, 2146435072;
	setp.ne.s32 	%p466, %r1597, 2146435072;
	setp.neu.f32 	%p467, %f1, 0f7F800000;
	or.pred  	%p468, %p467, %p466;
	@%p468 bra 	$L__BB5_9;
	setp.lt.s32 	%p469, %r4, 0;
	setp.eq.s32 	%p470, %r6, 1062207488;
	setp.lt.s32 	%p471, %r1591, 0;
	selp.b32 	%r1599, 0, 2146435072, %p471;
	and.b32  	%r1600, %r1591, 2147483647;
	setp.ne.s32 	%p472, %r1600, 1071644672;
	or.b32  	%r1601, %r1599, -2147483648;
	selp.b32 	%r1602, %r1601, %r1599, %p472;
	selp.b32 	%r1603, %r1602, %r1599, %p470;
	selp.b32 	%r1604, %r1603, %r1599, %p469;
	mov.b32 	%r1605, 0;
	mov.b64 	%fd950, {%r1605, %r1604};
$L__BB5_9:
	setp.eq.s32 	%p473, %r6, 1062207488;
	setp.eq.f32 	%p474, %f1, 0f3F800000;
	selp.f64 	%fd7, 0d3FF0000000000000, %fd950, %p474;
	cvt.f64.f32 	%fd8, %f3;
	{
	.reg .b32 %temp; 
	mov.b64 	{%temp, %r7}, %fd8;
	}
	{ // callseq 207, 0
	.param .b64 param0;
	st.param.f64 	[param0], %fd8;
	.param .b64 retval0;
	call.uni (retval0), 
	__internal_accurate_pow, 
	(
	param0
	);
	ld.param.f64 	%fd913, [retval0];
	} // callseq 207
	setp.lt.s32 	%p475, %r7, 0;
	neg.f64 	%fd915, %fd913;
	selp.f64 	%fd916, %fd915, %fd913, %p473;
	selp.f64 	%fd952, %fd916, %fd913, %p475;
	setp.neu.f32 	%p476, %f2, 0f00000000;
	@%p476 bra 	$L__BB5_11;
	setp.eq.s32 	%p477, %r6, 1062207488;
	selp.b32 	%r1607, %r7, 0, %p477;
	setp.lt.s32 	%p478, %r1591, 0;
	or.b32  	%r1608, %r1607, 2146435072;
	selp.b32 	%r1609, %r1608, %r1607, %p478;
	mov.b32 	%r1610, 0;
	mov.b64 	%fd952, {%r1610, %r1609};
$L__BB5_11:
	add.f64 	%fd917, %fd8, 0d4000000000000000;
	{
	.reg .b32 %temp; 
	mov.b64 	{%temp, %r1611}, %fd917;
	}
	and.b32  	%r1612, %r1611, 2146435072;
	setp.ne.s32 	%p479, %r1612, 2146435072;
	setp.neu.f32 	%p480, %f2, 0f7F800000;
	or.pred  	%p481, %p480, %p479;
	@%p481 bra 	$L__BB5_13;
	setp.lt.s32 	%p482, %r7, 0;
	setp.eq.s32 	%p483, %r6, 1062207488;
	setp.lt.s32 	%p484, %r1591, 0;
	selp.b32 	%r1614, 0, 2146435072, %p484;
	and.b32  	%r1615, %r1591, 2147483647;
	setp.ne.s32 	%p485, %r1615, 1071644672;
	or.b32  	%r1616, %r1614, -2147483648;
	selp.b32 	%r1617, %r1616, %r1614, %p485;
	selp.b32 	%r1618, %r1617, %r1614, %p483;
	selp.b32 	%r1619, %r1618, %r1614, %p482;
	mov.b32 	%r1620, 0;
	mov.b64 	%fd952, {%r1620, %r1619};
$L__BB5_13:
	setp.eq.f32 	%p486, %f2, 0f3F800000;
	selp.f64 	%fd918, 0d3FF0000000000000, %fd952, %p486;
	add.f64 	%fd919, %fd7, %fd918;
	setp.le.f64 	%p487, %fd919, 0d3FF0000000000000;
	selp.f32 	%f386, 0f3F800000, 0f00000000, %p487;
	add.s32 	%r1741, %r3, 256;
$L__BB5_14:
	setp.ge.u32 	%p488, %r1741, %r2;
	@%p488 bra 	$L__BB5_17;
	mov.f64 	%fd920, 0d4000000000000000;
	{
	.reg .b32 %temp; 
	mov.b64 	{%temp, %r10}, %fd920;
	}
	and.b32  	%r11, %r10, 2146435072;
	setp.eq.s32 	%p489, %r11, 1062207488;
	setp.lt.s32 	%p490, %r10, 0;
	selp.b32 	%r12, 0, 2146435072, %p490;
	and.b32  	%r1621, %r10, 2147483647;
	setp.ne.s32 	%p491, %r1621, 1071644672;
	and.pred  	%p1, %p489, %p491;
	or.b32  	%r13, %r12, -2147483648;
	add.s32 	%r1622, %r32, %r1741;
	mul.lo.s32 	%r1740, %r1622, 18998;
	selp.b32 	%r1660, %r13, %r12, %p1;
$L__BB5_16:
	setp.lt.s32 	%p492, %r10, 0;
	setp.eq.s32 	%p493, %r11, 1062207488;
	mul.hi.u32 	%r1623, %r1740, 3;
	sub.s32 	%r1624, %r1740, %r1623;
	shr.u32 	%r1625, %r1624, 1;
	add.s32 	%r1626, %r1625, %r1623;
	shr.u32 	%r1627, %r1626, 30;
	mul.lo.s32 	%r1628, %r1627, 2147483647;
	sub.s32 	%r1629, %r1740, %r1628;
	max.u32 	%r1630, %r1629, 1;
	mul.hi.u32 	%r1631, %r1630, 1581746633;
	shr.u32 	%r1632, %r1631, 14;
	mul.lo.s32 	%r1633, %r1632, 44488;
	sub.s32 	%r1634, %r1630, %r1633;
	mul.lo.s32 	%r1635, %r1634, 48271;
	mul.lo.s32 	%r1636, %r1632, 3399;
	setp.lt.u32 	%p495, %r1635, %r1636;
	xor.b32  	%r1637, %r1636, 2147483647;
	neg.s32 	%r1638, %r1636;
	selp.b32 	%r1639, %r1637, %r1638, %p495;
	add.s32 	%r1640, %r1639, %r1635;
	add.s32 	%r1641, %r1640, -1;
	cvt.rn.f32.u32 	%f315, %r1641;
	mul.f32 	%f316, %f315, 0f30000000;
	add.f32 	%f317, %f316, 0f00000000;
	mul.hi.u32 	%r1642, %r1640, -1131474031;
	shr.u32 	%r1643, %r1642, 15;
	mul.lo.s32 	%r1644, %r1643, 44488;
	sub.s32 	%r1645, %r1640, %r1644;
	mul.lo.s32 	%r1646, %r1645, 48271;
	mul.lo.s32 	%r1647, %r1643, 3399;
	setp.lt.u32 	%p496, %r1646, %r1647;
	xor.b32  	%r1648, %r1647, 2147483647;
	neg.s32 	%r1649, %r1647;
	selp.b32 	%r1650, %r1648, %r1649, %p496;
	add.s32 	%r1651, %r1646, %r1650;
	add.s32 	%r1652, %r1651, -1;
	cvt.rn.f32.u32 	%f318, %r1652;
	mul.f32 	%f319, %f318, 0f30000000;
	add.f32 	%f320, %f319, 0f00000000;
	cvt.f64.f32 	%fd921, %f317;
	{
	.reg .b32 %temp; 
	mov.b64 	{%temp, %r1653}, %fd921;
	}
	{ // callseq 208, 0
	.param .b64 param0;
	st.param.f64 	[param0], %fd921;
	.param .b64 retval0;
	call.uni (retval0), 
	__internal_accurate_pow, 
	(
	param0
	);
	ld.param.f64 	%fd922, [retval0];
	} // callseq 208
	setp.lt.s32 	%p497, %r1653, 0;
	neg.f64 	%fd924, %fd922;
	selp.f64 	%fd925, %fd924, %fd922, %p493;
	selp.f64 	%fd926, %fd925, %fd922, %p497;
	setp.eq.f32 	%p498, %f316, 0f00000000;
	selp.b32 	%r1654, %r1653, 0, %p493;
	or.b32  	%r1655, %r1654, 2146435072;
	selp.b32 	%r1656, %r1655, %r1654, %p492;
	mov.b32 	%r1657, 0;
	mov.b64 	%fd927, {%r1657, %r1656};
	selp.f64 	%fd928, %fd927, %fd926, %p498;
	add.f64 	%fd929, %fd921, 0d4000000000000000;
	{
	.reg .b32 %temp; 
	mov.b64 	{%temp, %r1658}, %fd929;
	}
	and.b32  	%r1659, %r1658, 2146435072;
	setp.eq.s32 	%p499, %r1659, 2146435072;
	setp.eq.f32 	%p500, %f316, 0f7F800000;
	selp.b32 	%r1661, %r1660, %r12, %p497;
	mov.b64 	%fd930, {%r1657, %r1661};
	selp.f64 	%fd931, %fd930, %fd928, %p499;
	selp.f64 	%fd932, %fd931, %fd928, %p500;
	setp.eq.f32 	%p501, %f316, 0f3F800000;
	selp.f64 	%fd933, 0d3FF0000000000000, %fd932, %p501;
	cvt.f64.f32 	%fd934, %f320;
	{
	.reg .b32 %temp; 
	mov.b64 	{%temp, %r1662}, %fd934;
	}
	{ // callseq 209, 0
	.param .b64 param0;
	st.param.f64 	[param0], %fd934;
	.param .b64 retval0;
	call.uni (retval0), 
	__internal_accurate_pow, 
	(
	param0
	);
	ld.param.f64 	%fd935, [retval0];
	} // callseq 209
	setp.lt.s32 	%p502, %r1662, 0;
	neg.f64 	%fd937, %fd935;
	selp.f64 	%fd938, %fd937, %fd935, %p493;
	selp.f64 	%fd939, %fd938, %fd935, %p502;
	setp.eq.f32 	%p503, %f319, 0f00000000;
	selp.b32 	%r1663, %r1662, 0, %p493;
	or.b32  	%r1664, %r1663, 2146435072;
	selp.b32 	%r1665, %r1664, %r1663, %p492;
	mov.b64 	%fd940, {%r1657, %r1665};
	selp.f64 	%fd941, %fd940, %fd939, %p503;
	add.f64 	%fd942, %fd934, 0d4000000000000000;
	{
	.reg .b32 %temp; 
	mov.b64 	{%temp, %r1666}, %fd942;
	}
	and.b32  	%r1667, %r1666, 2146435072;
	setp.eq.s32 	%p504, %r1667, 2146435072;
	setp.eq.f32 	%p505, %f319, 0f7F800000;
	selp.b32 	%r1668, %r1660, %r12, %p502;
	mov.b64 	%fd943, {%r1657, %r1668};
	selp.f64 	%fd944, %fd943, %fd941, %p504;
	selp.f64 	%fd945, %fd944, %fd941, %p505;
	setp.eq.f32 	%p506, %f319, 0f3F800000;
	selp.f64 	%fd946, 0d3FF0000000000000, %fd945, %p506;
	add.f64 	%fd947, %fd933, %fd946;
	setp.le.f64 	%p507, %fd947, 0d3FF0000000000000;
	selp.f32 	%f321, 0f3F800000, 0f00000000, %p507;
	add.f32 	%f386, %f386, %f321;
	add.s32 	%r1741, %r1741, 256;
	add.s32 	%r1740, %r1740, 4863488;
	setp.lt.s32 	%p508, %r1741, %r2;
	@%p508 bra 	$L__BB5_16;
$L__BB5_17:
	setp.lt.u64 	%p509, %rd6, 256;
	@%p509 bra 	$L__BB5_22;
	// begin inline asm
	mov.u32 %r1707, %laneid;
	// end inline asm
	mov.b32 	%r1709, %f386;
	mov.b32 	%r1710, 1;
	mov.b32 	%r1731, 31;
	mov.b32 	%r1732, -1;
	// begin inline asm
	shfl.sync.down.b32 %r1708, %r1709, %r1710, %r1731, %r1732;
	// end inline asm
	setp.gt.s32 	%p525, %r1707, 30;
	mov.b32 	%f356, %r1708;
	add.f32 	%f357, %f386, %f356;
	selp.f32 	%f358, %f386, %f357, %p525;
	mov.b32 	%r1714, %f358;
	mov.b32 	%r1715, 2;
	// begin inline asm
	shfl.sync.down.b32 %r1713, %r1714, %r1715, %r1731, %r1732;
	// end inline asm
	setp.gt.s32 	%p526, %r1707, 29;
	mov.b32 	%f359, %r1713;
	add.f32 	%f360, %f358, %f359;
	selp.f32 	%f361, %f358, %f360, %p526;
	mov.b32 	%r1719, %f361;
	mov.b32 	%r1720, 4;
	// begin inline asm
	shfl.sync.down.b32 %r1718, %r1719, %r1720, %r1731, %r1732;
	// end inline asm
	setp.gt.s32 	%p527, %r1707, 27;
	mov.b32 	%f362, %r1718;
	add.f32 	%f363, %f361, %f362;
	selp.f32 	%f364, %f361, %f363, %p527;
	mov.b32 	%r1724, %f364;
	mov.b32 	%r1725, 8;
	// begin inline asm
	shfl.sync.down.b32 %r1723, %r1724, %r1725, %r1731, %r1732;
	// end inline asm
	setp.gt.s32 	%p528, %r1707, 23;
	mov.b32 	%f365, %r1723;
	add.f32 	%f366, %f364, %f365;
	selp.f32 	%f367, %f364, %f366, %p528;
	mov.b32 	%r1729, %f367;
	mov.b32 	%r1730, 16;
	// begin inline asm
	shfl.sync.down.b32 %r1728, %r1729, %r1730, %r1731, %r1732;
	// end inline asm
	setp.gt.s32 	%p529, %r1707, 15;
	mov.b32 	%f368, %r1728;
	add.f32 	%f9, %f367, %f368;
	selp.f32 	%f391, %f367, %f9, %p529;
	setp.ne.s32 	%p530, %r1707, 0;
	@%p530 bra 	$L__BB5_20;
	shr.u32 	%r1733, %r3, 3;
	and.b32  	%r1734, %r1733, 124;
	mov.u32 	%r1735, _ZZN3cub18CUB_300001_SM_10006detail6reduce28DeviceReduceSingleTileKernelINS2_10policy_hubIfyN4cuda3std3__44plusIfEEE10Policy1000EN6thrust24THRUST_300001_SM_1000_NS17counting_iteratorIiNSD_11use_defaultESF_SF_EEPdyS9_df7rng_gpuEEvT0_T1_T2_T3_T4_T6_E12temp_storage;
	add.s32 	%r1736, %r1735, %r1734;
	st.shared.f32 	[%r1736+8], %f9;
$L__BB5_20:
	bar.sync 	0;
	setp.ne.s32 	%p531, %r3, 0;
	@%p531 bra 	$L__BB5_38;
	ld.shared.f32 	%f369, [_ZZN3cub18CUB_300001_SM_10006detail6reduce28DeviceReduceSingleTileKernelINS2_10policy_hubIfyN4cuda3std3__44plusIfEEE10Policy1000EN6thrust24THRUST_300001_SM_1000_NS17counting_iteratorIiNSD_11use_defaultESF_SF_EEPdyS9_df7rng_gpuEEvT0_T1_T2_T3_T4_T6_E12temp_storage+12];
	add.f32 	%f370, %f391, %f369;
	ld.shared.f32 	%f371, [_ZZN3cub18CUB_300001_SM_10006detail6reduce28DeviceReduceSingleTileKernelINS2_10policy_hubIfyN4cuda3std3__44plusIfEEE10Policy1000EN6thrust24THRUST_300001_SM_1000_NS17counting_iteratorIiNSD_11use_defaultESF_SF_EEPdyS9_df7rng_gpuEEvT0_T1_T2_T3_T4_T6_E12temp_storage+16];
	add.f32 	%f372, %f370, %f371;
	ld.shared.f32 	%f373, [_ZZN3cub18CUB_300001_SM_10006detail6reduce28DeviceReduceSingleTileKernelINS2_10policy_hubIfyN4cuda3std3__44plusIfEEE10Policy1000EN6thrust24THRUST_300001_SM_1000_NS17counting_iteratorIiNSD_11use_defaultESF_SF_EEPdyS9_df7rng_gpuEEvT0_T1_T2_T3_T4_T6_E12temp_storage+20];
	add.f32 	%f374, %f372, %f373;
	ld.shared.f32 	%f375, [_ZZN3cub18CUB_300001_SM_10006detail6reduce28DeviceReduceSingleTileKernelINS2_10policy_hubIfyN4cuda3std3__44plusIfEEE10Policy1000EN6thrust24THRUST_300001_SM_1000_NS17counting_iteratorIiNSD_11use_defaultESF_SF_EEPdyS9_df7rng_gpuEEvT0_T1_T2_T3_T4_T6_E12temp_storage+24];
	add.f32 	%f376, %f374, %f375;
	ld.shared.f32 	%f377, [_ZZN3cub18CUB_300001_SM_10006detail6reduce28DeviceReduceSingleTileKernelINS2_10policy_hubIfyN4cuda3std3__44plusIfEEE10Policy1000EN6thrust24THRUST_300001_SM_1000_NS17counting_iteratorIiNSD_11use_defaultESF_SF_EEPdyS9_df7rng_gpuEEvT0_T1_T2_T3_T4_T6_E12temp_storage+28];
	add.f32 	%f378, %f376, %f377;
	ld.shared.f32 	%f379, [_ZZN3cub18CUB_300001_SM_10006detail6reduce28DeviceReduceSingleTileKernelINS2_10policy_hubIfyN4cuda3std3__44plusIfEEE10Policy1000EN6thrust24THRUST_300001_SM_1000_NS17counting_iteratorIiNSD_11use_defaultESF_SF_EEPdyS9_df7rng_gpuEEvT0_T1_T2_T3_T4_T6_E12temp_storage+32];
	add.f32 	%f380, %f378, %f379;
	ld.shared.f32 	%f381, [_ZZN3cub18CUB_300001_SM_10006detail6reduce28DeviceReduceSingleTileKernelINS2_10policy_hubIfyN4cuda3std3__44plusIfEEE10Policy1000EN6thrust24THRUST_300001_SM_1000_NS17counting_iteratorIiNSD_11use_defaultESF_SF_EEPdyS9_df7rng_gpuEEvT0_T1_T2_T3_T4_T6_E12temp_storage+36];
	add.f32 	%f391, %f380, %f381;
	bra.uni 	$L__BB5_38;
$L__BB5_22:
	// begin inline asm
	mov.u32 %r1669, %laneid;
	// end inline asm
	and.b32  	%r1695, %r3, 992;
	add.s32 	%r1696, %r1695, 32;
	setp.gt.u32 	%p510, %r1696, %r2;
	not.b32 	%r1697, %r1695;
	add.s32 	%r1698, %r2, %r1697;
	selp.b32 	%r1693, %r1698, 31, %p510;
	mov.b32 	%r1671, %f386;
	mov.b32 	%r1672, 1;
	mov.b32 	%r1694, -1;
	// begin inline asm
	shfl.sync.down.b32 %r1670, %r1671, %r1672, %r1693, %r1694;
	// end inline asm
	setp.lt.s32 	%p511, %r1669, %r1693;
	mov.b32 	%f322, %r1670;
	add.f32 	%f323, %f386, %f322;
	selp.f32 	%f324, %f323, %f386, %p511;
	mov.b32 	%r1676, %f324;
	mov.b32 	%r1677, 2;
	// begin inline asm
	shfl.sync.down.b32 %r1675, %r1676, %r1677, %r1693, %r1694;
	// end inline asm
	add.s32 	%r1699, %r1669, 2;
	setp.gt.s32 	%p512, %r1699, %r1693;
	mov.b32 	%f325, %r1675;
	add.f32 	%f326, %f324, %f325;
	selp.f32 	%f327, %f324, %f326, %p512;
	mov.b32 	%r1681, %f327;
	mov.b32 	%r1682, 4;
	// begin inline asm
	shfl.sync.down.b32 %r1680, %r1681, %r1682, %r1693, %r1694;
	// end inline asm
	add.s32 	%r1700, %r1669, 4;
	setp.gt.s32 	%p513, %r1700, %r1693;
	mov.b32 	%f328, %r1680;
	add.f32 	%f329, %f327, %f328;
	selp.f32 	%f330, %f327, %f329, %p513;
	mov.b32 	%r1686, %f330;
	mov.b32 	%r1687, 8;
	// begin inline asm
	shfl.sync.down.b32 %r1685, %r1686, %r1687, %r1693, %r1694;
	// end inline asm
	add.s32 	%r1701, %r1669, 8;
	setp.gt.s32 	%p514, %r1701, %r1693;
	mov.b32 	%f331, %r1685;
	add.f32 	%f332, %f330, %f331;
	selp.f32 	%f333, %f330, %f332, %p514;
	mov.b32 	%r1691, %f333;
	mov.b32 	%r1692, 16;
	// begin inline asm
	shfl.sync.down.b32 %r1690, %r1691, %r1692, %r1693, %r1694;
	// end inline asm
	add.s32 	%r1702, %r1669, 16;
	setp.gt.s32 	%p515, %r1702, %r1693;
	mov.b32 	%f334, %r1690;
	add.f32 	%f335, %f333, %f334;
	selp.f32 	%f391, %f333, %f335, %p515;
	setp.ne.s32 	%p516, %r1669, 0;
	@%p516 bra 	$L__BB5_24;
	shr.u32 	%r1703, %r3, 3;
	and.b32  	%r1704, %r1703, 124;
	mov.u32 	%r1705, _ZZN3cub18CUB_300001_SM_10006detail6reduce28DeviceReduceSingleTileKernelINS2_10policy_hubIfyN4cuda3std3__44plusIfEEE10Policy1000EN6thrust24THRUST_300001_SM_1000_NS17counting_iteratorIiNSD_11use_defaultESF_SF_EEPdyS9_df7rng_gpuEEvT0_T1_T2_T3_T4_T6_E12temp_storage;
	add.s32 	%r1706, %r1705, %r1704;
	st.shared.f32 	[%r1706+8], %f391;
$L__BB5_24:
	bar.sync 	0;
	setp.ne.s32 	%p517, %r3, 0;
	@%p517 bra 	$L__BB5_38;
	setp.gt.u64 	%p518, %rd6, 32;
	ld.shared.f32 	%f336, [_ZZN3cub18CUB_300001_SM_10006detail6reduce28DeviceReduceSingleTileKernelINS2_10policy_hubIfyN4cuda3std3__44plusIfEEE10Policy1000EN6thrust24THRUST_300001_SM_1000_NS17counting_iteratorIiNSD_11use_defaultESF_SF_EEPdyS9_df7rng_gpuEEvT0_T1_T2_T3_T4_T6_E12temp_storage+12];
	add.f32 	%f337, %f391, %f336;
	selp.f32 	%f338, %f337, %f391, %p518;
	setp.gt.u64 	%p519, %rd6, 64;
	ld.shared.f32 	%f339, [_ZZN3cub18CUB_300001_SM_10006detail6reduce28DeviceReduceSingleTileKernelINS2_10policy_hubIfyN4cuda3std3__44plusIfEEE10Policy1000EN6thrust24THRUST_300001_SM_1000_NS17counting_iteratorIiNSD_11use_defaultESF_SF_EEPdyS9_df7rng_gpuEEvT0_T1_T2_T3_T4_T6_E12temp_storage+16];
	add.f32 	%f340, %f339, %f338;
	selp.f32 	%f341, %f340, %f338, %p519;
	setp.gt.u64 	%p520, %rd6, 96;
	ld.shared.f32 	%f342, [_ZZN3cub18CUB_300001_SM_10006detail6reduce28DeviceReduceSingleTileKernelINS2_10policy_hubIfyN4cuda3std3__44plusIfEEE10Policy1000EN6thrust24THRUST_300001_SM_1000_NS17counting_iteratorIiNSD_11use_defaultESF_SF_EEPdyS9_df7rng_gpuEEvT0_T1_T2_T3_T4_T6_E12temp_storage+20];
	add.f32 	%f343, %f342, %f341;
	selp.f32 	%f344, %f343, %f341, %p520;
	setp.gt.u64 	%p521, %rd6, 128;
	ld.shared.f32 	%f345, [_ZZN3cub18CUB_300001_SM_10006detail6reduce28DeviceReduceSingleTileKernelINS2_10policy_hubIfyN4cuda3std3__44plusIfEEE10Policy1000EN6thrust24THRUST_300001_SM_1000_NS17counting_iteratorIiNSD_11use_defaultESF_SF_EEPdyS9_df7rng_gpuEEvT0_T1_T2_T3_T4_T6_E12temp_storage+24];
	add.f32 	%f346, %f345, %f344;
	selp.f32 	%f347, %f346, %f344, %p521;
	setp.gt.u64 	%p522, %rd6, 160;
	ld.shared.f32 	%f348, [_ZZN3cub18CUB_300001_SM_10006detail6reduce28DeviceReduceSingleTileKernelINS2_10policy_hubIfyN4cuda3std3__44plusIfEEE10Policy1000EN6thrust24THRUST_300001_SM_1000_NS17counting_iteratorIiNSD_11use_defaultESF_SF_EEPdyS9_df7rng_gpuEEvT0_T1_T2_T3_T4_T6_E12temp_storage+28];
	add.f32 	%f349, %f348, %f347;
	selp.f32 	%f350, %f349, %f347, %p522;
	setp.gt.u64 	%p523, %rd6, 192;
	ld.shared.f32 	%f351, [_ZZN3cub18CUB_300001_SM_10006detail6reduce28DeviceReduceSingleTileKernelINS2_10policy_hubIfyN4cuda3std3__44plusIfEEE10Policy1000EN6thrust24THRUST_300001_SM_1000_NS17counting_iteratorIiNSD_11use_defaultESF_SF_EEPdyS9_df7rng_gpuEEvT0_T1_T2_T3_T4_T6_E12temp_storage+32];
	add.f32 	%f352, %f351, %f350;
	selp.f32 	%f353, %f352, %f350, %p523;
	setp.gt.u64 	%p524, %rd6, 224;
	ld.shared.f32 	%f354, [_ZZN3cub18CUB_300001_SM_10006detail6reduce28DeviceReduceSingleTileKernelINS2_10policy_hubIfyN4cuda3std3__44plusIfEEE10Policy1000EN6thrust24THRUST_300001_SM_1000_NS17counting_iteratorIiNSD_11use_defaultESF_SF_EEPdyS9_df7rng_gpuEEvT0_T1_T2_T3_T4_T6_E12temp_storage+36];
	add.f32 	%f355, %f354, %f353;
	selp.f32 	%f391, %f355, %f353, %p524;
	bra.uni 	$L__BB5_38;
$L__BB5_26:
	mov.u32 	%r19, %tid.x;
	add.s32 	%r20, %r32, %r19;
	mov.f64 	%fd15, 0d4000000000000000;
	{
	.reg .b32 %temp; 
	mov.b64 	{%temp, %r21}, %fd15;
	}
	and.b32  	%r22, %r21, 2146435072;
	setp.eq.s32 	%p5, %r22, 1062207488;
	setp.lt.s32 	%p7, %r21, 0;
	selp.b32 	%r23, 0, 2146435072, %p7;
	and.b32  	%r33, %r21, 2147483647;
	setp.ne.s32 	%p8, %r33, 1071644672;
	and.pred  	%p2, %p5, %p8;
	or.b32  	%r24, %r23, -2147483648;
	mul.lo.s32 	%r34, %r20, 18998;
	mul.hi.u32 	%r35, %r34, 3;
	sub.s32 	%r36, %r34, %r35;
	shr.u32 	%r37, %r36, 1;
	add.s32 	%r38, %r37, %r35;
	shr.u32 	%r39, %r38, 30;
	mul.lo.s32 	%r40, %r39, 2147483647;
	sub.s32 	%r41, %r34, %r40;
	max.u32 	%r42, %r41, 1;
	mul.hi.u32 	%r43, %r42, 1581746633;
	shr.u32 	%r44, %r43, 14;
	mul.lo.s32 	%r45, %r44, 44488;
	sub.s32 	%r46, %r42, %r45;
	mul.lo.s32 	%r47, %r46, 48271;
	mul.lo.s32 	%r48, %r44, 3399;
	setp.lt.u32 	%p10, %r47, %r48;
	xor.b32  	%r49, %r48, 2147483647;
	neg.s32 	%r50, %r48;
	selp.b32 	%r51, %r49, %r50, %p10;
	add.s32 	%r52, %r51, %r47;
	add.s32 	%r53, %r52, -1;
	cvt.rn.f32.u32 	%f25, %r53;
	mul.f32 	%f26, %f25, 0f30000000;
	add.f32 	%f27, %f26, 0f00000000;
	mul.hi.u32 	%r54, %r52, -1131474031;
	shr.u32 	%r55, %r54, 15;
	mul.lo.s32 	%r56, %r55, 44488;
	sub.s32 	%r57, %r52, %r56;
	mul.lo.s32 	%r58, %r57, 48271;
	mul.lo.s32 	%r59, %r55, 3399;
	setp.lt.u32 	%p11, %r58, %r59;
	xor.b32  	%r60, %r59, 2147483647;
	neg.s32 	%r61, %r59;
	selp.b32 	%r62, %r60, %r61, %p11;
	add.s32 	%r63, %r58, %r62;
	add.s32 	%r64, %r63, -1;
	cvt.rn.f32.u32 	%f28, %r64;
	mul.f32 	%f29, %f28, 0f30000000;
	add.f32 	%f30, %f29, 0f00000000;
	cvt.f64.f32 	%fd16, %f27;
	{
	.reg .b32 %temp; 
	mov.b64 	{%temp, %r65}, %fd16;
	}
	{ // callseq 140, 0
	.param .b64 param0;
	st.param.f64 	[param0], %fd16;
	.param .b64 retval0;
	call.uni (retval0), 
	__internal_accurate_pow, 
	(
	param0
	);
	ld.param.f64 	%fd17, [retval0];
	} // callseq 140
	setp.lt.s32 	%p12, %r65, 0;
	neg.f64 	%fd19, %fd17;
	selp.f64 	%fd20, %fd19, %fd17, %p5;
	selp.f64 	%fd21, %fd20, %fd17, %p12;
	setp.eq.f32 	%p13, %f26, 0f00000000;
	selp.b32 	%r66, %r65, 0, %p5;
	or.b32  	%r67, %r66, 2146435072;
	selp.b32 	%r68, %r67, %r66, %p7;
	mov.b32 	%r69, 0;
	mov.b64 	%fd22, {%r69, %r68};
	selp.f64 	%fd23, %fd22, %fd21, %p13;
	add.f64 	%fd24, %fd16, 0d4000000000000000;
	{
	.reg .b32 %temp; 
	mov.b64 	{%temp, %r70}, %fd24;
	}
	and.b32  	%r71, %r70, 2146435072;
	setp.eq.s32 	%p14, %r71, 2146435072;
	setp.eq.f32 	%p15, %f26, 0f7F800000;
	selp.b32 	%r72, %r24, %r23, %p2;
	selp.b32 	%r73, %r72, %r23, %p12;
	mov.b64 	%fd25, {%r69, %r73};
	selp.f64 	%fd26, %fd25, %fd23, %p14;
	selp.f64 	%fd27, %fd26, %fd23, %p15;
	setp.eq.f32 	%p16, %f26, 0f3F800000;
	selp.f64 	%fd28, 0d3FF0000000000000, %fd27, %p16;
	cvt.f64.f32 	%fd29, %f30;
	{
	.reg .b32 %temp; 
	mov.b64 	{%temp, %r74}, %fd29;
	}
	{ // callseq 141, 0
	.param .b64 param0;
	st.param.f64 	[param0], %fd29;
	.param .b64 retval0;
	call.uni (retval0), 
	__internal_accurate_pow, 
	(
	param0
	);
	ld.param.f64 	%fd30, [retval0];
	} // callseq 141
	setp.lt.s32 	%p17, %r74, 0;
	neg.f64 	%fd32, %fd30;
	selp.f64 	%fd33, %fd32, %fd30, %p5;
	selp.f64 	%fd34, %fd33, %fd30, %p17;
	setp.eq.f32 	%p18, %f29, 0f00000000;
	selp.b32 	%r75, %r74, 0, %p5;
	or.b32  	%r76, %r75, 2146435072;
	selp.b32 	%r77, %r76, %r75, %p7;
	mov.b64 	%fd35, {%r69, %r77};
	selp.f64 	%fd36, %fd35, %fd34, %p18;
	add.f64 	%fd37, %fd29, 0d4000000000000000;
	{
	.reg .b32 %temp; 
	mov.b64 	{%temp, %r78}, %fd37;
	}
	and.b32  	%r79, %r78, 2146435072;
	setp.eq.s32 	%p19, %r79, 2146435072;
	setp.eq.f32 	%p20, %f29, 0f7F800000;
	selp.b32 	%r80, %r72, %r23, %p17;
	mov.b64 	%fd38, {%r69, %r80};
	selp.f64 	%fd39, %fd38, %fd36, %p19;
	selp.f64 	%fd40, %fd39, %fd36, %p20;
	setp.eq.f32 	%p21, %f29, 0f3F800000;
	selp.f64 	%fd41, 0d3FF0000000000000, %fd40, %p21;
	add.f64 	%fd42, %fd28, %fd41;
	setp.le.f64 	%p22, %fd42, 0d3FF0000000000000;
	selp.f32 	%f31, 0f3F800000, 0f00000000, %p22;
	add.s32 	%r25, %r34, 4863488;
	mul.hi.u32 	%r81, %r25, 3;
	sub.s32 	%r82, %r25, %r81;
	shr.u32 	%r83, %r82, 1;
	add.s32 	%r84, %r83, %r81;
	shr.u32 	%r85, %r84, 30;
	mul.lo.s32 	%r86, %r85, 2147483647;
	sub.s32 	%r87, %r25, %r86;
	max.u32 	%r88, %r87, 1;
	mul.hi.u32 	%r89, %r88, 1581746633;
	shr.u32 	%r90, %r89, 14;
	mul.lo.s32 	%r91, %r90, 44488;
	sub.s32 	%r92, %r88, %r91;
	mul.lo.s32 	%r93, %r92, 48271;
	mul.lo.s32 	%r94, %r90, 3399;
	setp.lt.u32 	%p23, %r93, %r94;
	xor.b32  	%r95, %r94, 2147483647;
	neg.s32 	%r96, %r94;
	selp.b32 	%r97, %r95, %r96, %p23;
	add.s32 	%r98, %r97, %r93;
	add.s32 	%r99, %r98, -1;
	cvt.rn.f32.u32 	%f32, %r99;
	mul.f32 	%f33, %f32, 0f30000000;
	add.f32 	%f34, %f33, 0f00000000;
	mul.hi.u32 	%r100, %r98, -1131474031;
	shr.u32 	%r101, %r100, 15;
	mul.lo.s32 	%r102, %r101, 44488;
	sub.s32 	%r103, %r98, %r102;
	mul.lo.s32 	%r104, %r103, 48271;
	mul.lo.s32 	%r105, %r101, 3399;
	setp.lt.u32 	%p24, %r104, %r105;
	xor.b32  	%r106, %r105, 2147483647;
	neg.s32 	%r107, %r105;
	selp.b32 	%r108, %r106, %r107, %p24;
	add.s32 	%r109, %r104, %r108;
	add.s32 	%r110, %r109, -1;
	cvt.rn.f32.u32 	%f35, %r110;
	mul.f32 	%f36, %f35, 0f30000000;
	add.f32 	%f37, %f36, 0f00000000;
	cvt.f64.f32 	%fd43, %f34;
	{
	.reg .b32 %temp; 
	mov.b64 	{%temp, %r111}, %fd43;
	}
	{ // callseq 142, 0
	.param .b64 param0;
	st.param.f64 	[param0], %fd43;
	.param .b64 retval0;
	call.uni (retval0), 
	__internal_accurate_pow, 
	(
	param0
	);
	ld.param.f64 	%fd44, [retval0];
	} // callseq 142
	setp.lt.s32 	%p25, %r111, 0;
	neg.f64 	%fd46, %fd44;
	selp.f64 	%fd47, %fd46, %fd44, %p5;
	selp.f64 	%fd48, %fd47, %fd44, %p25;
	setp.eq.f32 	%p26, %f33, 0f00000000;
	selp.b32 	%r112, %r111, 0, %p5;
	or.b32  	%r113, %r112, 2146435072;
	selp.b32 	%r114, %r113, %r112, %p7;
	mov.b64 	%fd49, {%r69, %r114};
	selp.f64 	%fd50, %fd49, %fd48, %p26;
	add.f64 	%fd51, %fd43, 0d4000000000000000;
	{
	.reg .b32 %temp; 
	mov.b64 	{%temp, %r115}, %fd51;
	}
	and.b32  	%r116, %r115, 2146435072;
	setp.eq.s32 	%p27, %r116, 2146435072;
	setp.eq.f32 	%p28, %f33, 0f7F800000;
	selp.b32 	%r117, %r72, %r23, %p25;
	mov.b64 	%fd52, {%r69, %r117};
	selp.f64 	%fd53, %fd52, %fd50, %p27;
	selp.f64 	%fd54, %fd53, %fd50, %p28;
	setp.eq.f32 	%p29, %f33, 0f3F800000;
	selp.f64 	%fd55, 0d3FF0000000000000, %fd54, %p29;
	cvt.f64.f32 	%fd56, %f37;
	{
	.reg .b32 %temp; 
	mov.b64 	{%temp, %r118}, %fd56;
	}
	{ // callseq 143, 0
	.param .b64 param0;
	st.param.f64 	[param0], %fd56;
	.param .b64 retval0;
	call.uni (retval0), 
	__internal_accurate_pow, 
	(
	param0
	);
	ld.param.f64 	%fd57, [retval0];
	} // callseq 143
	setp.lt.s32 	%p30, %r118, 0;
	neg.f64 	%fd59, %fd57;
	selp.f64 	%fd60, %fd59, %fd57, %p5;
	selp.f64 	%fd61, %fd60, %fd57, %p30;
	setp.eq.f32 	%p31, %f36, 0f00000000;
	selp.b32 	%r119, %r118, 0, %p5;
	or.b32  	%r120, %r119, 2146435072;
	selp.b32 	%r121, %r120, %r119, %p7;
	mov.b64 	%fd62, {%r69, %r121};
	selp.f64 	%fd63, %fd62, %fd61, %p31;
	add.f64 	%fd64, %fd56, 0d4000000000000000;
	{
	.reg .b32 %temp; 
	mov.b64 	{%temp, %r122}, %fd64;
	}
	and.b32  	%r123, %r122, 2146435072;
	setp.eq.s32 	%p32, %r123, 2146435072;
	setp.eq.f32 	%p33, %f36, 0f7F800000;
	selp.b32 	%r124, %r72, %r23, %p30;
	mov.b64 	%fd65, {%r69, %r124};
	selp.f64 	%fd66, %fd65, %fd63, %p32;
	selp.f64 	%fd67, %fd66, %fd63, %p33;
	setp.eq.f32 	%p34, %f36, 0f3F800000;
	selp.f64 	%fd68, 0d3FF0000000000000, %fd67, %p34;
	add.f64 	%fd69, %fd55, %fd68;
	setp.le.f64 	%p35, %fd69, 0d3FF0000000000000;
	selp.f32 	%f38, 0f3F800000, 0f00000000, %p35;
	add.s32 	%r125, %r34, 9726976;
	mul.hi.u32 	%r126, %r125, 3;
	sub.s32 	%r127, %r125, %r126;
	shr.u32 	%r128, %r127, 1;
	add.s32 	%r129, %r128, %r126;
	shr.u32 	%r130, %r129, 30;
	mul.lo.s32 	%r131, %r130, 2147483647;
	sub.s32 	%r132, %r125, %r131;
	max.u32 	%r133, %r132, 1;
	mul.hi.u32 	%r134, %r133, 1581746633;
	shr.u32 	%r135, %r134, 14;
	mul.lo.s32 	%r136, %r135, 44488;
	sub.s32 	%r137, %r133, %r136;
	mul.lo.s32 	%r138, %r137, 48271;
	mul.lo.s32 	%r139, %r135, 3399;
	setp.lt.u32 	%p36, %r138, %r139;
	xor.b32  	%r140, %r139, 2147483647;
	neg.s32 	%r141, %r139;
	selp.b32 	%r142, %r140, %r141, %p36;
	add.s32 	%r143, %r142, %r138;
	add.s32 	%r144, %r143, -1;
	cvt.rn.f32.u32 	%f39, %r144;
	mul.f32 	%f40, %f39, 0f30000000;
	add.f32 	%f41, %f40, 0f00000000;
	mul.hi.u32 	%r145, %r143, -1131474031;
	shr.u32 	%r146, %r145, 15;
	mul.lo.s32 	%r147, %r146, 44488;
	sub.s32 	%r148, %r143, %r147;
	mul.lo.s32 	%r149, %r148, 48271;
	mul.lo.s32 	%r150, %r146, 3399;
	setp.lt.u32 	%p37, %r149, %r150;
	xor.b32  	%r151, %r150, 2147483647;
	neg.s32 	%r152, %r150;
	selp.b32 	%r153, %r151, %r152, %p37;
	add.s32 	%r154, %r149, %r153;
	add.s32 	%r155, %r154, -1;
	cvt.rn.f32.u32 	%f42, %r155;
	mul.f32 	%f43, %f42, 0f30000000;
	add.f32 	%f44, %f43, 0f00000000;
	cvt.f64.f32 	%fd70, %f41;
	{
	.reg .b32 %temp; 
	mov.b64 	{%temp, %r156}, %fd70;
	}
	{ // callseq 144, 0
	.param .b64 param0;
	st.param.f64 	[param0], %fd70;
	.param .b64 retval0;
	call.uni (retval0), 
	__internal_accurate_pow, 
	(
	param0
	);
	ld.param.f64 	%fd71, [retval0];
	} // callseq 144
	setp.lt.s32 	%p38, %r156, 0;
	neg.f64 	%fd73, %fd71;
	selp.f64 	%fd74, %fd73, %fd71, %p5;
	selp.f64 	%fd75, %fd74, %fd71, %p38;
	setp.eq.f32 	%p39, %f40, 0f00000000;
	selp.b32 	%r157, %r156, 0, %p5;
	or.b32  	%r158, %r157, 2146435072;
	selp.b32 	%r159, %r158, %r157, %p7;
	mov.b64 	%fd76, {%r69, %r159};
	selp.f64 	%fd77, %fd76, %fd75, %p39;
	add.f64 	%fd78, %fd70, 0d4000000000000000;
	{
	.reg .b32 %temp; 
	mov.b64 	{%temp, %r160}, %fd78;
	}
	and.b32  	%r161, %r160, 2146435072;
	setp.eq.s32 	%p40, %r161, 2146435072;
	setp.eq.f32 	%p41, %f40, 0f7F800000;
	selp.b32 	%r162, %r72, %r23, %p38;
	mov.b64 	%fd79, {%r69, %r162};
	selp.f64 	%fd80, %fd79, %fd77, %p40;
	selp.f64 	%fd81, %fd80, %fd77, %p41;
	setp.eq.f32 	%p42, %f40, 0f3F800000;
	selp.f64 	%fd82, 0d3FF0000000000000, %fd81, %p42;
	cvt.f64.f32 	%fd83, %f44;
	{
	.reg .b32 %temp; 
	mov.b64 	{%temp, %r163}, %fd83;
	}
	{ // callseq 145, 0
	.param .b64 param0;
	st.param.f64 	[param0], %fd83;
	.param .b64 retval0;
	call.uni (retval0), 
	__internal_accurate_pow, 
	(
	param0
	);
	ld.param.f64 	%fd84, [retval0];
	} // callseq 145
	setp.lt.s32 	%p43, %r163, 0;
	neg.f64 	%fd86, %fd84;
	selp.f64 	%fd87, %fd86, %fd84, %p5;
	selp.f64 	%fd88, %fd87, %fd84, %p43;
	setp.eq.f32 	%p44, %f43, 0f00000000;
	selp.b32 	%r164, %r163, 0, %p5;
	or.b32  	%r165, %r164, 2146435072;
	selp.b32 	%r166, %r165, %r164, %p7;
	mov.b64 	%fd89, {%r69, %r166};
	selp.f64 	%fd90, %fd89, %fd88, %p44;
	add.f64 	%fd91, %fd83, 0d4000000000000000;
	{
	.reg .b32 %temp; 
	mov.b64 	{%temp, %r167}, %fd91;
	}
	and.b32  	%r168, %r167, 2146435072;
	setp.eq.s32 	%p45, %r168, 2146435072;
	setp.eq.f32 	%p46, %f43, 0f7F800000;
	selp.b32 	%r169, %r72, %r23, %p43;
	mov.b64 	%fd92, {%r69, %r169};
	selp.f64 	%fd93, %fd92, %fd90, %p45;
	selp.f64 	%fd94, %fd93, %fd90, %p46;
	setp.eq.f32 	%p47, %f43, 0f3F800000;
	selp.f64 	%fd95, 0d3FF0000000000000, %fd94, %p47;
	add.f64 	%fd96, %fd82, %fd95;
	setp.le.f64 	%p48, %fd96, 0d3FF0000000000000;
	selp.f32 	%f45, 0f3F800000, 0f00000000, %p48;
	add.s32 	%r170, %r34, 14590464;
	mul.hi.u32 	%r171, %r170, 3;
	sub.s32 	%r172, %r170, %r171;
	shr.u32 	%r173, %r172, 1;
	add.s32 	%r174, %r173, %r171;
	shr.u32 	%r175, %r174, 30;
	mul.lo.s32 	%r176, %r175, 2147483647;
	sub.s32 	%r177, %r170, %r176;
	max.u32 	%r178, %r177, 1;
	mul.hi.u32 	%r179, %r178, 1581746633;
	shr.u32 	%r180, %r179, 14;
	mul.lo.s32 	%r181, %r180, 44488;
	sub.s32 	%r182, %r178, %r181;
	mul.lo.s32 	%r183, %r182, 48271;
	mul.lo.s32 	%r184, %r180, 3399;
	setp.lt.u32 	%p49, %r183, %r184;
	xor.b32  	%r185, %r184, 2147483647;
	neg.s32 	%r186, %r184;
	selp.b32 	%r187, %r185, %r186, %p49;
	add.s32 	%r188, %r187, %r183;
	add.s32 	%r189, %r188, -1;
	cvt.rn.f32.u32 	%f46, %r189;
	mul.f32 	%f47, %f46, 0f30000000;
	add.f32 	%f48, %f47, 0f00000000;
	mul.hi.u32 	%r190, %r188, -1131474031;
	shr.u32 	%r191, %r190, 15;
	mul.lo.s32 	%r192, %r191, 44488;
	sub.s32 	%r193, %r188, %r192;
	mul.lo.s32 	%r194, %r193, 48271;
	mul.lo.s32 	%r195, %r191, 3399;
	setp.lt.u32 	%p50, %r194, %r195;
	xor.b32  	%r196, %r195, 2147483647;
	neg.s32 	%r197, %r195;
	selp.b32 	%r198, %r196, %r197, %p50;
	add.s32 	%r199, %r194, %r198;
	add.s32 	%r200, %r199, -1;
	cvt.rn.f32.u32 	%f49, %r200;
	mul.f32 	%f50, %f49, 0f30000000;
	add.f32 	%f51, %f50, 0f00000000;
	cvt.f64.f32 	%fd97, %f48;
	{
	.reg .b32 %temp; 
	mov.b64 	{%temp, %r201}, %fd97;
	}
	{ // callseq 146, 0
	.param .b64 param0;
	st.param.f64 	[param0], %fd97;
	.param .b64 retval0;
	call.uni (retval0), 
	__internal_accurate_pow, 
	(
	param0
	);
	ld.param.f64 	%fd98, [retval0];
	} // callseq 146
	setp.lt.s32 	%p51, %r201, 0;
	neg.f64 	%fd100, %fd98;
	selp.f64 	%fd101, %fd100, %fd98, %p5;
	selp.f64 	%fd102, %fd101, %fd98, %p51;
	setp.eq.f32 	%p52, %f47, 0f00000000;
	selp.b32 	%r202, %r201, 0, %p5;
	or.b32  	%r203, %r202, 2146435072;
	selp.b32 	%r204, %r203, %r202, %p7;
	mov.b64 	%fd103, {%r69, %r204};
	selp.f64 	%fd104, %fd103, %fd102, %p52;
	add.f64 	%fd105, %fd97, 0d4000000000000000;
	{
	.reg .b32 %temp; 
	mov.b64 	{%temp, %r205}, %fd105;
	}
	and.b32  	%r206, %r205, 2146435072;
	setp.eq.s32 	%p53, %r206, 2146435072;
	setp.eq.f32 	%p54, %f47, 0f7F800000;
	selp.b32 	%r207, %r72, %r23, %p51;
	mov.b64 	%fd106, {%r69, %r207};
	selp.f64 	%fd107, %fd106, %fd104, %p53;
	selp.f64 	%fd108, %fd107, %fd104, %p54;
	setp.eq.f32 	%p55, %f47, 0f3F800000;
	selp.f64 	%fd109, 0d3FF0000000000000, %fd108, %p55;
	cvt.f64.f32 	%fd110, %f51;
	{
	.reg .b32 %temp; 
	mov.b64 	{%temp, %r208}, %fd110;
	}
	{ // callseq 147, 0
	.param .b64 param0;
	st.param.f64 	[param0], %fd110;
	.param .b64 retval0;
	call.uni (retval0), 
	__internal_accurate_pow, 
	(
	param0
	);
	ld.param.f64 	%fd111, [retval0];
	} // callseq 147
	setp.lt.s32 	%p56, %r208, 0;
	neg.f64 	%fd113, %fd111;
	selp.f64 	%fd114, %fd113, %fd111, %p5;
	selp.f64 	%fd115, %fd114, %fd111, %p56;
	setp.eq.f32 	%p57, %f50, 0f00000000;
	selp.b32 	%r209, %r208, 0, %p5;
	or.b32  	%r210, %r209, 2146435072;
	selp.b32 	%r211, %r210, %r209, %p7;
	mov.b64 	%fd116, {%r69, %r211};
	selp.f64 	%fd117, %fd116, %fd115, %p57;
	add.f64 	%fd118, %fd110, 0d4000000000000000;
	{
	.reg .b32 %temp; 
	mov.b64 	{%temp, %r212}, %fd118;
	}
	and.b32  	%r213, %r212, 2146435072;
	setp.eq.s32 	%p58, %r213, 2146435072;
	setp.eq.f32 	%p59, %f50, 0f7F800000;
	selp.b32 	%r214, %r72, %r23, %p56;
	mov.b64 	%fd119, {%r69, %r214};
	selp.f64 	%fd120, %fd119, %fd117, %p58;
	selp.f64 	%fd121, %fd120, %fd117, %p59;
	setp.eq.f32 	%p60, %f50, 0f3F800000;
	selp.f64 	%fd122, 0d3FF0000000000000, %fd121, %p60;
	add.f64 	%fd123, %fd109, %fd122;
	setp.le.f64 	%p61, %fd123, 0d3FF0000000000000;
	selp.f32 	%f52, 0f3F800000, 0f00000000, %p61;
	add.s32 	%r215, %r34, 19453952;
	mul.hi.u32 	%r216, %r215, 3;
	sub.s32 	%r217, %r215, %r216;
	shr.u32 	%r218, %r217, 1;
	add.s32 	%r219, %r218, %r216;
	shr.u32 	%r220, %r219, 30;
	mul.lo.s32 	%r221, %r220, 2147483647;
	sub.s32 	%r222, %r215, %r221;
	max.u32 	%r223, %r222, 1;
	mul.hi.u32 	%r224, %r223, 1581746633;
	shr.u32 	%r225, %r224, 14;
	mul.lo.s32 	%r226, %r225, 44488;
	sub.s32 	%r227, %r223, %r226;
	mul.lo.s32 	%r228, %r227, 48271;
	mul.lo.s32 	%r229, %r225, 3399;
	setp.lt.u32 	%p62, %r228, %r229;
	xor.b32  	%r230, %r229, 2147483647;
	neg.s32 	%r231, %r229;
	selp.b32 	%r232, %r230, %r231, %p62;
	add.s32 	%r233, %r232, %r228;
	add.s32 	%r234, %r233, -1;
	cvt.rn.f32.u32 	%f53, %r234;
	mul.f32 	%f54, %f53, 0f30000000;
	add.f32 	%f55, %f54, 0f00000000;
	mul.hi.u32 	%r235, %r233, -1131474031;
	shr.u32 	%r236, %r235, 15;
	mul.lo.s32 	%r237, %r236, 44488;
	sub.s32 	%r238, %r233, %r237;
	mul.lo.s32 	%r239, %r238, 48271;
	mul.lo.s32 	%r240, %r236, 3399;
	setp.lt.u32 	%p63, %r239, %r240;
	xor.b32  	%r241, %r240, 2147483647;
	neg.s32 	%r242, %r240;
	selp.b32 	%r243, %r241, %r242, %p63;
	add.s32 	%r244, %r239, %r243;
	add.s32 	%r245, %r244, -1;
	cvt.rn.f32.u32 	%f56, %r245;
	mul.f32 	%f57, %f56, 0f30000000;
	add.f32 	%f58, %f57, 0f00000000;
	cvt.f64.f32 	%fd124, %f55;
	{
	.reg .b32 %temp; 
	mov.b64 	{%temp, %r246}, %fd124;
	}
	{ // callseq 148, 0
	.param .b64 param0;
	st.param.f64 	[param0], %fd124;
	.param .b64 retval0;
	call.uni (retval0), 
	__internal_accurate_pow, 
	(
	param0
	);
	ld.param.f64 	%fd125, [retval0];
	} // callseq 148
	setp.lt.s32 	%p64, %r246, 0;
	neg.f64 	%fd127, %fd125;
	selp.f64 	%fd128, %fd127, %fd125, %p5;
	selp.f64 	%fd129, %fd128, %fd125, %p64;
	setp.eq.f32 	%p65, %f54, 0f00000000;
	selp.b32 	%r247, %r246, 0, %p5;
	or.b32  	%r248, %r247, 2146435072;
	selp.b32 	%r249, %r248, %r247, %p7;
	mov.b64 	%fd130, {%r69, %r249};
	selp.f64 	%fd131, %fd130, %fd129, %p65;
	add.f64 	%fd132, %fd124, 0d4000000000000000;
	{
	.reg .b32 %temp; 
	mov.b64 	{%temp, %r250}, %fd132;
	}
	and.b32  	%r251, %r250, 2146435072;
	setp.eq.s32 	%p66, %r251, 2146435072;
	setp.eq.f32 	%p67, %f54, 0f7F800000;
	selp.b32 	%r252, %r72, %r23, %p64;
	mov.b64 	%fd133, {%r69, %r252};
	selp.f64 	%fd134, %fd133, %fd131, %p66;
	selp.f64 	%fd135, %fd134, %fd131, %p67;
	setp.eq.f32 	%p68, %f54, 0f3F800000;
	selp.f64 	%fd136, 0d3FF0000000000000, %fd135, %p68;
	cvt.f64.f32 	%fd137, %f58;
	{
	.reg .b32 %temp; 
	mov.b64 	{%temp, %r253}, %fd137;
	}
	{ // callseq 149, 0
	.param .b64 param0;
	st.param.f64 	[param0], %fd137;
	.param .b64 retval0;
	call.uni (retval0), 
	__internal_accurate_pow, 
	(
	param0
	);
	ld.param.f64 	%fd138, [retval0];
	} // callseq 149
	setp.lt.s32 	%p69, %r253, 0;
	neg.f64 	%fd140, %fd138;
	selp.f64 	%fd141, %fd140, %fd138, %p5;
	selp.f64 	%fd142, %fd141, %fd138, %p69;
	setp.eq.f32 	%p70, %f57, 0f00000000;
	selp.b32 	%r254, %r253, 0, %p5;
	or.b32  	%r255, %r254, 2146435072;
	selp.b32 	%r256, %r255, %r254, %p7;
	mov.b64 	%fd143, {%r69, %r256};
	selp.f64 	%fd144, %fd143, %fd142, %p70;
	add.f64 	%fd145, %fd137, 0d4000000000000000;
	{
	.reg .b32 %temp; 
	mov.b64 	{%temp, %r257}, %fd145;
	}
	and.b32  	%r258, %r257, 2146435072;
	setp.eq.s32 	%p71, %r258, 2146435072;
	setp.eq.f32 	%p72, %f57, 0f7F800000;
	selp.b32 	%r259, %r72, %r23, %p69;
	mov.b64 	%fd146, {%r69, %r259};
	selp.f64 	%fd147, %fd146, %fd144, %p71;
	selp.f64 	%fd148, %fd147, %fd144, %p72;
	setp.eq.f32 	%p73, %f57, 0f3F800000;
	selp.f64 	%fd149, 0d3FF0000000000000, %fd148, %p73;
	add.f64 	%fd150, %fd136, %fd149;
	setp.le.f64 	%p74, %fd150, 0d3FF0000000000000;
	selp.f32 	%f59, 0f3F800000, 0f00000000, %p74;
	add.s32 	%r260, %r34, 24317440;
	mul.hi.u32 	%r261, %r260, 3;
	sub.s32 	%r262, %r260, %r261;
	shr.u32 	%r263, %r262, 1;
	add.s32 	%r264, %r263, %r261;
	shr.u32 	%r265, %r264, 30;
	mul.lo.s32 	%r266, %r265, 2147483647;
	sub.s32 	%r267, %r260, %r266;
	max.u32 	%r268, %r267, 1;
	mul.hi.u32 	%r269, %r268, 1581746633;
	shr.u32 	%r270, %r269, 14;
	mul.lo.s32 	%r271, %r270, 44488;
	sub.s32 	%r272, %r268, %r271;
	mul.lo.s32 	%r273, %r272, 48271;
	mul.lo.s32 	%r274, %r270, 3399;
	setp.lt.u32 	%p75, %r273, %r274;
	xor.b32  	%r275, %r274, 2147483647;
	neg.s32 	%r276, %r274;
	selp.b32 	%r277, %r275, %r276, %p75;
	add.s32 	%r278, %r277, %r273;
	add.s32 	%r279, %r278, -1;
	cvt.rn.f32.u32 	%f60, %r279;
	mul.f32 	%f61, %f60, 0f30000000;
	add.f32 	%f62, %f61, 0f00000000;
	mul.hi.u32 	%r280, %r278, -1131474031;
	shr.u32 	%r281, %r280, 15;
	mul.lo.s32 	%r282, %r281, 44488;
	sub.s32 	%r283, %r278, %r282;
	mul.lo.s32 	%r284, %r283, 48271;
	mul.lo.s32 	%r285, %r281, 3399;
	setp.lt.u32 	%p76, %r284, %r285;
	xor.b32  	%r286, %r285, 2147483647;
	neg.s32 	%r287, %r285;
	selp.b32 	%r288, %r286, %r287, %p76;
	add.s32 	%r289, %r284, %r288;
	add.s32 	%r290, %r289, -1;
	cvt.rn.f32.u32 	%f63, %r290;
	mul.f32 	%f64, %f63, 0f30000000;
	add.f32 	%f65, %f64, 0f00000000;
	cvt.f64.f32 	%fd151, %f62;
	{
	.reg .b32 %temp; 
	mov.b64 	{%temp, %r291}, %fd151;
	}
	{ // callseq 150, 0
	.param .b64 param0;
	st.param.f64 	[param0], %fd151;
	.param .b64 retval0;
	call.uni (retval0), 
	__internal_accurate_pow, 
	(
	param0
	);
	ld.param.f64 	%fd152, [retval0];
	} // callseq 150
	setp.lt.s32 	%p77, %r291, 0;
	neg.f64 	%fd154, %fd152;
	selp.f64 	%fd155, %fd154, %fd152, %p5;
	selp.f64 	%fd156, %fd155, %fd152, %p77;
	setp.eq.f32 	%p78, %f61, 0f00000000;
	selp.b32 	%r292, %r291, 0, %p5;
	or.b32  	%r293, %r292, 2146435072;
	selp.b32 	%r294, %r293, %r292, %p7;
	mov.b64 	%fd157, {%r69, %r294};
	selp.f64 	%fd158, %fd157, %fd156, %p78;
	add.f64 	%fd159, %fd151, 0d4000000000000000;
	{
	.reg .b32 %temp; 
	mov.b64 	{%temp, %r295}, %fd159;
	}
	and.b32  	%r296, %r295, 2146435072;
	setp.eq.s32 	%p79, %r296, 2146435072;
	setp.eq.f32 	%p80, %f61, 0f7F800000;
	selp.b32 	%r297, %r72, %r23, %p77;
	mov.b64 	%fd160, {%r69, %r297};
	selp.f64 	%fd161, %fd160, %fd158, %p79;
	selp.f64 	%fd162, %fd161, %fd158, %p80;
	setp.eq.f32 	%p81, %f61, 0f3F800000;
	selp.f64 	%fd163, 0d3FF0000000000000, %fd162, %p81;
	cvt.f64.f32 	%fd164, %f65;
	{
	.reg .b32 %temp; 
	mov.b64 	{%temp, %r298}, %fd164;
	}
	{ // callseq 151, 0
	.param .b64 param0;
	st.param.f64 	[param0], %fd164;
	.param .b64 retval0;
	call.uni (retval0), 
	__internal_accurate_pow, 
	(
	param0
	);
	ld.param.f64 	%fd165, [retval0];
	} // callseq 151
	setp.lt.s32 	%p82, %r298, 0;
	neg.f64 	%fd167, %fd165;
	selp.f64 	%fd168, %fd167, %fd165, %p5;
	selp.f64 	%fd169, %fd168, %fd165, %p82;
	setp.eq.f32 	%p83, %f64, 0f00000000;
	selp.b32 	%r299, %r298, 0, %p5;
	or.b32  	%r300, %r299, 2146435072;
	selp.b32 	%r301, %r300, %r299, %p7;
	mov.b64 	%fd170, {%r69, %r301};
	selp.f64 	%fd171, %fd170, %fd169, %p83;
	add.f64 	%fd172, %fd164, 0d4000000000000000;
	{
	.reg .b32 %temp; 
	mov.b64 	{%temp, %r302}, %fd172;
	}
	and.b32  	%r303, %r302, 2146435072;
	setp.eq.s32 	%p84, %r303, 2146435072;
	setp.eq.f32 	%p85, %f64, 0f7F800000;
	selp.b32 	%r304, %r72, %r23, %p82;
	mov.b64 	%fd173, {%r69, %r304};
	selp.f64 	%fd174, %fd173, %fd171, %p84;
	selp.f64 	%fd175, %fd174, %fd171, %p85;
	setp.eq.f32 	%p86, %f64, 0f3F800000;
	selp.f64 	%fd176, 0d3FF0000000000000, %fd175, %p86;
	add.f64 	%fd177, %fd163, %fd176;
	setp.le.f64 	%p87, %fd177, 0d3FF0000000000000;
	selp.f32 	%f66, 0f3F800000, 0f00000000, %p87;
	add.s32 	%r305, %r34, 29180928;
	mul.hi.u32 	%r306, %r305, 3;
	sub.s32 	%r307, %r305, %r306;
	shr.u32 	%r308, %r307, 1;
	add.s32 	%r309, %r308, %r306;
	shr.u32 	%r310, %r309, 30;
	mul.lo.s32 	%r311, %r310, 2147483647;
	sub.s32 	%r312, %r305, %r311;
	max.u32 	%r313, %r312, 1;
	mul.hi.u32 	%r314, %r313, 1581746633;
	shr.u32 	%r315, %r314, 14;
	mul.lo.s32 	%r316, %r315, 44488;
	sub.s32 	%r317, %r313, %r316;
	mul.lo.s32 	%r318, %r317, 48271;
	mul.lo.s32 	%r319, %r315, 3399;
	setp.lt.u32 	%p88, %r318, %r319;
	xor.b32  	%r320, %r319, 2147483647;
	neg.s32 	%r321, %r319;
	selp.b32 	%r322, %r320, %r321, %p88;
	add.s32 	%r323, %r322, %r318;
	add.s32 	%r324, %r323, -1;
	cvt.rn.f32.u32 	%f67, %r324;
	mul.f32 	%f68, %f67, 0f30000000;
	add.f32 	%f69, %f68, 0f00000000;
	mul.hi.u32 	%r325, %r323, -1131474031;
	shr.u32 	%r326, %r325, 15;
	mul.lo.s32 	%r327, %r326, 44488;
	sub.s32 	%r328, %r323, %r327;
	mul.lo.s32 	%r329, %r328, 48271;
	mul.lo.s32 	%r330, %r326, 3399;
	setp.lt.u32 	%p89, %r329, %r330;
	xor.b32  	%r331, %r330, 2147483647;
	neg.s32 	%r332, %r330;
	selp.b32 	%r333, %r331, %r332, %p89;
	add.s32 	%r334, %r329, %r333;
	add.s32 	%r335, %r334, -1;
	cvt.rn.f32.u32 	%f70, %r335;
	mul.f32 	%f71, %f70, 0f30000000;
	add.f32 	%f72, %f71, 0f00000000;
	cvt.f64.f32 	%fd178, %f69;
	{
	.reg .b32 %temp; 
	mov.b64 	{%temp, %r336}, %fd178;
	}
	{ // callseq 152, 0
	.param .b64 param0;
	st.param.f64 	[param0], %fd178;
	.param .b64 retval0;
	call.uni (retval0), 
	__internal_accurate_pow, 
	(
	param0
	);
	ld.param.f64 	%fd179, [retval0];
	} // callseq 152
	setp.lt.s32 	%p90, %r336, 0;
	neg.f64 	%fd181, %fd179;
	selp.f64 	%fd182, %fd181, %fd179, %p5;
	selp.f64 	%fd183, %fd182, %fd179, %p90;
	setp.eq.f32 	%p91, %f68, 0f00000000;
	selp.b32 	%r337, %r336, 0, %p5;
	or.b32  	%r338, %r337, 2146435072;
	selp.b32 	%r339, %r338, %r337, %p7;
	mov.b64 	%fd184, {%r69, %r339};
	selp.f64 	%fd185, %fd184, %fd183, %p91;
	add.f64 	%fd186, %fd178, 0d4000000000000000;
	{
	.reg .b32 %temp; 
	mov.b64 	{%temp, %r340}, %fd186;
	}
	and.b32  	%r341, %r340, 2146435072;
	setp.eq.s32 	%p92, %r341, 2146435072;
	setp.eq.f32 	%p93, %f68, 0f7F800000;
	selp.b32 	%r342, %r72, %r23, %p90;
	mov.b64 	%fd187, {%r69, %r342};
	selp.f64 	%fd188, %fd187, %fd185, %p92;
	selp.f64 	%fd189, %fd188, %fd185, %p93;
	setp.eq.f32 	%p94, %f68, 0f3F800000;
	selp.f64 	%fd190, 0d3FF0000000000000, %fd189, %p94;
	cvt.f64.f32 	%fd191, %f72;
	{
	.reg .b32 %temp; 
	mov.b64 	{%temp, %r343}, %fd191;
	}
	{ // callseq 153, 0
	.param .b64 param0;
	st.param.f64 	[param0], %fd191;
	.param .b64 retval0;
	call.uni (retval0), 
	__internal_accurate_pow, 
	(
	param0
	);
	ld.param.f64 	%fd192, [retval0];
	} // callseq 153
	setp.lt.s32 	%p95, %r343, 0;
	neg.f64 	%fd194, %fd192;
	selp.f64 	%fd195, %fd194, %fd192, %p5;
	selp.f64 	%fd196, %fd195, %fd192, %p95;
	setp.eq.f32 	%p96, %f71, 0f00000000;
	selp.b32 	%r344, %r343, 0, %p5;
	or.b32  	%r345, %r344, 2146435072;
	selp.b32 	%r346, %r345, %r344, %p7;
	mov.b64 	%fd197, {%r69, %r346};
	selp.f64 	%fd198, %fd197, %fd196, %p96;
	add.f64 	%fd199, %fd191, 0d4000000000000000;
	{
	.reg .b32 %temp; 
	mov.b64 	{%temp, %r347}, %fd199;
	}
	and.b32  	%r348, %r347, 2146435072;
	setp.eq.s32 	%p97, %r348, 2146435072;
	setp.eq.f32 	%p98, %f71, 0f7F800000;
	selp.b32 	%r349, %r72, %r23, %p95;
	mov.b64 	%fd200, {%r69, %r349};
	selp.f64 	%fd201, %fd200, %fd198, %p97;
	selp.f64 	%fd202, %fd201, %fd198, %p98;
	setp.eq.f32 	%p99, %f71, 0f3F800000;
	selp.f64 	%fd203, 0d3FF0000000000000, %fd202, %p99;
	add.f64 	%fd204, %fd190, %fd203;
	setp.le.f64 	%p100, %fd204, 0d3FF0000000000000;
	selp.f32 	%f73, 0f3F800000, 0f00000000, %p100;
	add.s32 	%r350, %r34, 34044416;
	mul.hi.u32 	%r351, %r350, 3;
	sub.s32 	%r352, %r350, %r351;
	shr.u32 	%r353, %r352, 1;
	add.s32 	%r354, %r353, %r351;
	shr.u32 	%r355, %r354, 30;
	mul.lo.s32 	%r356, %r355, 2147483647;
	sub.s32 	%r357, %r350, %r356;
	max.u32 	%r358, %r357, 1;
	mul.hi.u32 	%r359, %r358, 1581746633;
	shr.u32 	%r360, %r359, 14;
	mul.lo.s32 	%r361, %r360, 44488;
	sub.s32 	%r362, %r358, %r361;
	mul.lo.s32 	%r363, %r362, 48271;
	mul.lo.s32 	%r364, %r360, 3399;
	setp.lt.u32 	%p101, %r363, %r364;
	xor.b32  	%r365, %r364, 2147483647;
	neg.s32 	%r366, %r364;
	selp.b32 	%r367, %r365, %r366, %p101;
	add.s32 	%r368, %r367, %r363;
	add.s32 	%r369, %r368, -1;
	cvt.rn.f32.u32 	%f74, %r369;
	mul.f32 	%f75, %f74, 0f30000000;
	add.f32 	%f76, %f75, 0f00000000;
	mul.hi.u32 	%r370, %r368, -1131474031;
	shr.u32 	%r371, %r370, 15;
	mul.lo.s32 	%r372, %r371, 44488;
	sub.s32 	%r373, %r368, %r372;
	mul.lo.s32 	%r374, %r373, 48271;
	mul.lo.s32 	%r375, %r371, 3399;
	setp.lt.u32 	%p102, %r374, %r375;
	xor.b32  	%r376, %r375, 2147483647;
	neg.s32 	%r377, %r375;
	selp.b32 	%r378, %r376, %r377, %p102;
	add.s32 	%r379, %r374, %r378;
	add.s32 	%r380, %r379, -1;
	cvt.rn.f32.u32 	%f77, %r380;
	mul.f32 	%f78, %f77, 0f30000000;
	add.f32 	%f79, %f78, 0f00000000;
	cvt.f64.f32 	%fd205, %f76;
	{
	.reg .b32 %temp; 
	mov.b64 	{%temp, %r381}, %fd205;
	}
	{ // callseq 154, 0
	.param .b64 param0;
	st.param.f64 	[param0], %fd205;
	.param .b64 retval0;
	call.uni (retval0), 
	__internal_accurate_pow, 
	(
	param0
	);
	ld.param.f64 	%fd206, [retval0];
	} // callseq 154
	setp.lt.s32 	%p103, %r381, 0;
	neg.f64 	%fd208, %fd206;
	selp.f64 	%fd209, %fd208, %fd206, %p5;
	selp.f64 	%fd210, %fd209, %fd206, %p103;
	setp.eq.f32 	%p104, %f75, 0f00000000;
	selp.b32 	%r382, %r381, 0, %p5;
	or.b32  	%r383, %r382, 2146435072;
	selp.b32 	%r384, %r383, %r382, %p7;
	mov.b64 	%fd211, {%r69, %r384};
	selp.f64 	%fd212, %fd211, %fd210, %p104;
	add.f64 	%fd213, %fd205, 0d4000000000000000;
	{
	.reg .b32 %temp; 
	mov.b64 	{%temp, %r385}, %fd213;
	}
	and.b32  	%r386, %r385, 2146435072;
	setp.eq.s32 	%p105, %r386, 2146435072;
	setp.eq.f32 	%p106, %f75, 0f7F800000;
	selp.b32 	%r387, %r72, %r23, %p103;
	mov.b64 	%fd214, {%r69, %r387};
	selp.f64 	%fd215, %fd214, %fd212, %p105;
	selp.f64 	%fd216, %fd215, %fd212, %p106;
	setp.eq.f32 	%p107, %f75, 0f3F800000;
	selp.f64 	%fd217, 0d3FF0000000000000, %fd216, %p107;
	cvt.f64.f32 	%fd218, %f79;
	{
	.reg .b32 %temp; 
	mov.b64 	{%temp, %r388}, %fd218;
	}
	{ // callseq 155, 0
	.param .b64 param0;
	st.param.f64 	[param0], %fd218;
	.param .b64 retval0;
	call.uni (retval0), 
	__internal_accurate_pow, 
	(
	param0
	);
	ld.param.f64 	%fd219, [retval0];
	} // callseq 155
	setp.lt.s32 	%p108, %r388, 0;
	neg.f64 	%fd221, %fd219;
	selp.f64 	%fd222, %fd221, %fd219, %p5;
	selp.f64 	%fd223, %fd222, %fd219, %p108;
	setp.eq.f32 	%p109, %f78, 0f00000000;
	selp.b32 	%r389, %r388, 0, %p5;
	or.b32  	%r390, %r389, 2146435072;
	selp.b32 	%r391, %r390, %r389, %p7;
	mov.b64 	%fd224, {%r69, %r391};
	selp.f64 	%fd225, %fd224, %fd223, %p109;
	add.f64 	%fd226, %fd218, 0d4000000000000000;
	{
	.reg .b32 %temp; 
	mov.b64 	{%temp, %r392}, %fd226;
	}
	and.b32  	%r393, %r392, 2146435072;
	setp.eq.s32 	%p110, %r393, 2146435072;
	setp.eq.f32 	%p111, %f78, 0f7F800000;
	selp.b32 	%r394, %r72, %r23, %p108;
	mov.b64 	%fd227, {%r69, %r394};
	selp.f64 	%fd228, %fd227, %fd225, %p110;
	selp.f64 	%fd229, %fd228, %fd225, %p111;
	setp.eq.f32 	%p112, %f78, 0f3F800000;
	selp.f64 	%fd230, 0d3FF0000000000000, %fd229, %p112;
	add.f64 	%fd231, %fd217, %fd230;
	setp.le.f64 	%p113, %fd231, 0d3FF0000000000000;
	selp.f32 	%f80, 0f3F800000, 0f00000000, %p113;
	add.s32 	%r395, %r34, 38907904;
	mul.hi.u32 	%r396, %r395, 3;
	sub.s32 	%r397, %r395, %r396;
	shr.u32 	%r398, %r397, 1;
	add.s32 	%r399, %r398, %r396;
	shr.u32 	%r400, %r399, 30;
	mul.lo.s32 	%r401, %r400, 2147483647;
	sub.s32 	%r402, %r395, %r401;
	max.u32 	%r403, %r402, 1;
	mul.hi.u32 	%r404, %r403, 1581746633;
	shr.u32 	%r405, %r404, 14;
	mul.lo.s32 	%r406, %r405, 44488;
	sub.s32 	%r407, %r403, %r406;
	mul.lo.s32 	%r408, %r407, 48271;
	mul.lo.s32 	%r409, %r405, 3399;
	setp.lt.u32 	%p114, %r408, %r409;
	xor.b32  	%r410, %r409, 2147483647;
	neg.s32 	%r411, %r409;
	selp.b32 	%r412, %r410, %r411, %p114;
	add.s32 	%r413, %r412, %r408;
	add.s32 	%r414, %r413, -1;
	cvt.rn.f32.u32 	%f81, %r414;
	mul.f32 	%f82, %f81, 0f30000000;
	add.f32 	%f83, %f82, 0f00000000;
	mul.hi.u32 	%r415, %r413, -1131474031;
	shr.u32 	%r416, %r415, 15;
	mul.lo.s32 	%r417, %r416, 44488;
	sub.s32 	%r418, %r413, %r417;
	mul.lo.s32 	%r419, %r418, 48271;
	mul.lo.s32 	%r420, %r416, 3399;
	setp.lt.u32 	%p115, %r419, %r420;
	xor.b32  	%r421, %r420, 2147483647;
	neg.s32 	%r422, %r420;
	selp.b32 	%r423, %r421, %r422, %p115;
	add.s32 	%r424, %r419, %r423;
	add.s32 	%r425, %r424, -1;
	cvt.rn.f32.u32 	%f84, %r425;
	mul.f32 	%f85, %f84, 0f30000000;
	add.f32 	%f86, %f85, 0f00000000;
	cvt.f64.f32 	%fd232, %f83;
	{
	.reg .b32 %temp; 
	mov.b64 	{%temp, %r426}, %fd232;
	}
	{ // callseq 156, 0
	.param .b64 param0;
	st.param.f64 	[param0], %fd232;
	.param .b64 retval0;
	call.uni (retval0), 
	__internal_accurate_pow, 
	(
	param0
	);
	ld.param.f64 	%fd233, [retval0];
	} // callseq 156
	setp.lt.s32 	%p116, %r426, 0;
	neg.f64 	%fd235, %fd233;
	selp.f64 	%fd236, %fd235, %fd233, %p5;
	selp.f64 	%fd237, %fd236, %fd233, %p116;
	setp.eq.f32 	%p117, %f82, 0f00000000;
	selp.b32 	%r427, %r426, 0, %p5;
	or.b32  	%r428, %r427, 2146435072;
	selp.b32 	%r429, %r428, %r427, %p7;
	mov.b64 	%fd238, {%r69, %r429};
	selp.f64 	%fd239, %fd238, %fd237, %p117;
	add.f64 	%fd240, %fd232, 0d4000000000000000;
	{
	.reg .b32 %temp; 
	mov.b64 	{%temp, %r430}, %fd240;
	}
	and.b32  	%r431, %r430, 2146435072;
	setp.eq.s32 	%p118, %r431, 2146435072;
	setp.eq.f32 	%p119, %f82, 0f7F800000;
	selp.b32 	%r432, %r72, %r23, %p116;
	mov.b64 	%fd241, {%r69, %r432};
	selp.f64 	%fd242, %fd241, %fd239, %p118;
	selp.f64 	%fd243, %fd242, %fd239, %p119;
	setp.eq.f32 	%p120, %f82, 0f3F800000;
	selp.f64 	%fd244, 0d3FF0000000000000, %fd243, %p120;
	cvt.f64.f32 	%fd245, %f86;
	{
	.reg .b32 %temp; 
	mov.b64 	{%temp, %r433}, %fd245;
	}
	{ // callseq 157, 0
	.param .b64 param0;
	st.param.f64 	[param0], %fd245;
	.param .b64 retval0;
	call.uni (retval0), 
	__internal_accurate_pow, 
	(
	param0
	);
	ld.param.f64 	%fd246, [retval0];
	} // callseq 157
	setp.lt.s32 	%p121, %r433, 0;
	neg.f64 	%fd248, %fd246;
	selp.f64 	%fd249, %fd248, %fd246, %p5;
	selp.f64 	%fd250, %fd249, %fd246, %p121;
	setp.eq.f32 	%p122, %f85, 0f00000000;
	selp.b32 	%r434, %r433, 0, %p5;
	or.b32  	%r435, %r434, 2146435072;
	selp.b32 	%r436, %r435, %r434, %p7;
	mov.b64 	%fd251, {%r69, %r436};
	selp.f64 	%fd252, %fd251, %fd250, %p122;
	add.f64 	%fd253, %fd245, 0d4000000000000000;
	{
	.reg .b32 %temp; 
	mov.b64 	{%temp, %r437}, %fd253;
	}
	and.b32  	%r438, %r437, 2146435072;
	setp.eq.s32 	%p123, %r438, 2146435072;
	setp.eq.f32 	%p124, %f85, 0f7F800000;
	selp.b32 	%r439, %r72, %r23, %p121;
	mov.b64 	%fd254, {%r69, %r439};
	selp.f64 	%fd255, %fd254, %fd252, %p123;
	selp.f64 	%fd256, %fd255, %fd252, %p124;
	setp.eq.f32 	%p125, %f85, 0f3F800000;
	selp.f64 	%fd257, 0d3FF0000000000000, %fd256, %p125;
	add.f64 	%fd258, %fd244, %fd257;
	setp.le.f64 	%p126, %fd258, 0d3FF0000000000000;
	selp.f32 	%f87, 0f3F800000, 0f00000000, %p126;
	add.s32 	%r440, %r34, 43771392;
	mul.hi.u32 	%r441, %r440, 3;
	sub.s32 	%r442, %r440, %r441;
	shr.u32 	%r443, %r442, 1;
	add.s32 	%r444, %r443, %r441;
	shr.u32 	%r445, %r444, 30;
	mul.lo.s32 	%r446, %r445, 2147483647;
	sub.s32 	%r447, %r440, %r446;
	max.u32 	%r448, %r447, 1;
	mul.hi.u32 	%r449, %r448, 1581746633;
	shr.u32 	%r450, %r449, 14;
	mul.lo.s32 	%r451, %r450, 44488;
	sub.s32 	%r452, %r448, %r451;
	mul.lo.s32 	%r453, %r452, 48271;
	mul.lo.s32 	%r454, %r450, 3399;
	setp.lt.u32 	%p127, %r453, %r454;
	xor.b32  	%r455, %r454, 2147483647;
	neg.s32 	%r456, %r454;
	selp.b32 	%r457, %r455, %r456, %p127;
	add.s32 	%r458, %r457, %r453;
	add.s32 	%r459, %r458, -1;
	cvt.rn.f32.u32 	%f88, %r459;
	mul.f32 	%f89, %f88, 0f30000000;
	add.f32 	%f90, %f89, 0f00000000;
	mul.hi.u32 	%r460, %r458, -1131474031;
	shr.u32 	%r461, %r460, 15;
	mul.lo.s32 	%r462, %r461, 44488;
	sub.s32 	%r463, %r458, %r462;
	mul.lo.s32 	%r464, %r463, 48271;
	mul.lo.s32 	%r465, %r461, 3399;
	setp.lt.u32 	%p128, %r464, %r465;
	xor.b32  	%r466, %r465, 2147483647;
	neg.s32 	%r467, %r465;
	selp.b32 	%r468, %r466, %r467, %p128;
	add.s32 	%r469, %r464, %r468;
	add.s32 	%r470, %r469, -1;
	cvt.rn.f32.u32 	%f91, %r470;
	mul.f32 	%f92, %f91, 0f30000000;
	add.f32 	%f93, %f92, 0f00000000;
	cvt.f64.f32 	%fd259, %f90;
	{
	.reg .b32 %temp; 
	mov.b64 	{%temp, %r471}, %fd259;
	}
	{ // callseq 158, 0
	.param .b64 param0;
	st.param.f64 	[param0], %fd259;
	.param .b64 retval0;
	call.uni (retval0), 
	__internal_accurate_pow, 
	(
	param0
	);
	ld.param.f64 	%fd260, [retval0];
	} // callseq 158
	setp.lt.s32 	%p129, %r471, 0;
	neg.f64 	%fd262, %fd260;
	selp.f64 	%fd263, %fd262, %fd260, %p5;
	selp.f64 	%fd264, %fd263, %fd260, %p129;
	setp.eq.f32 	%p130, %f89, 0f00000000;
	selp.b32 	%r472, %r471, 0, %p5;
	or.b32  	%r473, %r472, 2146435072;
	selp.b32 	%r474, %r473, %r472, %p7;
	mov.b64 	%fd265, {%r69, %r474};
	selp.f64 	%fd266, %fd265, %fd264, %p130;
	add.f64 	%fd267, %fd259, 0d4000000000000000;
	{
	.reg .b32 %temp; 
	mov.b64 	{%temp, %r475}, %fd267;
	}
	and.b32  	%r476, %r475, 2146435072;
	setp.eq.s32 	%p131, %r476, 2146435072;
	setp.eq.f32 	%p132, %f89, 0f7F800000;
	selp.b32 	%r477, %r72, %r23, %p129;
	mov.b64 	%fd268, {%r69, %r477};
	selp.f64 	%fd269, %fd268, %fd266, %p131;
	selp.f64 	%fd270, %fd269, %fd266, %p132;
	setp.eq.f32 	%p133, %f89, 0f3F800000;
	selp.f64 	%fd271, 0d3FF0000000000000, %fd270, %p133;
	cvt.f64.f32 	%fd272, %f93;
	{
	.reg .b32 %temp; 
	mov.b64 	{%temp, %r478}, %fd272;
	}
	{ // callseq 159, 0
	.param .b64 param0;
	st.param.f64 	[param0], %fd272;
	.param .b64 retval0;
	call.uni (retval0), 
	__internal_accurate_pow, 
	(
	param0
	);
	ld.param.f64 	%fd273, [retval0];
	} // callseq 159
	setp.lt.s32 	%p134, %r478, 0;
	neg.f64 	%fd275, %fd273;
	selp.f64 	%fd276, %fd275, %fd273, %p5;
	selp.f64 	%fd277, %fd276, %fd273, %p134;
	setp.eq.f32 	%p135, %f92, 0f00000000;
	selp.b32 	%r479, %r478, 0, %p5;
	or.b32  	%r480, %r479, 2146435072;
	selp.b32 	%r481, %r480, %r479, %p7;
	mov.b64 	%fd278, {%r69, %r481};
	selp.f64 	%fd279, %fd278, %fd277, %p135;
	add.f64 	%fd280, %fd272, 0d4000000000000000;
	{
	.reg .b32 %temp; 
	mov.b64 	{%temp, %r482}, %fd280;
	}
	and.b32  	%r483, %r482, 2146435072;
	setp.eq.s32 	%p136, %r483, 2146435072;
	setp.eq.f32 	%p137, %f92, 0f7F800000;
	selp.b32 	%r484, %r72, %r23, %p134;
	mov.b64 	%fd281, {%r69, %r484};
	selp.f64 	%fd282, %fd281, %fd279, %p136;
	selp.f64 	%fd283, %fd282, %fd279, %p137;
	setp.eq.f32 	%p138, %f92, 0f3F800000;
	selp.f64 	%fd284, 0d3FF0000000000000, %fd283, %p138;
	add.f64 	%fd285, %fd271, %fd284;
	setp.le.f64 	%p139, %fd285, 0d3FF0000000000000;
	selp.f32 	%f94, 0f3F800000, 0f00000000, %p139;
	add.s32 	%r485, %r34, 48634880;
	mul.hi.u32 	%r486, %r485, 3;
	sub.s32 	%r487, %r485, %r486;
	shr.u32 	%r488, %r487, 1;
	add.s32 	%r489, %r488, %r486;
	shr.u32 	%r490, %r489, 30;
	mul.lo.s32 	%r491, %r490, 2147483647;
	sub.s32 	%r492, %r485, %r491;
	max.u32 	%r493, %r492, 1;
	mul.hi.u32 	%r494, %r493, 1581746633;
	shr.u32 	%r495, %r494, 14;
	mul.lo.s32 	%r496, %r495, 44488;
	sub.s32 	%r497, %r493, %r496;
	mul.lo.s32 	%r498, %r497, 48271;
	mul.lo.s32 	%r499, %r495, 3399;
	setp.lt.u32 	%p140, %r498, %r499;
	xor.b32  	%r500, %r499, 2147483647;
	neg.s32 	%r501, %r499;
	selp.b32 	%r502, %r500, %r501, %p140;
	add.s32 	%r503, %r502, %r498;
	add.s32 	%r504, %r503, -1;
	cvt.rn.f32.u32 	%f95, %r504;
	mul.f32 	%f96, %f95, 0f30000000;
	add.f32 	%f97, %f96, 0f00000000;
	mul.hi.u32 	%r505, %r503, -1131474031;
	shr.u32 	%r506, %r505, 15;
	mul.lo.s32 	%r507, %r506, 44488;
	sub.s32 	%r508, %r503, %r507;
	mul.lo.s32 	%r509, %r508, 48271;
	mul.lo.s32 	%r510, %r506, 3399;
	setp.lt.u32 	%p141, %r509, %r510;
	xor.b32  	%r511, %r510, 2147483647;
	neg.s32 	%r512, %r510;
	selp.b32 	%r513, %r511, %r512, %p141;
	add.s32 	%r514, %r509, %r513;
	add.s32 	%r515, %r514, -1;
	cvt.rn.f32.u32 	%f98, %r515;
	mul.f32 	%f99, %f98, 0f30000000;
	add.f32 	%f100, %f99, 0f00000000;
	cvt.f64.f32 	%fd286, %f97;
	{
	.reg .b32 %temp; 
	mov.b64 	{%temp, %r516}, %fd286;
	}
	{ // callseq 160, 0
	.param .b64 param0;
	st.param.f64 	[param0], %fd286;
	.param .b64 retval0;
	call.uni (retval0), 
	__internal_accurate_pow, 
	(
	param0
	);
	ld.param.f64 	%fd287, [retval0];
	} // callseq 160
	setp.lt.s32 	%p142, %r516, 0;
	neg.f64 	%fd289, %fd287;
	selp.f64 	%fd290, %fd289, %fd287, %p5;
	selp.f64 	%fd291, %fd290, %fd287, %p142;
	setp.eq.f32 	%p143, %f96, 0f00000000;
	selp.b32 	%r517, %r516, 0, %p5;
	or.b32  	%r518, %r517, 2146435072;
	selp.b32 	%r519, %r518, %r517, %p7;
	mov.b64 	%fd292, {%r69, %r519};
	selp.f64 	%fd293, %fd292, %fd291, %p143;
	add.f64 	%fd294, %fd286, 0d4000000000000000;
	{
	.reg .b32 %temp; 
	mov.b64 	{%temp, %r520}, %fd294;
	}
	and.b32  	%r521, %r520, 2146435072;
	setp.eq.s32 	%p144, %r521, 2146435072;
	setp.eq.f32 	%p145, %f96, 0f7F800000;
	selp.b32 	%r522, %r72, %r23, %p142;
	mov.b64 	%fd295, {%r69, %r522};
	selp.f64 	%fd296, %fd295, %fd293, %p144;
	selp.f64 	%fd297, %fd296, %fd293, %p145;
	setp.eq.f32 	%p146, %f96, 0f3F800000;
	selp.f64 	%fd298, 0d3FF0000000000000, %fd297, %p146;
	cvt.f64.f32 	%fd299, %f100;
	{
	.reg .b32 %temp; 
	mov.b64 	{%temp, %r523}, %fd299;
	}
	{ // callseq 161, 0
	.param .b64 param0;
	st.param.f64 	[param0], %fd299;
	.param .b64 retval0;
	call.uni (retval0), 
	__internal_accurate_pow, 
	(
	param0
	);
	ld.param.f64 	%fd300, [retval0];
	} // callseq 161
	setp.lt.s32 	%p147, %r523, 0;
	neg.f64 	%fd302, %fd300;
	selp.f64 	%fd303, %fd302, %fd300, %p5;
	selp.f64 	%fd304, %fd303, %fd300, %p147;
	setp.eq.f32 	%p148, %f99, 0f00000000;
	selp.b32 	%r524, %r523, 0, %p5;
	or.b32  	%r525, %r524, 2146435072;
	selp.b32 	%r526, %r525, %r524, %p7;
	mov.b64 	%fd305, {%r69, %r526};
	selp.f64 	%fd306, %fd305, %fd304, %p148;
	add.f64 	%fd307, %fd299, 0d4000000000000000;
	{
	.reg .b32 %temp; 
	mov.b64 	{%temp, %r527}, %fd307;
	}
	and.b32  	%r528, %r527, 2146435072;
	setp.eq.s32 	%p149, %r528, 2146435072;
	setp.eq.f32 	%p150, %f99, 0f7F800000;
	selp.b32 	%r529, %r72, %r23, %p147;
	mov.b64 	%fd308, {%r69, %r529};
	selp.f64 	%fd309, %fd308, %fd306, %p149;
	selp.f64 	%fd310, %fd309, %fd306, %p150;
	setp.eq.f32 	%p151, %f99, 0f3F800000;
	selp.f64 	%fd311, 0d3FF0000000000000, %fd310, %p151;
	add.f64 	%fd312, %fd298, %fd311;
	setp.le.f64 	%p152, %fd312, 0d3FF0000000000000;
	selp.f32 	%f101, 0f3F800000, 0f00000000, %p152;
	add.s32 	%r530, %r34, 53498368;
	mul.hi.u32 	%r531, %r530, 3;
	sub.s32 	%r532, %r530, %r531;
	shr.u32 	%r533, %r532, 1;
	add.s32 	%r534, %r533, %r531;
	shr.u32 	%r535, %r534, 30;
	mul.lo.s32 	%r536, %r535, 2147483647;
	sub.s32 	%r537, %r530, %r536;
	max.u32 	%r538, %r537, 1;
	mul.hi.u32 	%r539, %r538, 1581746633;
	shr.u32 	%r540, %r539, 14;
	mul.lo.s32 	%r541, %r540, 44488;
	sub.s32 	%r542, %r538, %r541;
	mul.lo.s32 	%r543, %r542, 48271;
	mul.lo.s32 	%r544, %r540, 3399;
	setp.lt.u32 	%p153, %r543, %r544;
	xor.b32  	%r545, %r544, 2147483647;
	neg.s32 	%r546, %r544;
	selp.b32 	%r547, %r545, %r546, %p153;
	add.s32 	%r548, %r547, %r543;
	add.s32 	%r549, %r548, -1;
	cvt.rn.f32.u32 	%f102, %r549;
	mul.f32 	%f103, %f102, 0f30000000;
	add.f32 	%f104, %f103, 0f00000000;
	mul.hi.u32 	%r550, %r548, -1131474031;
	shr.u32 	%r551, %r550, 15;
	mul.lo.s32 	%r552, %r551, 44488;
	sub.s32 	%r553, %r548, %r552;
	mul.lo.s32 	%r554, %r553, 48271;
	mul.lo.s32 	%r555, %r551, 3399;
	setp.lt.u32 	%p154, %r554, %r555;
	xor.b32  	%r556, %r555, 2147483647;
	neg.s32 	%r557, %r555;
	selp.b32 	%r558, %r556, %r557, %p154;
	add.s32 	%r559, %r554, %r558;
	add.s32 	%r560, %r559, -1;
	cvt.rn.f32.u32 	%f105, %r560;
	mul.f32 	%f106, %f105, 0f30000000;
	add.f32 	%f107, %f106, 0f00000000;
	cvt.f64.f32 	%fd313, %f104;
	{
	.reg .b32 %temp; 
	mov.b64 	{%temp, %r561}, %fd313;
	}
	{ // callseq 162, 0
	.param .b64 param0;
	st.param.f64 	[param0], %fd313;
	.param .b64 retval0;
	call.uni (retval0), 
	__internal_accurate_pow, 
	(
	param0
	);
	ld.param.f64 	%fd314, [retval0];
	} // callseq 162
	setp.lt.s32 	%p155, %r561, 0;
	neg.f64 	%fd316, %fd314;
	selp.f64 	%fd317, %fd316, %fd314, %p5;
	selp.f64 	%fd318, %fd317, %fd314, %p155;
	setp.eq.f32 	%p156, %f103, 0f00000000;
	selp.b32 	%r562, %r561, 0, %p5;
	or.b32  	%r563, %r562, 2146435072;
	selp.b32 	%r564, %r563, %r562, %p7;
	mov.b64 	%fd319, {%r69, %r564};
	selp.f64 	%fd320, %fd319, %fd318, %p156;
	add.f64 	%fd321, %fd313, 0d4000000000000000;
	{
	.reg .b32 %temp; 
	mov.b64 	{%temp, %r565}, %fd321;
	}
	and.b32  	%r566, %r565, 2146435072;
	setp.eq.s32 	%p157, %r566, 2146435072;
	setp.eq.f32 	%p158, %f103, 0f7F800000;
	selp.b32 	%r567, %r72, %r23, %p155;
	mov.b64 	%fd322, {%r69, %r567};
	selp.f64 	%fd323, %fd322, %fd320, %p157;
	selp.f64 	%fd324, %fd323, %fd320, %p158;
	setp.eq.f32 	%p159, %f103, 0f3F800000;
	selp.f64 	%fd325, 0d3FF0000000000000, %fd324, %p159;
	cvt.f64.f32 	%fd326, %f107;
	{
	.reg .b32 %temp; 
	mov.b64 	{%temp, %r568}, %fd326;
	}
	{ // callseq 163, 0
	.param .b64 param0;
	st.param.f64 	[param0], %fd326;
	.param .b64 retval0;
	call.uni (retval0), 
	__internal_accurate_pow, 
	(
	param0
	);
	ld.param.f64 	%fd327, [retval0];
	} // callseq 163
	setp.lt.s32 	%p160, %r568, 0;
	neg.f64 	%fd329, %fd327;
	selp.f64 	%fd330, %fd329, %fd327, %p5;
	selp.f64 	%fd331, %fd330, %fd327, %p160;
	setp.eq.f32 	%p161, %f106, 0f00000000;
	selp.b32 	%r569, %r568, 0, %p5;
	or.b32  	%r570, %r569, 2146435072;
	selp.b32 	%r571, %r570, %r569, %p7;
	mov.b64 	%fd332, {%r69, %r571};
	selp.f64 	%fd333, %fd332, %fd331, %p161;
	add.f64 	%fd334, %fd326, 0d4000000000000000;
	{
	.reg .b32 %temp; 
	mov.b64 	{%temp, %r572}, %fd334;
	}
	and.b32  	%r573, %r572, 2146435072;
	setp.eq.s32 	%p162, %r573, 2146435072;
	setp.eq.f32 	%p163, %f106, 0f7F800000;
	selp.b32 	%r574, %r72, %r23, %p160;
	mov.b64 	%fd335, {%r69, %r574};
	selp.f64 	%fd336, %fd335, %fd333, %p162;
	selp.f64 	%fd337, %fd336, %fd333, %p163;
	setp.eq.f32 	%p164, %f106, 0f3F800000;
	selp.f64 	%fd338, 0d3FF0000000000000, %fd337, %p164;
	add.f64 	%fd339, %fd325, %fd338;
	setp.le.f64 	%p165, %fd339, 0d3FF0000000000000;
	selp.f32 	%f108, 0f3F800000, 0f00000000, %p165;
	add.s32 	%r575, %r34, 58361856;
	mul.hi.u32 	%r576, %r575, 3;
	sub.s32 	%r577, %r575, %r576;
	shr.u32 	%r578, %r577, 1;
	add.s32 	%r579, %r578, %r576;
	shr.u32 	%r580, %r579, 30;
	mul.lo.s32 	%r581, %r580, 2147483647;
	sub.s32 	%r582, %r575, %r581;
	max.u32 	%r583, %r582, 1;
	mul.hi.u32 	%r584, %r583, 1581746633;
	shr.u32 	%r585, %r584, 14;
	mul.lo.s32 	%r586, %r585, 44488;
	sub.s32 	%r587, %r583, %r586;
	mul.lo.s32 	%r588, %r587, 48271;
	mul.lo.s32 	%r589, %r585, 3399;
	setp.lt.u32 	%p166, %r588, %r589;
	xor.b32  	%r590, %r589, 2147483647;
	neg.s32 	%r591, %r589;
	selp.b32 	%r592, %r590, %r591, %p166;
	add.s32 	%r593, %r592, %r588;
	add.s32 	%r594, %r593, -1;
	cvt.rn.f32.u32 	%f109, %r594;
	mul.f32 	%f110, %f109, 0f30000000;
	add.f32 	%f111, %f110, 0f00000000;
	mul.hi.u32 	%r595, %r593, -1131474031;
	shr.u32 	%r596, %r595, 15;
	mul.lo.s32 	%r597, %r596, 44488;
	sub.s32 	%r598, %r593, %r597;
	mul.lo.s32 	%r599, %r598, 48271;
	mul.lo.s32 	%r600, %r596, 3399;
	setp.lt.u32 	%p167, %r599, %r600;
	xor.b32  	%r601, %r600, 2147483647;
	neg.s32 	%r602, %r600;
	selp.b32 	%r603, %r601, %r602, %p167;
	add.s32 	%r604, %r599, %r603;
	add.s32 	%r605, %r604, -1;
	cvt.rn.f32.u32 	%f112, %r605;
	mul.f32 	%f113, %f112, 0f30000000;
	add.f32 	%f114, %f113, 0f00000000;
	cvt.f64.f32 	%fd340, %f111;
	{
	.reg .b32 %temp; 
	mov.b64 	{%temp, %r606}, %fd340;
	}
	{ // callseq 164, 0
	.param .b64 param0;
	st.param.f64 	[param0], %fd340;
	.param .b64 retval0;
	call.uni (retval0), 
	__internal_accurate_pow, 
	(
	param0
	);
	ld.param.f64 	%fd341, [retval0];
	} // callseq 164
	setp.lt.s32 	%p168, %r606, 0;
	neg.f64 	%fd343, %fd341;
	selp.f64 	%fd344, %fd343, %fd341, %p5;
	selp.f64 	%fd345, %fd344, %fd341, %p168;
	setp.eq.f32 	%p169, %f110, 0f00000000;
	selp.b32 	%r607, %r606, 0, %p5;
	or.b32  	%r608, %r607, 2146435072;
	selp.b32 	%r609, %r608, %r607, %p7;
	mov.b64 	%fd346, {%r69, %r609};
	selp.f64 	%fd347, %fd346, %fd345, %p169;
	add.f64 	%fd348, %fd340, 0d4000000000000000;
	{
	.reg .b32 %temp; 
	mov.b64 	{%temp, %r610}, %fd348;
	}
	and.b32  	%r611, %r610, 2146435072;
	setp.eq.s32 	%p170, %r611, 2146435072;
	setp.eq.f32 	%p171, %f110, 0f7F800000;
	selp.b32 	%r612, %r72, %r23, %p168;
	mov.b64 	%fd349, {%r69, %r612};
	selp.f64 	%fd350, %fd349, %fd347, %p170;
	selp.f64 	%fd351, %fd350, %fd347, %p171;
	setp.eq.f32 	%p172, %f110, 0f3F800000;
	selp.f64 	%fd352, 0d3FF0000000000000, %fd351, %p172;
	cvt.f64.f32 	%fd353, %f114;
	{
	.reg .b32 %temp; 
	mov.b64 	{%temp, %r613}, %fd353;
	}
	{ // callseq 165, 0
	.param .b64 param0;
	st.param.f64 	[param0], %fd353;
	.param .b64 retval0;
	call.uni (retval0), 
	__internal_accurate_pow, 
	(
	param0
	);
	ld.param.f64 	%fd354, [retval0];
	} // callseq 165
	setp.lt.s32 	%p173, %r613, 0;
	neg.f64 	%fd356, %fd354;
	selp.f64 	%fd357, %fd356, %fd354, %p5;
	selp.f64 	%fd358, %fd357, %fd354, %p173;
	setp.eq.f32 	%p174, %f113, 0f00000000;
	selp.b32 	%r614, %r613, 0, %p5;
	or.b32  	%r615, %r614, 2146435072;
	selp.b32 	%r616, %r615, %r614, %p7;
	mov.b64 	%fd359, {%r69, %r616};
	selp.f64 	%fd360, %fd359, %fd358, %p174;
	add.f64 	%fd361, %fd353, 0d4000000000000000;
	{
	.reg .b32 %temp; 
	mov.b64 	{%temp, %r617}, %fd361;
	}
	and.b32  	%r618, %r617, 2146435072;
	setp.eq.s32 	%p175, %r618, 2146435072;
	setp.eq.f32 	%p176, %f113, 0f7F800000;
	selp.b32 	%r619, %r72, %r23, %p173;
	mov.b64 	%fd362, {%r69, %r619};
	selp.f64 	%fd363, %fd362, %fd360, %p175;
	selp.f64 	%fd364, %fd363, %fd360, %p176;
	setp.eq.f32 	%p177, %f113, 0f3F800000;
	selp.f64 	%fd365, 0d3FF0000000000000, %fd364, %p177;
	add.f64 	%fd366, %fd352, %fd365;
	setp.le.f64 	%p178, %fd366, 0d3FF0000000000000;
	selp.f32 	%f115, 0f3F800000, 0f00000000, %p178;
	add.s32 	%r620, %r34, 63225344;
	mul.hi.u32 	%r621, %r620, 3;
	sub.s32 	%r622, %r620, %r621;
	shr.u32 	%r623, %r622, 1;
	add.s32 	%r624, %r623, %r621;
	shr.u32 	%r625, %r624, 30;
	mul.lo.s32 	%r626, %r625, 2147483647;
	sub.s32 	%r627, %r620, %r626;
	max.u32 	%r628, %r627, 1;
	mul.hi.u32 	%r629, %r628, 1581746633;
	shr.u32 	%r630, %r629, 14;
	mul.lo.s32 	%r631, %r630, 44488;
	sub.s32 	%r632, %r628, %r631;
	mul.lo.s32 	%r633, %r632, 48271;
	mul.lo.s32 	%r634, %r630, 3399;
	setp.lt.u32 	%p179, %r633, %r634;
	xor.b32  	%r635, %r634, 2147483647;
	neg.s32 	%r636, %r634;
	selp.b32 	%r637, %r635, %r636, %p179;
	add.s32 	%r638, %r637, %r633;
	add.s32 	%r639, %r638, -1;
	cvt.rn.f32.u32 	%f116, %r639;
	mul.f32 	%f117, %f116, 0f30000000;
	add.f32 	%f118, %f117, 0f00000000;
	mul.hi.u32 	%r640, %r638, -1131474031;
	shr.u32 	%r641, %r640, 15;
	mul.lo.s32 	%r642, %r641, 44488;
	sub.s32 	%r643, %r638, %r642;
	mul.lo.s32 	%r644, %r643, 48271;
	mul.lo.s32 	%r645, %r641, 3399;
	setp.lt.u32 	%p180, %r644, %r645;
	xor.b32  	%r646, %r645, 2147483647;
	neg.s32 	%r647, %r645;
	selp.b32 	%r648, %r646, %r647, %p180;
	add.s32 	%r649, %r644, %r648;
	add.s32 	%r650, %r649, -1;
	cvt.rn.f32.u32 	%f119, %r650;
	mul.f32 	%f120, %f119, 0f30000000;
	add.f32 	%f121, %f120, 0f00000000;
	cvt.f64.f32 	%fd367, %f118;
	{
	.reg .b32 %temp; 
	mov.b64 	{%temp, %r651}, %fd367;
	}
	{ // callseq 166, 0
	.param .b64 param0;
	st.param.f64 	[param0], %fd367;
	.param .b64 retval0;
	call.uni (retval0), 
	__internal_accurate_pow, 
	(
	param0
	);
	ld.param.f64 	%fd368, [retval0];
	} // callseq 166
	setp.lt.s32 	%p181, %r651, 0;
	neg.f64 	%fd370, %fd368;
	selp.f64 	%fd371, %fd370, %fd368, %p5;
	selp.f64 	%fd372, %fd371, %fd368, %p181;
	setp.eq.f32 	%p182, %f117, 0f00000000;
	selp.b32 	%r652, %r651, 0, %p5;
	or.b32  	%r653, %r652, 2146435072;
	selp.b32 	%r654, %r653, %r652, %p7;
	mov.b64 	%fd373, {%r69, %r654};
	selp.f64 	%fd374, %fd373, %fd372, %p182;
	add.f64 	%fd375, %fd367, 0d4000000000000000;
	{
	.reg .b32 %temp; 
	mov.b64 	{%temp, %r655}, %fd375;
	}
	and.b32  	%r656, %r655, 2146435072;
	setp.eq.s32 	%p183, %r656, 2146435072;
	setp.eq.f32 	%p184, %f117, 0f7F800000;
	selp.b32 	%r657, %r72, %r23, %p181;
	mov.b64 	%fd376, {%r69, %r657};
	selp.f64 	%fd377, %fd376, %fd374, %p183;
	selp.f64 	%fd378, %fd377, %fd374, %p184;
	setp.eq.f32 	%p185, %f117, 0f3F800000;
	selp.f64 	%fd379, 0d3FF0000000000000, %fd378, %p185;
	cvt.f64.f32 	%fd380, %f121;
	{
	.reg .b32 %temp; 
	mov.b64 	{%temp, %r658}, %fd380;
	}
	{ // callseq 167, 0
	.param .b64 param0;
	st.param.f64 	[param0], %fd380;
	.param .b64 retval0;
	call.uni (retval0), 
	__internal_accurate_pow, 
	(
	param0
	);
	ld.param.f64 	%fd381, [retval0];
	} // callseq 167
	setp.lt.s32 	%p186, %r658, 0;
	neg.f64 	%fd383, %fd381;
	selp.f64 	%fd384, %fd383, %fd381, %p5;
	selp.f64 	%fd385, %fd384, %fd381, %p186;
	setp.eq.f32 	%p187, %f120, 0f00000000;
	selp.b32 	%r659, %r658, 0, %p5;
	or.b32  	%r660, %r659, 2146435072;
	selp.b32 	%r661, %r660, %r659, %p7;
	mov.b64 	%fd386, {%r69, %r661};
	selp.f64 	%fd387, %fd386, %fd385, %p187;
	add.f64 	%fd388, %fd380, 0d4000000000000000;
	{
	.reg .b32 %temp; 
	mov.b64 	{%temp, %r662}, %fd388;
	}
	and.b32  	%r663, %r662, 2146435072;
	setp.eq.s32 	%p188, %r663, 2146435072;
	setp.eq.f32 	%p189, %f120, 0f7F800000;
	selp.b32 	%r664, %r72, %r23, %p186;
	mov.b64 	%fd389, {%r69, %r664};
	selp.f64 	%fd390, %fd389, %fd387, %p188;
	selp.f64 	%fd391, %fd390, %fd387, %p189;
	setp.eq.f32 	%p190, %f120, 0f3F800000;
	selp.f64 	%fd392, 0d3FF0000000000000, %fd391, %p190;
	add.f64 	%fd393, %fd379, %fd392;
	setp.le.f64 	%p191, %fd393, 0d3FF0000000000000;
	selp.f32 	%f122, 0f3F800000, 0f00000000, %p191;
	add.s32 	%r665, %r34, 68088832;
	mul.hi.u32 	%r666, %r665, 3;
	sub.s32 	%r667, %r665, %r666;
	shr.u32 	%r668, %r667, 1;
	add.s32 	%r669, %r668, %r666;
	shr.u32 	%r670, %r669, 30;
	mul.lo.s32 	%r671, %r670, 2147483647;
	sub.s32 	%r672, %r665, %r671;
	max.u32 	%r673, %r672, 1;
	mul.hi.u32 	%r674, %r673, 1581746633;
	shr.u32 	%r675, %r674, 14;
	mul.lo.s32 	%r676, %r675, 44488;
	sub.s32 	%r677, %r673, %r676;
	mul.lo.s32 	%r678, %r677, 48271;
	mul.lo.s32 	%r679, %r675, 3399;
	setp.lt.u32 	%p192, %r678, %r679;
	xor.b32  	%r680, %r679, 2147483647;
	neg.s32 	%r681, %r679;
	selp.b32 	%r682, %r680, %r681, %p192;
	add.s32 	%r683, %r682, %r678;
	add.s32 	%r684, %r683, -1;
	cvt.rn.f32.u32 	%f123, %r684;
	mul.f32 	%f124, %f123, 0f30000000;
	add.f32 	%f125, %f124, 0f00000000;
	mul.hi.u32 	%r685, %r683, -1131474031;
	shr.u32 	%r686, %r685, 15;
	mul.lo.s32 	%r687, %r686, 44488;
	sub.s32 	%r688, %r683, %r687;
	mul.lo.s32 	%r689, %r688, 48271;
	mul.lo.s32 	%r690, %r686, 3399;
	setp.lt.u32 	%p193, %r689, %r690;
	xor.b32  	%r691, %r690, 2147483647;
	neg.s32 	%r692, %r690;
	selp.b32 	%r693, %r691, %r692, %p193;
	add.s32 	%r694, %r689, %r693;
	add.s32 	%r695, %r694, -1;
	cvt.rn.f32.u32 	%f126, %r695;
	mul.f32 	%f127, %f126, 0f30000000;
	add.f32 	%f128, %f127, 0f00000000;
	cvt.f64.f32 	%fd394, %f125;
	{
	.reg .b32 %temp; 
	mov.b64 	{%temp, %r696}, %fd394;
	}
	{ // callseq 168, 0
	.param .b64 param0;
	st.param.f64 	[param0], %fd394;
	.param .b64 retval0;
	call.uni (retval0), 
	__internal_accurate_pow, 
	(
	param0
	);
	ld.param.f64 	%fd395, [retval0];
	} // callseq 168
	setp.lt.s32 	%p194, %r696, 0;
	neg.f64 	%fd397, %fd395;
	selp.f64 	%fd398, %fd397, %fd395, %p5;
	selp.f64 	%fd399, %fd398, %fd395, %p194;
	setp.eq.f32 	%p195, %f124, 0f00000000;
	selp.b32 	%r697, %r696, 0, %p5;
	or.b32  	%r698, %r697, 2146435072;
	selp.b32 	%r699, %r698, %r697, %p7;
	mov.b64 	%fd400, {%r69, %r699};
	selp.f64 	%fd401, %fd400, %fd399, %p195;
	add.f64 	%fd402, %fd394, 0d4000000000000000;
	{
	.reg .b32 %temp; 
	mov.b64 	{%temp, %r700}, %fd402;
	}
	and.b32  	%r701, %r700, 2146435072;
	setp.eq.s32 	%p196, %r701, 2146435072;
	setp.eq.f32 	%p197, %f124, 0f7F800000;
	selp.b32 	%r702, %r72, %r23, %p194;
	mov.b64 	%fd403, {%r69, %r702};
	selp.f64 	%fd404, %fd403, %fd401, %p196;
	selp.f64 	%fd405, %fd404, %fd401, %p197;
	setp.eq.f32 	%p198, %f124, 0f3F800000;
	selp.f64 	%fd406, 0d3FF0000000000000, %fd405, %p198;
	cvt.f64.f32 	%fd407, %f128;
	{
	.reg .b32 %temp; 
	mov.b64 	{%temp, %r703}, %fd407;
	}
	{ // callseq 169, 0
	.param .b64 param0;
	st.param.f64 	[param0], %fd407;
	.param .b64 retval0;
	call.uni (retval0), 
	__internal_accurate_pow, 
	(
	param0
	);
	ld.param.f64 	%fd408, [retval0];
	} // callseq 169
	setp.lt.s32 	%p199, %r703, 0;
	neg.f64 	%fd410, %fd408;
	selp.f64 	%fd411, %fd410, %fd408, %p5;
	selp.f64 	%fd412, %fd411, %fd408, %p199;
	setp.eq.f32 	%p200, %f127, 0f00000000;
	selp.b32 	%r704, %r703, 0, %p5;
	or.b32  	%r705, %r704, 2146435072;
	selp.b32 	%r706, %r705, %r704, %p7;
	mov.b64 	%fd413, {%r69, %r706};
	selp.f64 	%fd414, %fd413, %fd412, %p200;
	add.f64 	%fd415, %fd407, 0d4000000000000000;
	{
	.reg .b32 %temp; 
	mov.b64 	{%temp, %r707}, %fd415;
	}
	and.b32  	%r708, %r707, 2146435072;
	setp.eq.s32 	%p201, %r708, 2146435072;
	setp.eq.f32 	%p202, %f127, 0f7F800000;
	selp.b32 	%r709, %r72, %r23, %p199;
	mov.b64 	%fd416, {%r69, %r709};
	selp.f64 	%fd417, %fd416, %fd414, %p201;
	selp.f64 	%fd418, %fd417, %fd414, %p202;
	setp.eq.f32 	%p203, %f127, 0f3F800000;
	selp.f64 	%fd419, 0d3FF0000000000000, %fd418, %p203;
	add.f64 	%fd420, %fd406, %fd419;
	setp.le.f64 	%p204, %fd420, 0d3FF0000000000000;
	selp.f32 	%f129, 0f3F800000, 0f00000000, %p204;
	add.s32 	%r710, %r34, 72952320;
	mul.hi.u32 	%r711, %r710, 3;
	sub.s32 	%r712, %r710, %r711;
	shr.u32 	%r713, %r712, 1;
	add.s32 	%r714, %r713, %r711;
	shr.u32 	%r715, %r714, 30;
	mul.lo.s32 	%r716, %r715, 2147483647;
	sub.s32 	%r717, %r710, %r716;
	max.u32 	%r718, %r717, 1;
	mul.hi.u32 	%r719, %r718, 1581746633;
	shr.u32 	%r720, %r719, 14;
	mul.lo.s32 	%r721, %r720, 44488;
	sub.s32 	%r722, %r718, %r721;
	mul.lo.s32 	%r723, %r722, 48271;
	mul.lo.s32 	%r724, %r720, 3399;
	setp.lt.u32 	%p205, %r723, %r724;
	xor.b32  	%r725, %r724, 2147483647;
	neg.s32 	%r726, %r724;
	selp.b32 	%r727, %r725, %r726, %p205;
	add.s32 	%r728, %r727, %r723;
	add.s32 	%r729, %r728, -1;
	cvt.rn.f32.u32 	%f130, %r729;
	mul.f32 	%f131, %f130, 0f30000000;
	add.f32 	%f132, %f131, 0f00000000;
	mul.hi.u32 	%r730, %r728, -1131474031;
	shr.u32 	%r731, %r730, 15;
	mul.lo.s32 	%r732, %r731, 44488;
	sub.s32 	%r733, %r728, %r732;
	mul.lo.s32 	%r734, %r733, 48271;
	mul.lo.s32 	%r735, %r731, 3399;
	setp.lt.u32 	%p206, %r734, %r735;
	xor.b32  	%r736, %r735, 2147483647;
	neg.s32 	%r737, %r735;
	selp.b32 	%r738, %r736, %r737, %p206;
	add.s32 	%r739, %r734, %r738;
	add.s32 	%r740, %r739, -1;
	cvt.rn.f32.u32 	%f133, %r740;
	mul.f32 	%f134, %f133, 0f30000000;
	add.f32 	%f135, %f134, 0f00000000;
	cvt.f64.f32 	%fd421, %f132;
	{
	.reg .b32 %temp; 
	mov.b64 	{%temp, %r741}, %fd421;
	}
	{ // callseq 170, 0
	.param .b64 param0;
	st.param.f64 	[param0], %fd421;
	.param .b64 retval0;
	call.uni (retval0), 
	__internal_accurate_pow, 
	(
	param0
	);
	ld.param.f64 	%fd422, [retval0];
	} // callseq 170
	setp.lt.s32 	%p207, %r741, 0;
	neg.f64 	%fd424, %fd422;
	selp.f64 	%fd425, %fd424, %fd422, %p5;
	selp.f64 	%fd426, %fd425, %fd422, %p207;
	setp.eq.f32 	%p208, %f131, 0f00000000;
	selp.b32 	%r742, %r741, 0, %p5;
	or.b32  	%r743, %r742, 2146435072;
	selp.b32 	%r744, %r743, %r742, %p7;
	mov.b64 	%fd427, {%r69, %r744};
	selp.f64 	%fd428, %fd427, %fd426, %p208;
	add.f64 	%fd429, %fd421, 0d4000000000000000;
	{
	.reg .b32 %temp; 
	mov.b64 	{%temp, %r745}, %fd429;
	}
	and.b32  	%r746, %r745, 2146435072;
	setp.eq.s32 	%p209, %r746, 2146435072;
	setp.eq.f32 	%p210, %f131, 0f7F800000;
	selp.b32 	%r747, %r72, %r23, %p207;
	mov.b64 	%fd430, {%r69, %r747};
	selp.f64 	%fd431, %fd430, %fd428, %p209;
	selp.f64 	%fd432, %fd431, %fd428, %p210;
	setp.eq.f32 	%p211, %f131, 0f3F800000;
	selp.f64 	%fd433, 0d3FF0000000000000, %fd432, %p211;
	cvt.f64.f32 	%fd434, %f135;
	{
	.reg .b32 %temp; 
	mov.b64 	{%temp, %r748}, %fd434;
	}
	{ // callseq 171, 0
	.param .b64 param0;
	st.param.f64 	[param0], %fd434;
	.param .b64 retval0;
	call.uni (retval0), 
	__internal_accurate_pow, 
	(
	param0
	);
	ld.param.f64 	%fd435, [retval0];
	} // callseq 171
	setp.lt.s32 	%p212, %r748, 0;
	neg.f64 	%fd437, %fd435;
	selp.f64 	%fd438, %fd437, %fd435, %p5;
	selp.f64 	%fd439, %fd438, %fd435, %p212;
	setp.eq.f32 	%p213, %f134, 0f00000000;
	selp.b32 	%r749, %r748, 0, %p5;
	or.b32  	%r750, %r749, 2146435072;
	selp.b32 	%r751, %r750, %r749, %p7;
	mov.b64 	%fd440, {%r69, %r751};
	selp.f64 	%fd441, %fd440, %fd439, %p213;
	add.f64 	%fd442, %fd434, 0d4000000000000000;
	{
	.reg .b32 %temp; 
	mov.b64 	{%temp, %r752}, %fd442;
	}
	and.b32  	%r753, %r752, 2146435072;
	setp.eq.s32 	%p214, %r753, 2146435072;
	setp.eq.f32 	%p215, %f134, 0f7F800000;
	selp.b32 	%r754, %r72, %r23, %p212;
	mov.b64 	%fd443, {%r69, %r754};
	selp.f64 	%fd444, %fd443, %fd441, %p214;
	selp.f64 	%fd445, %fd444, %fd441, %p215;
	setp.eq.f32 	%p216, %f134, 0f3F800000;
	selp.f64 	%fd446, 0d3FF0000000000000, %fd445, %p216;
	add.f64 	%fd447, %fd433, %fd446;
	setp.le.f64 	%p217, %fd447, 0d3FF0000000000000;
	selp.f32 	%f136, 0f3F800000, 0f00000000, %p217;
	add.f32 	%f137, %f31, %f38;
	add.f32 	%f138, %f45, %f52;
	add.f32 	%f139, %f59, %f66;
	add.f32 	%f140, %f73, %f80;
	add.f32 	%f141, %f87, %f94;
	add.f32 	%f142, %f101, %f108;
	add.f32 	%f143, %f115, %f122;
	add.f32 	%f144, %f129, %f136;
	add.f32 	%f145, %f137, %f138;
	add.f32 	%f146, %f139, %f140;
	add.f32 	%f147, %f141, %f142;
	add.f32 	%f148, %f143, %f144;
	add.f32 	%f149, %f145, %f146;
	add.f32 	%f150, %f147, %f148;
	add.f32 	%f390, %f149, %f150;
	add.s64 	%rd2, %rd6, -4096;
	setp.lt.u64 	%p218, %rd2, 4096;
	mov.b64 	%rd12, 4096;
	@%p218 bra 	$L__BB5_30;
	mov.b64 	%rd12, 4096;
$L__BB5_28:
	setp.lt.s32 	%p219, %r21, 0;
	setp.eq.s32 	%p220, %r22, 1062207488;
	cvt.u32.u64 	%r755, %rd12;
	add.s32 	%r756, %r20, %r755;
	mul.lo.s32 	%r757, %r756, 18998;
	mul.hi.u32 	%r758, %r757, 3;
	sub.s32 	%r759, %r757, %r758;
	shr.u32 	%r760, %r759, 1;
	add.s32 	%r761, %r760, %r758;
	shr.u32 	%r762, %r761, 30;
	mul.lo.s32 	%r763, %r762, 2147483647;
	sub.s32 	%r764, %r757, %r763;
	max.u32 	%r765, %r764, 1;
	mul.hi.u32 	%r766, %r765, 1581746633;
	shr.u32 	%r767, %r766, 14;
	mul.lo.s32 	%r768, %r767, 44488;
	sub.s32 	%r769, %r765, %r768;
	mul.lo.s32 	%r770, %r769, 48271;
	mul.lo.s32 	%r771, %r767, 3399;
	setp.lt.u32 	%p222, %r770, %r771;
	xor.b32  	%r772, %r771, 2147483647;
	neg.s32 	%r773, %r771;
	selp.b32 	%r774, %r772, %r773, %p222;
	add.s32 	%r775, %r774, %r770;
	add.s32 	%r776, %r775, -1;
	cvt.rn.f32.u32 	%f151, %r776;
	mul.f32 	%f152, %f151, 0f30000000;
	add.f32 	%f153, %f152, 0f00000000;
	mul.hi.u32 	%r777, %r775, -1131474031;
	shr.u32 	%r778, %r777, 15;
	mul.lo.s32 	%r779, %r778, 44488;
	sub.s32 	%r780, %r775, %r779;
	mul.lo.s32 	%r781, %r780, 48271;
	mul.lo.s32 	%r782, %r778, 3399;
	setp.lt.u32 	%p223, %r781, %r782;
	xor.b32  	%r783, %r782, 2147483647;
	neg.s32 	%r784, %r782;
	selp.b32 	%r785, %r783, %r784, %p223;
	add.s32 	%r786, %r781, %r785;
	add.s32 	%r787, %r786, -1;
	cvt.rn.f32.u32 	%f154, %r787;
	mul.f32 	%f155, %f154, 0f30000000;
	add.f32 	%f156, %f155, 0f00000000;
	cvt.f64.f32 	%fd448, %f153;
	{
	.reg .b32 %temp; 
	mov.b64 	{%temp, %r788}, %fd448;
	}
	{ // callseq 172, 0
	.param .b64 param0;
	st.param.f64 	[param0], %fd448;
	.param .b64 retval0;
	call.uni (retval0), 
	__internal_accurate_pow, 
	(
	param0
	);
	ld.param.f64 	%fd449, [retval0];
	} // callseq 172
	setp.lt.s32 	%p224, %r788, 0;
	neg.f64 	%fd451, %fd449;
	selp.f64 	%fd452, %fd451, %fd449, %p220;
	selp.f64 	%fd453, %fd452, %fd449, %p224;
	setp.eq.f32 	%p225, %f152, 0f00000000;
	selp.b32 	%r789, %r788, 0, %p220;
	or.b32  	%r790, %r789, 2146435072;
	selp.b32 	%r791, %r790, %r789, %p219;
	mov.b32 	%r792, 0;
	mov.b64 	%fd454, {%r792, %r791};
	selp.f64 	%fd455, %fd454, %fd453, %p225;
	add.f64 	%fd456, %fd448, 0d4000000000000000;
	{
	.reg .b32 %temp; 
	mov.b64 	{%temp, %r793}, %fd456;
	}
	and.b32  	%r794, %r793, 2146435072;
	setp.eq.s32 	%p226, %r794, 2146435072;
	setp.eq.f32 	%p227, %f152, 0f7F800000;
	selp.b32 	%r796, %r72, %r23, %p224;
	mov.b64 	%fd457, {%r792, %r796};
	selp.f64 	%fd458, %fd457, %fd455, %p226;
	selp.f64 	%fd459, %fd458, %fd455, %p227;
	setp.eq.f32 	%p228, %f152, 0f3F800000;
	selp.f64 	%fd460, 0d3FF0000000000000, %fd459, %p228;
	cvt.f64.f32 	%fd461, %f156;
	{
	.reg .b32 %temp; 
	mov.b64 	{%temp, %r797}, %fd461;
	}
	{ // callseq 173, 0
	.param .b64 param0;
	st.param.f64 	[param0], %fd461;
	.param .b64 retval0;
	call.uni (retval0), 
	__internal_accurate_pow, 
	(
	param0
	);
	ld.param.f64 	%fd462, [retval0];
	} // callseq 173
	setp.lt.s32 	%p229, %r797, 0;
	neg.f64 	%fd464, %fd462;
	selp.f64 	%fd465, %fd464, %fd462, %p220;
	selp.f64 	%fd466, %fd465, %fd462, %p229;
	setp.eq.f32 	%p230, %f155, 0f00000000;
	selp.b32 	%r798, %r797, 0, %p220;
	or.b32  	%r799, %r798, 2146435072;
	selp.b32 	%r800, %r799, %r798, %p219;
	mov.b64 	%fd467, {%r792, %r800};
	selp.f64 	%fd468, %fd467, %fd466, %p230;
	add.f64 	%fd469, %fd461, 0d4000000000000000;
	{
	.reg .b32 %temp; 
	mov.b64 	{%temp, %r801}, %fd469;
	}
	and.b32  	%r802, %r801, 2146435072;
	setp.eq.s32 	%p231, %r802, 2146435072;
	setp.eq.f32 	%p232, %f155, 0f7F800000;
	selp.b32 	%r803, %r72, %r23, %p229;
	mov.b64 	%fd470, {%r792, %r803};
	selp.f64 	%fd471, %fd470, %fd468, %p231;
	selp.f64 	%fd472, %fd471, %fd468, %p232;
	setp.eq.f32 	%p233, %f155, 0f3F800000;
	selp.f64 	%fd473, 0d3FF0000000000000, %fd472, %p233;
	add.f64 	%fd474, %fd460, %fd473;
	setp.le.f64 	%p234, %fd474, 0d3FF0000000000000;
	selp.f32 	%f157, 0f3F800000, 0f00000000, %p234;
	mad.lo.s32 	%r804, %r755, 18998, %r25;
	mul.hi.u32 	%r805, %r804, 3;
	sub.s32 	%r806, %r804, %r805;
	shr.u32 	%r807, %r806, 1;
	add.s32 	%r808, %r807, %r805;
	shr.u32 	%r809, %r808, 30;
	mul.lo.s32 	%r810, %r809, 2147483647;
	sub.s32 	%r811, %r804, %r810;
	max.u32 	%r812, %r811, 1;
	mul.hi.u32 	%r813, %r812, 1581746633;
	shr.u32 	%r814, %r813, 14;
	mul.lo.s32 	%r815, %r814, 44488;
	sub.s32 	%r816, %r812, %r815;
	mul.lo.s32 	%r817, %r816, 48271;
	mul.lo.s32 	%r818, %r814, 3399;
	setp.lt.u32 	%p235, %r817, %r818;
	xor.b32  	%r819, %r818, 2147483647;
	neg.s32 	%r820, %r818;
	selp.b32 	%r821, %r819, %r820, %p235;
	add.s32 	%r822, %r821, %r817;
	add.s32 	%r823, %r822, -1;
	cvt.rn.f32.u32 	%f158, %r823;
	mul.f32 	%f159, %f158, 0f30000000;
	add.f32 	%f160, %f159, 0f00000000;
	mul.hi.u32 	%r824, %r822, -1131474031;
	shr.u32 	%r825, %r824, 15;
	mul.lo.s32 	%r826, %r825, 44488;
	sub.s32 	%r827, %r822, %r826;
	mul.lo.s32 	%r828, %r827, 48271;
	mul.lo.s32 	%r829, %r825, 3399;
	setp.lt.u32 	%p236, %r828, %r829;
	xor.b32  	%r830, %r829, 2147483647;
	neg.s32 	%r831, %r829;
	selp.b32 	%r832, %r830, %r831, %p236;
	add.s32 	%r833, %r828, %r832;
	add.s32 	%r834, %r833, -1;
	cvt.rn.f32.u32 	%f161, %r834;
	mul.f32 	%f162, %f161, 0f30000000;
	add.f32 	%f163, %f162, 0f00000000;
	cvt.f64.f32 	%fd475, %f160;
	{
	.reg .b32 %temp; 
	mov.b64 	{%temp, %r835}, %fd475;
	}
	{ // callseq 174, 0
	.param .b64 param0;
	st.param.f64 	[param0], %fd475;
	.param .b64 retval0;
	call.uni (retval0), 
	__internal_accurate_pow, 
	(
	param0
	);
	ld.param.f64 	%fd476, [retval0];
	} // callseq 174
	setp.lt.s32 	%p237, %r835, 0;
	neg.f64 	%fd478, %fd476;
	selp.f64 	%fd479, %fd478, %fd476, %p220;
	selp.f64 	%fd480, %fd479, %fd476, %p237;
	setp.eq.f32 	%p238, %f159, 0f00000000;
	selp.b32 	%r836, %r835, 0, %p220;
	or.b32  	%r837, %r836, 2146435072;
	selp.b32 	%r838, %r837, %r836, %p219;
	mov.b64 	%fd481, {%r792, %r838};
	selp.f64 	%fd482, %fd481, %fd480, %p238;
	add.f64 	%fd483, %fd475, 0d4000000000000000;
	{
	.reg .b32 %temp; 
	mov.b64 	{%temp, %r839}, %fd483;
	}
	and.b32  	%r840, %r839, 2146435072;
	setp.eq.s32 	%p239, %r840, 2146435072;
	setp.eq.f32 	%p240, %f159, 0f7F800000;
	selp.b32 	%r841, %r72, %r23, %p237;
	mov.b64 	%fd484, {%r792, %r841};
	selp.f64 	%fd485, %fd484, %fd482, %p239;
	selp.f64 	%fd486, %fd485, %fd482, %p240;
	setp.eq.f32 	%p241, %f159, 0f3F800000;
	selp.f64 	%fd487, 0d3FF0000000000000, %fd486, %p241;
	cvt.f64.f32 	%fd488, %f163;
	{
	.reg .b32 %temp; 
	mov.b64 	{%temp, %r842}, %fd488;
	}
	{ // callseq 175, 0
	.param .b64 param0;
	st.param.f64 	[param0], %fd488;
	.param .b64 retval0;
	call.uni (retval0), 
	__internal_accurate_pow, 
	(
	param0
	);
	ld.param.f64 	%fd489, [retval0];
	} // callseq 175
	setp.lt.s32 	%p242, %r842, 0;
	neg.f64 	%fd491, %fd489;
	selp.f64 	%fd492, %fd491, %fd489, %p220;
	selp.f64 	%fd493, %fd492, %fd489, %p242;
	setp.eq.f32 	%p243, %f162, 0f00000000;
	selp.b32 	%r843, %r842, 0, %p220;
	or.b32  	%r844, %r843, 2146435072;
	selp.b32 	%r845, %r844, %r843, %p219;
	mov.b64 	%fd494, {%r792, %r845};
	selp.f64 	%fd495, %fd494, %fd493, %p243;
	add.f64 	%fd496, %fd488, 0d4000000000000000;
	{
	.reg .b32 %temp; 
	mov.b64 	{%temp, %r846}, %fd496;
	}
	and.b32  	%r847, %r846, 2146435072;
	setp.eq.s32 	%p244, %r847, 2146435072;
	setp.eq.f32 	%p245, %f162, 0f7F800000;
	selp.b32 	%r848, %r72, %r23, %p242;
	mov.b64 	%fd497, {%r792, %r848};
	selp.f64 	%fd498, %fd497, %fd495, %p244;
	selp.f64 	%fd499, %fd498, %fd495, %p245;
	setp.eq.f32 	%p246, %f162, 0f3F800000;
	selp.f64 	%fd500, 0d3FF0000000000000, %fd499, %p246;
	add.f64 	%fd501, %fd487, %fd500;
	setp.le.f64 	%p247, %fd501, 0d3FF0000000000000;
	selp.f32 	%f164, 0f3F800000, 0f00000000, %p247;
	add.s32 	%r849, %r804, 4863488;
	mul.hi.u32 	%r850, %r849, 3;
	sub.s32 	%r851, %r849, %r850;
	shr.u32 	%r852, %r851, 1;
	add.s32 	%r853, %r852, %r850;
	shr.u32 	%r854, %r853, 30;
	mul.lo.s32 	%r855, %r854, 2147483647;
	sub.s32 	%r856, %r849, %r855;
	max.u32 	%r857, %r856, 1;
	mul.hi.u32 	%r858, %r857, 1581746633;
	shr.u32 	%r859, %r858, 14;
	mul.lo.s32 	%r860, %r859, 44488;
	sub.s32 	%r861, %r857, %r860;
	mul.lo.s32 	%r862, %r861, 48271;
	mul.lo.s32 	%r863, %r859, 3399;
	setp.lt.u32 	%p248, %r862, %r863;
	xor.b32  	%r864, %r863, 2147483647;
	neg.s32 	%r865, %r863;
	selp.b32 	%r866, %r864, %r865, %p248;
	add.s32 	%r867, %r866, %r862;
	add.s32 	%r868, %r867, -1;
	cvt.rn.f32.u32 	%f165, %r868;
	mul.f32 	%f166, %f165, 0f30000000;
	add.f32 	%f167, %f166, 0f00000000;
	mul.hi.u32 	%r869, %r867, -1131474031;
	shr.u32 	%r870, %r869, 15;
	mul.lo.s32 	%r871, %r870, 44488;
	sub.s32 	%r872, %r867, %r871;
	mul.lo.s32 	%r873, %r872, 48271;
	mul.lo.s32 	%r874, %r870, 3399;
	setp.lt.u32 	%p249, %r873, %r874;
	xor.b32  	%r875, %r874, 2147483647;
	neg.s32 	%r876, %r874;
	selp.b32 	%r877, %r875, %r876, %p249;
	add.s32 	%r878, %r873, %r877;
	add.s32 	%r879, %r878, -1;
	cvt.rn.f32.u32 	%f168, %r879;
	mul.f32 	%f169, %f168, 0f30000000;
	add.f32 	%f170, %f169, 0f00000000;
	cvt.f64.f32 	%fd502, %f167;
	{
	.reg .b32 %temp; 
	mov.b64 	{%temp, %r880}, %fd502;
	}
	{ // callseq 176, 0
	.param .b64 param0;
	st.param.f64 	[param0], %fd502;
	.param .b64 retval0;
	call.uni (retval0), 
	__internal_accurate_pow, 
	(
	param0
	);
	ld.param.f64 	%fd503, [retval0];
	} // callseq 176
	setp.lt.s32 	%p250, %r880, 0;
	neg.f64 	%fd505, %fd503;
	selp.f64 	%fd506, %fd505, %fd503, %p220;
	selp.f64 	%fd507, %fd506, %fd503, %p250;
	setp.eq.f32 	%p251, %f166, 0f00000000;
	selp.b32 	%r881, %r880, 0, %p220;
	or.b32  	%r882, %r881, 2146435072;
	selp.b32 	%r883, %r882, %r881, %p219;
	mov.b64 	%fd508, {%r792, %r883};
	selp.f64 	%fd509, %fd508, %fd507, %p251;
	add.f64 	%fd510, %fd502, 0d4000000000000000;
	{
	.reg .b32 %temp; 
	mov.b64 	{%temp, %r884}, %fd510;
	}
	and.b32  	%r885, %r884, 2146435072;
	setp.eq.s32 	%p252, %r885, 2146435072;
	setp.eq.f32 	%p253, %f166, 0f7F800000;
	selp.b32 	%r886, %r72, %r23, %p250;
	mov.b64 	%fd511, {%r792, %r886};
	selp.f64 	%fd512, %fd511, %fd509, %p252;
	selp.f64 	%fd513, %fd512, %fd509, %p253;
	setp.eq.f32 	%p254, %f166, 0f3F800000;
	selp.f64 	%fd514, 0d3FF0000000000000, %fd513, %p254;
	cvt.f64.f32 	%fd515, %f170;
	{
	.reg .b32 %temp; 
	mov.b64 	{%temp, %r887}, %fd515;
	}
	{ // callseq 177, 0
	.param .b64 param0;
	st.param.f64 	[param0], %fd515;
	.param .b64 retval0;
	call.uni (retval0), 
	__internal_accurate_pow, 
	(
	param0
	);
	ld.param.f64 	%fd516, [retval0];
	} // callseq 177
	setp.lt.s32 	%p255, %r887, 0;
	neg.f64 	%fd518, %fd516;
	selp.f64 	%fd519, %fd518, %fd516, %p220;
	selp.f64 	%fd520, %fd519, %fd516, %p255;
	setp.eq.f32 	%p256, %f169, 0f00000000;
	selp.b32 	%r888, %r887, 0, %p220;
	or.b32  	%r889, %r888, 2146435072;
	selp.b32 	%r890, %r889, %r888, %p219;
	mov.b64 	%fd521, {%r792, %r890};
	selp.f64 	%fd522, %fd521, %fd520, %p256;
	add.f64 	%fd523, %fd515, 0d4000000000000000;
	{
	.reg .b32 %temp; 
	mov.b64 	{%temp, %r891}, %fd523;
	}
	and.b32  	%r892, %r891, 2146435072;
	setp.eq.s32 	%p257, %r892, 2146435072;
	setp.eq.f32 	%p258, %f169, 0f7F800000;
	selp.b32 	%r893, %r72, %r23, %p255;
	mov.b64 	%fd524, {%r792, %r893};
	selp.f64 	%fd525, %fd524, %fd522, %p257;
	selp.f64 	%fd526, %fd525, %fd522, %p258;
	setp.eq.f32 	%p259, %f169, 0f3F800000;
	selp.f64 	%fd527, 0d3FF0000000000000, %fd526, %p259;
	add.f64 	%fd528, %fd514, %fd527;
	setp.le.f64 	%p260, %fd528, 0d3FF0000000000000;
	selp.f32 	%f171, 0f3F800000, 0f00000000, %p260;
	add.s32 	%r894, %r804, 9726976;
	mul.hi.u32 	%r895, %r894, 3;
	sub.s32 	%r896, %r894, %r895;
	shr.u32 	%r897, %r896, 1;
	add.s32 	%r898, %r897, %r895;
	shr.u32 	%r899, %r898, 30;
	mul.lo.s32 	%r900, %r899, 2147483647;
	sub.s32 	%r901, %r894, %r900;
	max.u32 	%r902, %r901, 1;
	mul.hi.u32 	%r903, %r902, 1581746633;
	shr.u32 	%r904, %r903, 14;
	mul.lo.s32 	%r905, %r904, 44488;
	sub.s32 	%r906, %r902, %r905;
	mul.lo.s32 	%r907, %r906, 48271;
	mul.lo.s32 	%r908, %r904, 3399;
	setp.lt.u32 	%p261, %r907, %r908;
	xor.b32  	%r909, %r908, 2147483647;
	neg.s32 	%r910, %r908;
	selp.b32 	%r911, %r909, %r910, %p261;
	add.s32 	%r912, %r911, %r907;
	add.s32 	%r913, %r912, -1;
	cvt.rn.f32.u32 	%f172, %r913;
	mul.f32 	%f173, %f172, 0f30000000;
	add.f32 	%f174, %f173, 0f00000000;
	mul.hi.u32 	%r914, %r912, -1131474031;
	shr.u32 	%r915, %r914, 15;
	mul.lo.s32 	%r916, %r915, 44488;
	sub.s32 	%r917, %r912, %r916;
	mul.lo.s32 	%r918, %r917, 48271;
	mul.lo.s32 	%r919, %r915, 3399;
	setp.lt.u32 	%p262, %r918, %r919;
	xor.b32  	%r920, %r919, 2147483647;
	neg.s32 	%r921, %r919;
	selp.b32 	%r922, %r920, %r921, %p262;
	add.s32 	%r923, %r918, %r922;
	add.s32 	%r924, %r923, -1;
	cvt.rn.f32.u32 	%f175, %r924;
	mul.f32 	%f176, %f175, 0f30000000;
	add.f32 	%f177, %f176, 0f00000000;
	cvt.f64.f32 	%fd529, %f174;
	{
	.reg .b32 %temp; 
	mov.b64 	{%temp, %r925}, %fd529;
	}
	{ // callseq 178, 0
	.param .b64 param0;
	st.param.f64 	[param0], %fd529;
	.param .b64 retval0;
	call.uni (retval0), 
	__internal_accurate_pow, 
	(
	param0
	);
	ld.param.f64 	%fd530, [retval0];
	} // callseq 178
	setp.lt.s32 	%p263, %r925, 0;
	neg.f64 	%fd532, %fd530;
	selp.f64 	%fd533, %fd532, %fd530, %p220;
	selp.f64 	%fd534, %fd533, %fd530, %p263;
	setp.eq.f32 	%p264, %f173, 0f00000000;
	selp.b32 	%r926, %r925, 0, %p220;
	or.b32  	%r927, %r926, 2146435072;
	selp.b32 	%r928, %r927, %r926, %p219;
	mov.b64 	%fd535, {%r792, %r928};
	selp.f64 	%fd536, %fd535, %fd534, %p264;
	add.f64 	%fd537, %fd529, 0d4000000000000000;
	{
	.reg .b32 %temp; 
	mov.b64 	{%temp, %r929}, %fd537;
	}
	and.b32  	%r930, %r929, 2146435072;
	setp.eq.s32 	%p265, %r930, 2146435072;
	setp.eq.f32 	%p266, %f173, 0f7F800000;
	selp.b32 	%r931, %r72, %r23, %p263;
	mov.b64 	%fd538, {%r792, %r931};
	selp.f64 	%fd539, %fd538, %fd536, %p265;
	selp.f64 	%fd540, %fd539, %fd536, %p266;
	setp.eq.f32 	%p267, %f173, 0f3F800000;
	selp.f64 	%fd541, 0d3FF0000000000000, %fd540, %p267;
	cvt.f64.f32 	%fd542, %f177;
	{
	.reg .b32 %temp; 
	mov.b64 	{%temp, %r932}, %fd542;
	}
	{ // callseq 179, 0
	.param .b64 param0;
	st.param.f64 	[param0], %fd542;
	.param .b64 retval0;
	call.uni (retval0), 
	__internal_accurate_pow, 
	(
	param0
	);
	ld.param.f64 	%fd543, [retval0];
	} // callseq 179
	setp.lt.s32 	%p268, %r932, 0;
	neg.f64 	%fd545, %fd543;
	selp.f64 	%fd546, %fd545, %fd543, %p220;
	selp.f64 	%fd547, %fd546, %fd543, %p268;
	setp.eq.f32 	%p269, %f176, 0f00000000;
	selp.b32 	%r933, %r932, 0, %p220;
	or.b32  	%r934, %r933, 2146435072;
	selp.b32 	%r935, %r934, %r933, %p219;
	mov.b64 	%fd548, {%r792, %r935};
	selp.f64 	%fd549, %fd548, %fd547, %p269;
	add.f64 	%fd550, %fd542, 0d4000000000000000;
	{
	.reg .b32 %temp; 
	mov.b64 	{%temp, %r936}, %fd550;
	}
	and.b32  	%r937, %r936, 2146435072;
	setp.eq.s32 	%p270, %r937, 2146435072;
	setp.eq.f32 	%p271, %f176, 0f7F800000;
	selp.b32 	%r938, %r72, %r23, %p268;
	mov.b64 	%fd551, {%r792, %r938};
	selp.f64 	%fd552, %fd551, %fd549, %p270;
	selp.f64 	%fd553, %fd552, %fd549, %p271;
	setp.eq.f32 	%p272, %f176, 0f3F800000;
	selp.f64 	%fd554, 0d3FF0000000000000, %fd553, %p272;
	add.f64 	%fd555, %fd541, %fd554;
	setp.le.f64 	%p273, %fd555, 0d3FF0000000000000;
	selp.f32 	%f178, 0f3F800000, 0f00000000, %p273;
	add.s32 	%r939, %r804, 14590464;
	mul.hi.u32 	%r940, %r939, 3;
	sub.s32 	%r941, %r939, %r940;
	shr.u32 	%r942, %r941, 1;
	add.s32 	%r943, %r942, %r940;
	shr.u32 	%r944, %r943, 30;
	mul.lo.s32 	%r945, %r944, 2147483647;
	sub.s32 	%r946, %r939, %r945;
	max.u32 	%r947, %r946, 1;
	mul.hi.u32 	%r948, %r947, 1581746633;
	shr.u32 	%r949, %r948, 14;
	mul.lo.s32 	%r950, %r949, 44488;
	sub.s32 	%r951, %r947, %r950;
	mul.lo.s32 	%r952, %r951, 48271;
	mul.lo.s32 	%r953, %r949, 3399;
	setp.lt.u32 	%p274, %r952, %r953;
	xor.b32  	%r954, %r953, 2147483647;
	neg.s32 	%r955, %r953;
	selp.b32 	%r956, %r954, %r955, %p274;
	add.s32 	%r957, %r956, %r952;
	add.s32 	%r958, %r957, -1;
	cvt.rn.f32.u32 	%f179, %r958;
	mul.f32 	%f180, %f179, 0f30000000;
	add.f32 	%f181, %f180, 0f00000000;
	mul.hi.u32 	%r959, %r957, -1131474031;
	shr.u32 	%r960, %r959, 15;
	mul.lo.s32 	%r961, %r960, 44488;
	sub.s32 	%r962, %r957, %r961;
	mul.lo.s32 	%r963, %r962, 48271;
	mul.lo.s32 	%r964, %r960, 3399;
	setp.lt.u32 	%p275, %r963, %r964;
	xor.b32  	%r965, %r964, 2147483647;
	neg.s32 	%r966, %r964;
	selp.b32 	%r967, %r965, %r966, %p275;
	add.s32 	%r968, %r963, %r967;
	add.s32 	%r969, %r968, -1;
	cvt.rn.f32.u32 	%f182, %r969;
	mul.f32 	%f183, %f182, 0f30000000;
	add.f32 	%f184, %f183, 0f00000000;
	cvt.f64.f32 	%fd556, %f181;
	{
	.reg .b32 %temp; 
	mov.b64 	{%temp, %r970}, %fd556;
	}
	{ // callseq 180, 0
	.param .b64 param0;
	st.param.f64 	[param0], %fd556;
	.param .b64 retval0;
	call.uni (retval0), 
	__internal_accurate_pow, 
	(
	param0
	);
	ld.param.f64 	%fd557, [retval0];
	} // callseq 180
	setp.lt.s32 	%p276, %r970, 0;
	neg.f64 	%fd559, %fd557;
	selp.f64 	%fd560, %fd559, %fd557, %p220;
	selp.f64 	%fd561, %fd560, %fd557, %p276;
	setp.eq.f32 	%p277, %f180, 0f00000000;
	selp.b32 	%r971, %r970, 0, %p220;
	or.b32  	%r972, %r971, 2146435072;
	selp.b32 	%r973, %r972, %r971, %p219;
	mov.b64 	%fd562, {%r792, %r973};
	selp.f64 	%fd563, %fd562, %fd561, %p277;
	add.f64 	%fd564, %fd556, 0d4000000000000000;
	{
	.reg .b32 %temp; 
	mov.b64 	{%temp, %r974}, %fd564;
	}
	and.b32  	%r975, %r974, 2146435072;
	setp.eq.s32 	%p278, %r975, 2146435072;
	setp.eq.f32 	%p279, %f180, 0f7F800000;
	selp.b32 	%r976, %r72, %r23, %p276;
	mov.b64 	%fd565, {%r792, %r976};
	selp.f64 	%fd566, %fd565, %fd563, %p278;
	selp.f64 	%fd567, %fd566, %fd563, %p279;
	setp.eq.f32 	%p280, %f180, 0f3F800000;
	selp.f64 	%fd568, 0d3FF0000000000000, %fd567, %p280;
	cvt.f64.f32 	%fd569, %f184;
	{
	.reg .b32 %temp; 
	mov.b64 	{%temp, %r977}, %fd569;
	}
	{ // callseq 181, 0
	.param .b64 param0;
	st.param.f64 	[param0], %fd569;
	.param .b64 retval0;
	call.uni (retval0), 
	__internal_accurate_pow, 
	(
	param0
	);
	ld.param.f64 	%fd570, [retval0];
	} // callseq 181
	setp.lt.s32 	%p281, %r977, 0;
	neg.f64 	%fd572, %fd570;
	selp.f64 	%fd573, %fd572, %fd570, %p220;
	selp.f64 	%fd574, %fd573, %fd570, %p281;
	setp.eq.f32 	%p282, %f183, 0f00000000;
	selp.b32 	%r978, %r977, 0, %p220;
	or.b32  	%r979, %r978, 2146435072;
	selp.b32 	%r980, %r979, %r978, %p219;
	mov.b64 	%fd575, {%r792, %r980};
	selp.f64 	%fd576, %fd575, %fd574, %p282;
	add.f64 	%fd577, %fd569, 0d4000000000000000;
	{
	.reg .b32 %temp; 
	mov.b64 	{%temp, %r981}, %fd577;
	}
	and.b32  	%r982, %r981, 2146435072;
	setp.eq.s32 	%p283, %r982, 2146435072;
	setp.eq.f32 	%p284, %f183, 0f7F800000;
	selp.b32 	%r983, %r72, %r23, %p281;
	mov.b64 	%fd578, {%r792, %r983};
	selp.f64 	%fd579, %fd578, %fd576, %p283;
	selp.f64 	%fd580, %fd579, %fd576, %p284;
	setp.eq.f32 	%p285, %f183, 0f3F800000;
	selp.f64 	%fd581, 0d3FF0000000000000, %fd580, %p285;
	add.f64 	%fd582, %fd568, %fd581;
	setp.le.f64 	%p286, %fd582, 0d3FF0000000000000;
	selp.f32 	%f185, 0f3F800000, 0f00000000, %p286;
	add.s32 	%r984, %r804, 19453952;
	mul.hi.u32 	%r985, %r984, 3;
	sub.s32 	%r986, %r984, %r985;
	shr.u32 	%r987, %r986, 1;
	add.s32 	%r988, %r987, %r985;
	shr.u32 	%r989, %r988, 30;
	mul.lo.s32 	%r990, %r989, 2147483647;
	sub.s32 	%r991, %r984, %r990;
	max.u32 	%r992, %r991, 1;
	mul.hi.u32 	%r993, %r992, 1581746633;
	shr.u32 	%r994, %r993, 14;
	mul.lo.s32 	%r995, %r994, 44488;
	sub.s32 	%r996, %r992, %r995;
	mul.lo.s32 	%r997, %r996, 48271;
	mul.lo.s32 	%r998, %r994, 3399;
	setp.lt.u32 	%p287, %r997, %r998;
	xor.b32  	%r999, %r998, 2147483647;
	neg.s32 	%r1000, %r998;
	selp.b32 	%r1001, %r999, %r1000, %p287;
	add.s32 	%r1002, %r1001, %r997;
	add.s32 	%r1003, %r1002, -1;
	cvt.rn.f32.u32 	%f186, %r1003;
	mul.f32 	%f187, %f186, 0f30000000;
	add.f32 	%f188, %f187, 0f00000000;
	mul.hi.u32 	%r1004, %r1002, -1131474031;
	shr.u32 	%r1005, %r1004, 15;
	mul.lo.s32 	%r1006, %r1005, 44488;
	sub.s32 	%r1007, %r1002, %r1006;
	mul.lo.s32 	%r1008, %r1007, 48271;
	mul.lo.s32 	%r1009, %r1005, 3399;
	setp.lt.u32 	%p288, %r1008, %r1009;
	xor.b32  	%r1010, %r1009, 2147483647;
	neg.s32 	%r1011, %r1009;
	selp.b32 	%r1012, %r1010, %r1011, %p288;
	add.s32 	%r1013, %r1008, %r1012;
	add.s32 	%r1014, %r1013, -1;
	cvt.rn.f32.u32 	%f189, %r1014;
	mul.f32 	%f190, %f189, 0f30000000;
	add.f32 	%f191, %f190, 0f00000000;
	cvt.f64.f32 	%fd583, %f188;
	{
	.reg .b32 %temp; 
	mov.b64 	{%temp, %r1015}, %fd583;
	}
	{ // callseq 182, 0
	.param .b64 param0;
	st.param.f64 	[param0], %fd583;
	.param .b64 retval0;
	call.uni (retval0), 
	__internal_accurate_pow, 
	(
	param0
	);
	ld.param.f64 	%fd584, [retval0];
	} // callseq 182
	setp.lt.s32 	%p289, %r1015, 0;
	neg.f64 	%fd586, %fd584;
	selp.f64 	%fd587, %fd586, %fd584, %p220;
	selp.f64 	%fd588, %fd587, %fd584, %p289;
	setp.eq.f32 	%p290, %f187, 0f00000000;
	selp.b32 	%r1016, %r1015, 0, %p220;
	or.b32  	%r1017, %r1016, 2146435072;
	selp.b32 	%r1018, %r1017, %r1016, %p219;
	mov.b64 	%fd589, {%r792, %r1018};
	selp.f64 	%fd590, %fd589, %fd588, %p290;
	add.f64 	%fd591, %fd583, 0d4000000000000000;
	{
	.reg .b32 %temp; 
	mov.b64 	{%temp, %r1019}, %fd591;
	}
	and.b32  	%r1020, %r1019, 2146435072;
	setp.eq.s32 	%p291, %r1020, 2146435072;
	setp.eq.f32 	%p292, %f187, 0f7F800000;
	selp.b32 	%r1021, %r72, %r23, %p289;
	mov.b64 	%fd592, {%r792, %r1021};
	selp.f64 	%fd593, %fd592, %fd590, %p291;
	selp.f64 	%fd594, %fd593, %fd590, %p292;
	setp.eq.f32 	%p293, %f187, 0f3F800000;
	selp.f64 	%fd595, 0d3FF0000000000000, %fd594, %p293;
	cvt.f64.f32 	%fd596, %f191;
	{
	.reg .b32 %temp; 
	mov.b64 	{%temp, %r1022}, %fd596;
	}
	{ // callseq 183, 0
	.param .b64 param0;
	st.param.f64 	[param0], %fd596;
	.param .b64 retval0;
	call.uni (retval0), 
	__internal_accurate_pow, 
	(
	param0
	);
	ld.param.f64 	%fd597, [retval0];
	} // callseq 183
	setp.lt.s32 	%p294, %r1022, 0;
	neg.f64 	%fd599, %fd597;
	selp.f64 	%fd600, %fd599, %fd597, %p220;
	selp.f64 	%fd601, %fd600, %fd597, %p294;
	setp.eq.f32 	%p295, %f190, 0f00000000;
	selp.b32 	%r1023, %r1022, 0, %p220;
	or.b32  	%r1024, %r1023, 2146435072;
	selp.b32 	%r1025, %r1024, %r1023, %p219;
	mov.b64 	%fd602, {%r792, %r1025};
	selp.f64 	%fd603, %fd602, %fd601, %p295;
	add.f64 	%fd604, %fd596, 0d4000000000000000;
	{
	.reg .b32 %temp; 
	mov.b64 	{%temp, %r1026}, %fd604;
	}
	and.b32  	%r1027, %r1026, 2146435072;
	setp.eq.s32 	%p296, %r1027, 2146435072;
	setp.eq.f32 	%p297, %f190, 0f7F800000;
	selp.b32 	%r1028, %r72, %r23, %p294;
	mov.b64 	%fd605, {%r792, %r1028};
	selp.f64 	%fd606, %fd605, %fd603, %p296;
	selp.f64 	%fd607, %fd606, %fd603, %p297;
	setp.eq.f32 	%p298, %f190, 0f3F800000;
	selp.f64 	%fd608, 0d3FF0000000000000, %fd607, %p298;
	add.f64 	%fd609, %fd595, %fd608;
	setp.le.f64 	%p299, %fd609, 0d3FF0000000000000;
	selp.f32 	%f192, 0f3F800000, 0f00000000, %p299;
	add.s32 	%r1029, %r804, 24317440;
	mul.hi.u32 	%r1030, %r1029, 3;
	sub.s32 	%r1031, %r1029, %r1030;
	shr.u32 	%r1032, %r1031, 1;
	add.s32 	%r1033, %r1032, %r1030;
	shr.u32 	%r1034, %r1033, 30;
	mul.lo.s32 	%r1035, %r1034, 2147483647;
	sub.s32 	%r1036, %r1029, %r1035;
	max.u32 	%r1037, %r1036, 1;
	mul.hi.u32 	%r1038, %r1037, 1581746633;
	shr.u32 	%r1039, %r1038, 14;
	mul.lo.s32 	%r1040, %r1039, 44488;
	sub.s32 	%r1041, %r1037, %r1040;
	mul.lo.s32 	%r1042, %r1041, 48271;
	mul.lo.s32 	%r1043, %r1039, 3399;
	setp.lt.u32 	%p300, %r1042, %r1043;
	xor.b32  	%r1044, %r1043, 2147483647;
	neg.s32 	%r1045, %r1043;
	selp.b32 	%r1046, %r1044, %r1045, %p300;
	add.s32 	%r1047, %r1046, %r1042;
	add.s32 	%r1048, %r1047, -1;
	cvt.rn.f32.u32 	%f193, %r1048;
	mul.f32 	%f194, %f193, 0f30000000;
	add.f32 	%f195, %f194, 0f00000000;
	mul.hi.u32 	%r1049, %r1047, -1131474031;
	shr.u32 	%r1050, %r1049, 15;
	mul.lo.s32 	%r1051, %r1050, 44488;
	sub.s32 	%r1052, %r1047, %r1051;
	mul.lo.s32 	%r1053, %r1052, 48271;
	mul.lo.s32 	%r1054, %r1050, 3399;
	setp.lt.u32 	%p301, %r1053, %r1054;
	xor.b32  	%r1055, %r1054, 2147483647;
	neg.s32 	%r1056, %r1054;
	selp.b32 	%r1057, %r1055, %r1056, %p301;
	add.s32 	%r1058, %r1053, %r1057;
	add.s32 	%r1059, %r1058, -1;
	cvt.rn.f32.u32 	%f196, %r1059;
	mul.f32 	%f197, %f196, 0f30000000;
	add.f32 	%f198, %f197, 0f00000000;
	cvt.f64.f32 	%fd610, %f195;
	{
	.reg .b32 %temp; 
	mov.b64 	{%temp, %r1060}, %fd610;
	}
	{ // callseq 184, 0
	.param .b64 param0;
	st.param.f64 	[param0], %fd610;
	.param .b64 retval0;
	call.uni (retval0), 
	__internal_accurate_pow, 
	(
	param0
	);
	ld.param.f64 	%fd611, [retval0];
	} // callseq 184
	setp.lt.s32 	%p302, %r1060, 0;
	neg.f64 	%fd613, %fd611;
	selp.f64 	%fd614, %fd613, %fd611, %p220;
	selp.f64 	%fd615, %fd614, %fd611, %p302;
	setp.eq.f32 	%p303, %f194, 0f00000000;
	selp.b32 	%r1061, %r1060, 0, %p220;
	or.b32  	%r1062, %r1061, 2146435072;
	selp.b32 	%r1063, %r1062, %r1061, %p219;
	mov.b64 	%fd616, {%r792, %r1063};
	selp.f64 	%fd617, %fd616, %fd615, %p303;
	add.f64 	%fd618, %fd610, 0d4000000000000000;
	{
	.reg .b32 %temp; 
	mov.b64 	{%temp, %r1064}, %fd618;
	}
	and.b32  	%r1065, %r1064, 2146435072;
	setp.eq.s32 	%p304, %r1065, 2146435072;
	setp.eq.f32 	%p305, %f194, 0f7F800000;
	selp.b32 	%r1066, %r72, %r23, %p302;
	mov.b64 	%fd619, {%r792, %r1066};
	selp.f64 	%fd620, %fd619, %fd617, %p304;
	selp.f64 	%fd621, %fd620, %fd617, %p305;
	setp.eq.f32 	%p306, %f194, 0f3F800000;
	selp.f64 	%fd622, 0d3FF0000000000000, %fd621, %p306;
	cvt.f64.f32 	%fd623, %f198;
	{
	.reg .b32 %temp; 
	mov.b64 	{%temp, %r1067}, %fd623;
	}
	{ // callseq 185, 0
	.param .b64 param0;
	st.param.f64 	[param0], %fd623;
	.param .b64 retval0;
	call.uni (retval0), 
	__internal_accurate_pow, 
	(
	param0
	);
	ld.param.f64 	%fd624, [retval0];
	} // callseq 185
	setp.lt.s32 	%p307, %r1067, 0;
	neg.f64 	%fd626, %fd624;
	selp.f64 	%fd627, %fd626, %fd624, %p220;
	selp.f64 	%fd628, %fd627, %fd624, %p307;
	setp.eq.f32 	%p308, %f197, 0f00000000;
	selp.b32 	%r1068, %r1067, 0, %p220;
	or.b32  	%r1069, %r1068, 2146435072;
	selp.b32 	%r1070, %r1069, %r1068, %p219;
	mov.b64 	%fd629, {%r792, %r1070};
	selp.f64 	%fd630, %fd629, %fd628, %p308;
	add.f64 	%fd631, %fd623, 0d4000000000000000;
	{
	.reg .b32 %temp; 
	mov.b64 	{%temp, %r1071}, %fd631;
	}
	and.b32  	%r1072, %r1071, 2146435072;
	setp.eq.s32 	%p309, %r1072, 2146435072;
	setp.eq.f32 	%p310, %f197, 0f7F800000;
	selp.b32 	%r1073, %r72, %r23, %p307;
	mov.b64 	%fd632, {%r792, %r1073};
	selp.f64 	%fd633, %fd632, %fd630, %p309;
	selp.f64 	%fd634, %fd633, %fd630, %p310;
	setp.eq.f32 	%p311, %f197, 0f3F800000;
	selp.f64 	%fd635, 0d3FF0000000000000, %fd634, %p311;
	add.f64 	%fd636, %fd622, %fd635;
	setp.le.f64 	%p312, %fd636, 0d3FF0000000000000;
	selp.f32 	%f199, 0f3F800000, 0f00000000, %p312;
	add.s32 	%r1074, %r804, 29180928;
	mul.hi.u32 	%r1075, %r1074, 3;
	sub.s32 	%r1076, %r1074, %r1075;
	shr.u32 	%r1077, %r1076, 1;
	add.s32 	%r1078, %r1077, %r1075;
	shr.u32 	%r1079, %r1078, 30;
	mul.lo.s32 	%r1080, %r1079, 2147483647;
	sub.s32 	%r1081, %r1074, %r1080;
	max.u32 	%r1082, %r1081, 1;
	mul.hi.u32 	%r1083, %r1082, 1581746633;
	shr.u32 	%r1084, %r1083, 14;
	mul.lo.s32 	%r1085, %r1084, 44488;
	sub.s32 	%r1086, %r1082, %r1085;
	mul.lo.s32 	%r1087, %r1086, 48271;
	mul.lo.s32 	%r1088, %r1084, 3399;
	setp.lt.u32 	%p313, %r1087, %r1088;
	xor.b32  	%r1089, %r1088, 2147483647;
	neg.s32 	%r1090, %r1088;
	selp.b32 	%r1091, %r1089, %r1090, %p313;
	add.s32 	%r1092, %r1091, %r1087;
	add.s32 	%r1093, %r1092, -1;
	cvt.rn.f32.u32 	%f200, %r1093;
	mul.f32 	%f201, %f200, 0f30000000;
	add.f32 	%f202, %f201, 0f00000000;
	mul.hi.u32 	%r1094, %r1092, -1131474031;
	shr.u32 	%r1095, %r1094, 15;
	mul.lo.s32 	%r1096, %r1095, 44488;
	sub.s32 	%r1097, %r1092, %r1096;
	mul.lo.s32 	%r1098, %r1097, 48271;
	mul.lo.s32 	%r1099, %r1095, 3399;
	setp.lt.u32 	%p314, %r1098, %r1099;
	xor.b32  	%r1100, %r1099, 2147483647;
	neg.s32 	%r1101, %r1099;
	selp.b32 	%r1102, %r1100, %r1101, %p314;
	add.s32 	%r1103, %r1098, %r1102;
	add.s32 	%r1104, %r1103, -1;
	cvt.rn.f32.u32 	%f203, %r1104;
	mul.f32 	%f204, %f203, 0f30000000;
	add.f32 	%f205, %f204, 0f00000000;
	cvt.f64.f32 	%fd637, %f202;
	{
	.reg .b32 %temp; 
	mov.b64 	{%temp, %r1105}, %fd637;
	}
	{ // callseq 186, 0
	.param .b64 param0;
	st.param.f64 	[param0], %fd637;
	.param .b64 retval0;
	call.uni (retval0), 
	__internal_accurate_pow, 
	(
	param0
	);
	ld.param.f64 	%fd638, [retval0];
	} // callseq 186
	setp.lt.s32 	%p315, %r1105, 0;
	neg.f64 	%fd640, %fd638;
	selp.f64 	%fd641, %fd640, %fd638, %p220;
	selp.f64 	%fd642, %fd641, %fd638, %p315;
	setp.eq.f32 	%p316, %f201, 0f00000000;
	selp.b32 	%r1106, %r1105, 0, %p220;
	or.b32  	%r1107, %r1106, 2146435072;
	selp.b32 	%r1108, %r1107, %r1106, %p219;
	mov.b64 	%fd643, {%r792, %r1108};
	selp.f64 	%fd644, %fd643, %fd642, %p316;
	add.f64 	%fd645, %fd637, 0d4000000000000000;
	{
	.reg .b32 %temp; 
	mov.b64 	{%temp, %r1109}, %fd645;
	}
	and.b32  	%r1110, %r1109, 2146435072;
	setp.eq.s32 	%p317, %r1110, 2146435072;
	setp.eq.f32 	%p318, %f201, 0f7F800000;
	selp.b32 	%r1111, %r72, %r23, %p315;
	mov.b64 	%fd646, {%r792, %r1111};
	selp.f64 	%fd647, %fd646, %fd644, %p317;
	selp.f64 	%fd648, %fd647, %fd644, %p318;
	setp.eq.f32 	%p319, %f201, 0f3F800000;
	selp.f64 	%fd649, 0d3FF0000000000000, %fd648, %p319;
	cvt.f64.f32 	%fd650, %f205;
	{
	.reg .b32 %temp; 
	mov.b64 	{%temp, %r1112}, %fd650;
	}
	{ // callseq 187, 0
	.param .b64 param0;
	st.param.f64 	[param0], %fd650;
	.param .b64 retval0;
	call.uni (retval0), 
	__internal_accurate_pow, 
	(
	param0
	);
	ld.param.f64 	%fd651, [retval0];
	} // callseq 187
	setp.lt.s32 	%p320, %r1112, 0;
	neg.f64 	%fd653, %fd651;
	selp.f64 	%fd654, %fd653, %fd651, %p220;
	selp.f64 	%fd655, %fd654, %fd651, %p320;
	setp.eq.f32 	%p321, %f204, 0f00000000;
	selp.b32 	%r1113, %r1112, 0, %p220;
	or.b32  	%r1114, %r1113, 2146435072;
	selp.b32 	%r1115, %r1114, %r1113, %p219;
	mov.b64 	%fd656, {%r792, %r1115};
	selp.f64 	%fd657, %fd656, %fd655, %p321;
	add.f64 	%fd658, %fd650, 0d4000000000000000;
	{
	.reg .b32 %temp; 
	mov.b64 	{%temp, %r1116}, %fd658;
	}
	and.b32  	%r1117, %r1116, 2146435072;
	setp.eq.s32 	%p322, %r1117, 2146435072;
	setp.eq.f32 	%p323, %f204, 0f7F800000;
	selp.b32 	%r1118, %r72, %r23, %p320;
	mov.b64 	%fd659, {%r792, %r1118};
	selp.f64 	%fd660, %fd659, %fd657, %p322;
	selp.f64 	%fd661, %fd660, %fd657, %p323;
	setp.eq.f32 	%p324, %f204, 0f3F800000;
	selp.f64 	%fd662, 0d3FF0000000000000, %fd661, %p324;
	add.f64 	%fd663, %fd649, %fd662;
	setp.le.f64 	%p325, %fd663, 0d3FF0000000000000;
	selp.f32 	%f206, 0f3F800000, 0f00000000, %p325;
	add.s32 	%r1119, %r804, 34044416;
	mul.hi.u32 	%r1120, %r1119, 3;
	sub.s32 	%r1121, %r1119, %r1120;
	shr.u32 	%r1122, %r1121, 1;
	add.s32 	%r1123, %r1122, %r1120;
	shr.u32 	%r1124, %r1123, 30;
	mul.lo.s32 	%r1125, %r1124, 2147483647;
	sub.s32 	%r1126, %r1119, %r1125;
	max.u32 	%r1127, %r1126, 1;
	mul.hi.u32 	%r1128, %r1127, 1581746633;
	shr.u32 	%r1129, %r1128, 14;
	mul.lo.s32 	%r1130, %r1129, 44488;
	sub.s32 	%r1131, %r1127, %r1130;
	mul.lo.s32 	%r1132, %r1131, 48271;
	mul.lo.s32 	%r1133, %r1129, 3399;
	setp.lt.u32 	%p326, %r1132, %r1133;
	xor.b32  	%r1134, %r1133, 2147483647;
	neg.s32 	%r1135, %r1133;
	selp.b32 	%r1136, %r1134, %r1135, %p326;
	add.s32 	%r1137, %r1136, %r1132;
	add.s32 	%r1138, %r1137, -1;
	cvt.rn.f32.u32 	%f207, %r1138;
	mul.f32 	%f208, %f207, 0f30000000;
	add.f32 	%f209, %f208, 0f00000000;
	mul.hi.u32 	%r1139, %r1137, -1131474031;
	shr.u32 	%r1140, %r1139, 15;
	mul.lo.s32 	%r1141, %r1140, 44488;
	sub.s32 	%r1142, %r1137, %r1141;
	mul.lo.s32 	%r1143, %r1142, 48271;
	mul.lo.s32 	%r1144, %r1140, 3399;
	setp.lt.u32 	%p327, %r1143, %r1144;
	xor.b32  	%r1145, %r1144, 2147483647;
	neg.s32 	%r1146, %r1144;
	selp.b32 	%r1147, %r1145, %r1146, %p327;
	add.s32 	%r1148, %r1143, %r1147;
	add.s32 	%r1149, %r1148, -1;
	cvt.rn.f32.u32 	%f210, %r1149;
	mul.f32 	%f211, %f210, 0f30000000;
	add.f32 	%f212, %f211, 0f00000000;
	cvt.f64.f32 	%fd664, %f209;
	{
	.reg .b32 %temp; 
	mov.b64 	{%temp, %r1150}, %fd664;
	}
	{ // callseq 188, 0
	.param .b64 param0;
	st.param.f64 	[param0], %fd664;
	.param .b64 retval0;
	call.uni (retval0), 
	__internal_accurate_pow, 
	(
	param0
	);
	ld.param.f64 	%fd665, [retval0];
	} // callseq 188
	setp.lt.s32 	%p328, %r1150, 0;
	neg.f64 	%fd667, %fd665;
	selp.f64 	%fd668, %fd667, %fd665, %p220;
	selp.f64 	%fd669, %fd668, %fd665, %p328;
	setp.eq.f32 	%p329, %f208, 0f00000000;
	selp.b32 	%r1151, %r1150, 0, %p220;
	or.b32  	%r1152, %r1151, 2146435072;
	selp.b32 	%r1153, %r1152, %r1151, %p219;
	mov.b64 	%fd670, {%r792, %r1153};
	selp.f64 	%fd671, %fd670, %fd669, %p329;
	add.f64 	%fd672, %fd664, 0d4000000000000000;
	{
	.reg .b32 %temp; 
	mov.b64 	{%temp, %r1154}, %fd672;
	}
	and.b32  	%r1155, %r1154, 2146435072;
	setp.eq.s32 	%p330, %r1155, 2146435072;
	setp.eq.f32 	%p331, %f208, 0f7F800000;
	selp.b32 	%r1156, %r72, %r23, %p328;
	mov.b64 	%fd673, {%r792, %r1156};
	selp.f64 	%fd674, %fd673, %fd671, %p330;
	selp.f64 	%fd675, %fd674, %fd671, %p331;
	setp.eq.f32 	%p332, %f208, 0f3F800000;
	selp.f64 	%fd676, 0d3FF0000000000000, %fd675, %p332;
	cvt.f64.f32 	%fd677, %f212;
	{
	.reg .b32 %temp; 
	mov.b64 	{%temp, %r1157}, %fd677;
	}
	{ // callseq 189, 0
	.param .b64 param0;
	st.param.f64 	[param0], %fd677;
	.param .b64 retval0;
	call.uni (retval0), 
	__internal_accurate_pow, 
	(
	param0
	);
	ld.param.f64 	%fd678, [retval0];
	} // callseq 189
	setp.lt.s32 	%p333, %r1157, 0;
	neg.f64 	%fd680, %fd678;
	selp.f64 	%fd681, %fd680, %fd678, %p220;
	selp.f64 	%fd682, %fd681, %fd678, %p333;
	setp.eq.f32 	%p334, %f211, 0f00000000;
	selp.b32 	%r1158, %r1157, 0, %p220;
	or.b32  	%r1159, %r1158, 2146435072;
	selp.b32 	%r1160, %r1159, %r1158, %p219;
	mov.b64 	%fd683, {%r792, %r1160};
	selp.f64 	%fd684, %fd683, %fd682, %p334;
	add.f64 	%fd685, %fd677, 0d4000000000000000;
	{
	.reg .b32 %temp; 
	mov.b64 	{%temp, %r1161}, %fd685;
	}
	and.b32  	%r1162, %r1161, 2146435072;
	setp.eq.s32 	%p335, %r1162, 2146435072;
	setp.eq.f32 	%p336, %f211, 0f7F800000;
	selp.b32 	%r1163, %r72, %r23, %p333;
	mov.b64 	%fd686, {%r792, %r1163};
	selp.f64 	%fd687, %fd686, %fd684, %p335;
	selp.f64 	%fd688, %fd687, %fd684, %p336;
	setp.eq.f32 	%p337, %f211, 0f3F800000;
	selp.f64 	%fd689, 0d3FF0000000000000, %fd688, %p337;
	add.f64 	%fd690, %fd676, %fd689;
	setp.le.f64 	%p338, %fd690, 0d3FF0000000000000;
	selp.f32 	%f213, 0f3F800000, 0f00000000, %p338;
	add.s32 	%r1164, %r804, 38907904;
	mul.hi.u32 	%r1165, %r1164, 3;
	sub.s32 	%r1166, %r1164, %r1165;
	shr.u32 	%r1167, %r1166, 1;
	add.s32 	%r1168, %r1167, %r1165;
	shr.u32 	%r1169, %r1168, 30;
	mul.lo.s32 	%r1170, %r1169, 2147483647;
	sub.s32 	%r1171, %r1164, %r1170;
	max.u32 	%r1172, %r1171, 1;
	mul.hi.u32 	%r1173, %r1172, 1581746633;
	shr.u32 	%r1174, %r1173, 14;
	mul.lo.s32 	%r1175, %r1174, 44488;
	sub.s32 	%r1176, %r1172, %r1175;
	mul.lo.s32 	%r1177, %r1176, 48271;
	mul.lo.s32 	%r1178, %r1174, 3399;
	setp.lt.u32 	%p339, %r1177, %r1178;
	xor.b32  	%r1179, %r1178, 2147483647;
	neg.s32 	%r1180, %r1178;
	selp.b32 	%r1181, %r1179, %r1180, %p339;
	add.s32 	%r1182, %r1181, %r1177;
	add.s32 	%r1183, %r1182, -1;
	cvt.rn.f32.u32 	%f214, %r1183;
	mul.f32 	%f215, %f214, 0f30000000;
	add.f32 	%f216, %f215, 0f00000000;
	mul.hi.u32 	%r1184, %r1182, -1131474031;
	shr.u32 	%r1185, %r1184, 15;
	mul.lo.s32 	%r1186, %r1185, 44488;
	sub.s32 	%r1187, %r1182, %r1186;
	mul.lo.s32 	%r1188, %r1187, 48271;
	mul.lo.s32 	%r1189, %r1185, 3399;
	setp.lt.u32 	%p340, %r1188, %r1189;
	xor.b32  	%r1190, %r1189, 2147483647;
	neg.s32 	%r1191, %r1189;
	selp.b32 	%r1192, %r1190, %r1191, %p340;
	add.s32 	%r1193, %r1188, %r1192;
	add.s32 	%r1194, %r1193, -1;
	cvt.rn.f32.u32 	%f217, %r1194;
	mul.f32 	%f218, %f217, 0f30000000;
	add.f32 	%f219, %f218, 0f00000000;
	cvt.f64.f32 	%fd691, %f216;
	{
	.reg .b32 %temp; 
	mov.b64 	{%temp, %r1195}, %fd691;
	}
	{ // callseq 190, 0
	.param .b64 param0;
	st.param.f64 	[param0], %fd691;
	.param .b64 retval0;
	call.uni (retval0), 
	__internal_accurate_pow, 
	(
	param0
	);
	ld.param.f64 	%fd692, [retval0];
	} // callseq 190
	setp.lt.s32 	%p341, %r1195, 0;
	neg.f64 	%fd694, %fd692;
	selp.f64 	%fd695, %fd694, %fd692, %p220;
	selp.f64 	%fd696, %fd695, %fd692, %p341;
	setp.eq.f32 	%p342, %f215, 0f00000000;
	selp.b32 	%r1196, %r1195, 0, %p220;
	or.b32  	%r1197, %r1196, 2146435072;
	selp.b32 	%r1198, %r1197, %r1196, %p219;
	mov.b64 	%fd697, {%r792, %r1198};
	selp.f64 	%fd698, %fd697, %fd696, %p342;
	add.f64 	%fd699, %fd691, 0d4000000000000000;
	{
	.reg .b32 %temp; 
	mov.b64 	{%temp, %r1199}, %fd699;
	}
	and.b32  	%r1200, %r1199, 2146435072;
	setp.eq.s32 	%p343, %r1200, 2146435072;
	setp.eq.f32 	%p344, %f215, 0f7F800000;
	selp.b32 	%r1201, %r72, %r23, %p341;
	mov.b64 	%fd700, {%r792, %r1201};
	selp.f64 	%fd701, %fd700, %fd698, %p343;
	selp.f64 	%fd702, %fd701, %fd698, %p344;
	setp.eq.f32 	%p345, %f215, 0f3F800000;
	selp.f64 	%fd703, 0d3FF0000000000000, %fd702, %p345;
	cvt.f64.f32 	%fd704, %f219;
	{
	.reg .b32 %temp; 
	mov.b64 	{%temp, %r1202}, %fd704;
	}
	{ // callseq 191, 0
	.param .b64 param0;
	st.param.f64 	[param0], %fd704;
	.param .b64 retval0;
	call.uni (retval0), 
	__internal_accurate_pow, 
	(
	param0
	);
	ld.param.f64 	%fd705, [retval0];
	} // callseq 191
	setp.lt.s32 	%p346, %r1202, 0;
	neg.f64 	%fd707, %fd705;
	selp.f64 	%fd708, %fd707, %fd705, %p220;
	selp.f64 	%fd709, %fd708, %fd705, %p346;
	setp.eq.f32 	%p347, %f218, 0f00000000;
	selp.b32 	%r1203, %r1202, 0, %p220;
	or.b32  	%r1204, %r1203, 2146435072;
	selp.b32 	%r1205, %r1204, %r1203, %p219;
	mov.b64 	%fd710, {%r792, %r1205};
	selp.f64 	%fd711, %fd710, %fd709, %p347;
	add.f64 	%fd712, %fd704, 0d4000000000000000;
	{
	.reg .b32 %temp; 
	mov.b64 	{%temp, %r1206}, %fd712;
	}
	and.b32  	%r1207, %r1206, 2146435072;
	setp.eq.s32 	%p348, %r1207, 2146435072;
	setp.eq.f32 	%p349, %f218, 0f7F800000;
	selp.b32 	%r1208, %r72, %r23, %p346;
	mov.b64 	%fd713, {%r792, %r1208};
	selp.f64 	%fd714, %fd713, %fd711, %p348;
	selp.f64 	%fd715, %fd714, %fd711, %p349;
	setp.eq.f32 	%p350, %f218, 0f3F800000;
	selp.f64 	%fd716, 0d3FF0000000000000, %fd715, %p350;
	add.f64 	%fd717, %fd703, %fd716;
	setp.le.f64 	%p351, %fd717, 0d3FF0000000000000;
	selp.f32 	%f220, 0f3F800000, 0f00000000, %p351;
	add.s32 	%r1209, %r804, 43771392;
	mul.hi.u32 	%r1210, %r1209, 3;
	sub.s32 	%r1211, %r1209, %r1210;
	shr.u32 	%r1212, %r1211, 1;
	add.s32 	%r1213, %r1212, %r1210;
	shr.u32 	%r1214, %r1213, 30;
	mul.lo.s32 	%r1215, %r1214, 2147483647;
	sub.s32 	%r1216, %r1209, %r1215;
	max.u32 	%r1217, %r1216, 1;
	mul.hi.u32 	%r1218, %r1217, 1581746633;
	shr.u32 	%r1219, %r1218, 14;
	mul.lo.s32 	%r1220, %r1219, 44488;
	sub.s32 	%r1221, %r1217, %r1220;
	mul.lo.s32 	%r1222, %r1221, 48271;
	mul.lo.s32 	%r1223, %r1219, 3399;
	setp.lt.u32 	%p352, %r1222, %r1223;
	xor.b32  	%r1224, %r1223, 2147483647;
	neg.s32 	%r1225, %r1223;
	selp.b32 	%r1226, %r1224, %r1225, %p352;
	add.s32 	%r1227, %r1226, %r1222;
	add.s32 	%r1228, %r1227, -1;
	cvt.rn.f32.u32 	%f221, %r1228;
	mul.f32 	%f222, %f221, 0f30000000;
	add.f32 	%f223, %f222, 0f00000000;
	mul.hi.u32 	%r1229, %r1227, -1131474031;
	shr.u32 	%r1230, %r1229, 15;
	mul.lo.s32 	%r1231, %r1230, 44488;
	sub.s32 	%r1232, %r1227, %r1231;
	mul.lo.s32 	%r1233, %r1232, 48271;
	mul.lo.s32 	%r1234, %r1230, 3399;
	setp.lt.u32 	%p353, %r1233, %r1234;
	xor.b32  	%r1235, %r1234, 2147483647;
	neg.s32 	%r1236, %r1234;
	selp.b32 	%r1237, %r1235, %r1236, %p353;
	add.s32 	%r1238, %r1233, %r1237;
	add.s32 	%r1239, %r1238, -1;
	cvt.rn.f32.u32 	%f224, %r1239;
	mul.f32 	%f225, %f224, 0f30000000;
	add.f32 	%f226, %f225, 0f00000000;
	cvt.f64.f32 	%fd718, %f223;
	{
	.reg .b32 %temp; 
	mov.b64 	{%temp, %r1240}, %fd718;
	}
	{ // callseq 192, 0
	.param .b64 param0;
	st.param.f64 	[param0], %fd718;
	.param .b64 retval0;
	call.uni (retval0), 
	__internal_accurate_pow, 
	(
	param0
	);
	ld.param.f64 	%fd719, [retval0];
	} // callseq 192
	setp.lt.s32 	%p354, %r1240, 0;
	neg.f64 	%fd721, %fd719;
	selp.f64 	%fd722, %fd721, %fd719, %p220;
	selp.f64 	%fd723, %fd722, %fd719, %p354;
	setp.eq.f32 	%p355, %f222, 0f00000000;
	selp.b32 	%r1241, %r1240, 0, %p220;
	or.b32  	%r1242, %r1241, 2146435072;
	selp.b32 	%r1243, %r1242, %r1241, %p219;
	mov.b64 	%fd724, {%r792, %r1243};
	selp.f64 	%fd725, %fd724, %fd723, %p355;
	add.f64 	%fd726, %fd718, 0d4000000000000000;
	{
	.reg .b32 %temp; 
	mov.b64 	{%temp, %r1244}, %fd726;
	}
	and.b32  	%r1245, %r1244, 2146435072;
	setp.eq.s32 	%p356, %r1245, 2146435072;
	setp.eq.f32 	%p357, %f222, 0f7F800000;
	selp.b32 	%r1246, %r72, %r23, %p354;
	mov.b64 	%fd727, {%r792, %r1246};
	selp.f64 	%fd728, %fd727, %fd725, %p356;
	selp.f64 	%fd729, %fd728, %fd725, %p357;
	setp.eq.f32 	%p358, %f222, 0f3F800000;
	selp.f64 	%fd730, 0d3FF0000000000000, %fd729, %p358;
	cvt.f64.f32 	%fd731, %f226;
	{
	.reg .b32 %temp; 
	mov.b64 	{%temp, %r1247}, %fd731;
	}
	{ // callseq 193, 0
	.param .b64 param0;
	st.param.f64 	[param0], %fd731;
	.param .b64 retval0;
	call.uni (retval0), 
	__internal_accurate_pow, 
	(
	param0
	);
	ld.param.f64 	%fd732, [retval0];
	} // callseq 193
	setp.lt.s32 	%p359, %r1247, 0;
	neg.f64 	%fd734, %fd732;
	selp.f64 	%fd735, %fd734, %fd732, %p220;
	selp.f64 	%fd736, %fd735, %fd732, %p359;
	setp.eq.f32 	%p360, %f225, 0f00000000;
	selp.b32 	%r1248, %r1247, 0, %p220;
	or.b32  	%r1249, %r1248, 2146435072;
	selp.b32 	%r1250, %r1249, %r1248, %p219;
	mov.b64 	%fd737, {%r792, %r1250};
	selp.f64 	%fd738, %fd737, %fd736, %p360;
	add.f64 	%fd739, %fd731, 0d4000000000000000;
	{
	.reg .b32 %temp; 
	mov.b64 	{%temp, %r1251}, %fd739;
	}
	and.b32  	%r1252, %r1251, 2146435072;
	setp.eq.s32 	%p361, %r1252, 2146435072;
	setp.eq.f32 	%p362, %f225, 0f7F800000;
	selp.b32 	%r1253, %r72, %r23, %p359;
	mov.b64 	%fd740, {%r792, %r1253};
	selp.f64 	%fd741, %fd740, %fd738, %p361;
	selp.f64 	%fd742, %fd741, %fd738, %p362;
	setp.eq.f32 	%p363, %f225, 0f3F800000;
	selp.f64 	%fd743, 0d3FF0000000000000, %fd742, %p363;
	add.f64 	%fd744, %fd730, %fd743;
	setp.le.f64 	%p364, %fd744, 0d3FF0000000000000;
	selp.f32 	%f227, 0f3F800000, 0f00000000, %p364;
	add.s32 	%r1254, %r804, 48634880;
	mul.hi.u32 	%r1255, %r1254, 3;
	sub.s32 	%r1256, %r1254, %r1255;
	shr.u32 	%r1257, %r1256, 1;
	add.s32 	%r1258, %r1257, %r1255;
	shr.u32 	%r1259, %r1258, 30;
	mul.lo.s32 	%r1260, %r1259, 2147483647;
	sub.s32 	%r1261, %r1254, %r1260;
	max.u32 	%r1262, %r1261, 1;
	mul.hi.u32 	%r1263, %r1262, 1581746633;
	shr.u32 	%r1264, %r1263, 14;
	mul.lo.s32 	%r1265, %r1264, 44488;
	sub.s32 	%r1266, %r1262, %r1265;
	mul.lo.s32 	%r1267, %r1266, 48271;
	mul.lo.s32 	%r1268, %r1264, 3399;
	setp.lt.u32 	%p365, %r1267, %r1268;
	xor.b32  	%r1269, %r1268, 2147483647;
	neg.s32 	%r1270, %r1268;
	selp.b32 	%r1271, %r1269, %r1270, %p365;
	add.s32 	%r1272, %r1271, %r1267;
	add.s32 	%r1273, %r1272, -1;
	cvt.rn.f32.u32 	%f228, %r1273;
	mul.f32 	%f229, %f228, 0f30000000;
	add.f32 	%f230, %f229, 0f00000000;
	mul.hi.u32 	%r1274, %r1272, -1131474031;
	shr.u32 	%r1275, %r1274, 15;
	mul.lo.s32 	%r1276, %r1275, 44488;
	sub.s32 	%r1277, %r1272, %r1276;
	mul.lo.s32 	%r1278, %r1277, 48271;
	mul.lo.s32 	%r1279, %r1275, 3399;
	setp.lt.u32 	%p366, %r1278, %r1279;
	xor.b32  	%r1280, %r1279, 2147483647;
	neg.s32 	%r1281, %r1279;
	selp.b32 	%r1282, %r1280, %r1281, %p366;
	add.s32 	%r1283, %r1278, %r1282;
	add.s32 	%r1284, %r1283, -1;
	cvt.rn.f32.u32 	%f231, %r1284;
	mul.f32 	%f232, %f231, 0f30000000;
	add.f32 	%f233, %f232, 0f00000000;
	cvt.f64.f32 	%fd745, %f230;
	{
	.reg .b32 %temp; 
	mov.b64 	{%temp, %r1285}, %fd745;
	}
	{ // callseq 194, 0
	.param .b64 param0;
	st.param.f64 	[param0], %fd745;
	.param .b64 retval0;
	call.uni (retval0), 
	__internal_accurate_pow, 
	(
	param0
	);
	ld.param.f64 	%fd746, [retval0];
	} // callseq 194
	setp.lt.s32 	%p367, %r1285, 0;
	neg.f64 	%fd748, %fd746;
	selp.f64 	%fd749, %fd748, %fd746, %p220;
	selp.f64 	%fd750, %fd749, %fd746, %p367;
	setp.eq.f32 	%p368, %f229, 0f00000000;
	selp.b32 	%r1286, %r1285, 0, %p220;
	or.b32  	%r1287, %r1286, 2146435072;
	selp.b32 	%r1288, %r1287, %r1286, %p219;
	mov.b64 	%fd751, {%r792, %r1288};
	selp.f64 	%fd752, %fd751, %fd750, %p368;
	add.f64 	%fd753, %fd745, 0d4000000000000000;
	{
	.reg .b32 %temp; 
	mov.b64 	{%temp, %r1289}, %fd753;
	}
	and.b32  	%r1290, %r1289, 2146435072;
	setp.eq.s32 	%p369, %r1290, 2146435072;
	setp.eq.f32 	%p370, %f229, 0f7F800000;
	selp.b32 	%r1291, %r72, %r23, %p367;
	mov.b64 	%fd754, {%r792, %r1291};
	selp.f64 	%fd755, %fd754, %fd752, %p369;
	selp.f64 	%fd756, %fd755, %fd752, %p370;
	setp.eq.f32 	%p371, %f229, 0f3F800000;
	selp.f64 	%fd757, 0d3FF0000000000000, %fd756, %p371;
	cvt.f64.f32 	%fd758, %f233;
	{
	.reg .b32 %temp; 
	mov.b64 	{%temp, %r1292}, %fd758;
	}
	{ // callseq 195, 0
	.param .b64 param0;
	st.param.f64 	[param0], %fd758;
	.param .b64 retval0;
	call.uni (retval0), 
	__internal_accurate_pow, 
	(
	param0
	);
	ld.param.f64 	%fd759, [retval0];
	} // callseq 195
	setp.lt.s32 	%p372, %r1292, 0;
	neg.f64 	%fd761, %fd759;
	selp.f64 	%fd762, %fd761, %fd759, %p220;
	selp.f64 	%fd763, %fd762, %fd759, %p372;
	setp.eq.f32 	%p373, %f232, 0f00000000;
	selp.b32 	%r1293, %r1292, 0, %p220;
	or.b32  	%r1294, %r1293, 2146435072;
	selp.b32 	%r1295, %r1294, %r1293, %p219;
	mov.b64 	%fd764, {%r792, %r1295};
	selp.f64 	%fd765, %fd764, %fd763, %p373;
	add.f64 	%fd766, %fd758, 0d4000000000000000;
	{
	.reg .b32 %temp; 
	mov.b64 	{%temp, %r1296}, %fd766;
	}
	and.b32  	%r1297, %r1296, 2146435072;
	setp.eq.s32 	%p374, %r1297, 2146435072;
	setp.eq.f32 	%p375, %f232, 0f7F800000;
	selp.b32 	%r1298, %r72, %r23, %p372;
	mov.b64 	%fd767, {%r792, %r1298};
	selp.f64 	%fd768, %fd767, %fd765, %p374;
	selp.f64 	%fd769, %fd768, %fd765, %p375;
	setp.eq.f32 	%p376, %f232, 0f3F800000;
	selp.f64 	%fd770, 0d3FF0000000000000, %fd769, %p376;
	add.f64 	%fd771, %fd757, %fd770;
	setp.le.f64 	%p377, %fd771, 0d3FF0000000000000;
	selp.f32 	%f234, 0f3F800000, 0f00000000, %p377;
	add.s32 	%r1299, %r804, 53498368;
	mul.hi.u32 	%r1300, %r1299, 3;
	sub.s32 	%r1301, %r1299, %r1300;
	shr.u32 	%r1302, %r1301, 1;
	add.s32 	%r1303, %r1302, %r1300;
	shr.u32 	%r1304, %r1303, 30;
	mul.lo.s32 	%r1305, %r1304, 2147483647;
	sub.s32 	%r1306, %r1299, %r1305;
	max.u32 	%r1307, %r1306, 1;
	mul.hi.u32 	%r1308, %r1307, 1581746633;
	shr.u32 	%r1309, %r1308, 14;
	mul.lo.s32 	%r1310, %r1309, 44488;
	sub.s32 	%r1311, %r1307, %r1310;
	mul.lo.s32 	%r1312, %r1311, 48271;
	mul.lo.s32 	%r1313, %r1309, 3399;
	setp.lt.u32 	%p378, %r1312, %r1313;
	xor.b32  	%r1314, %r1313, 2147483647;
	neg.s32 	%r1315, %r1313;
	selp.b32 	%r1316, %r1314, %r1315, %p378;
	add.s32 	%r1317, %r1316, %r1312;
	add.s32 	%r1318, %r1317, -1;
	cvt.rn.f32.u32 	%f235, %r1318;
	mul.f32 	%f236, %f235, 0f30000000;
	add.f32 	%f237, %f236, 0f00000000;
	mul.hi.u32 	%r1319, %r1317, -1131474031;
	shr.u32 	%r1320, %r1319, 15;
	mul.lo.s32 	%r1321, %r1320, 44488;
	sub.s32 	%r1322, %r1317, %r1321;
	mul.lo.s32 	%r1323, %r1322, 48271;
	mul.lo.s32 	%r1324, %r1320, 3399;
	setp.lt.u32 	%p379, %r1323, %r1324;
	xor.b32  	%r1325, %r1324, 2147483647;
	neg.s32 	%r1326, %r1324;
	selp.b32 	%r1327, %r1325, %r1326, %p379;
	add.s32 	%r1328, %r1323, %r1327;
	add.s32 	%r1329, %r1328, -1;
	cvt.rn.f32.u32 	%f238, %r1329;
	mul.f32 	%f239, %f238, 0f30000000;
	add.f32 	%f240, %f239, 0f00000000;
	cvt.f64.f32 	%fd772, %f237;
	{
	.reg .b32 %temp; 
	mov.b64 	{%temp, %r1330}, %fd772;
	}
	{ // callseq 196, 0
	.param .b64 param0;
	st.param.f64 	[param0], %fd772;
	.param .b64 retval0;
	call.uni (retval0), 
	__internal_accurate_pow, 
	(
	param0
	);
	ld.param.f64 	%fd773, [retval0];
	} // callseq 196
	setp.lt.s32 	%p380, %r1330, 0;
	neg.f64 	%fd775, %fd773;
	selp.f64 	%fd776, %fd775, %fd773, %p220;
	selp.f64 	%fd777, %fd776, %fd773, %p380;
	setp.eq.f32 	%p381, %f236, 0f00000000;
	selp.b32 	%r1331, %r1330, 0, %p220;
	or.b32  	%r1332, %r1331, 2146435072;
	selp.b32 	%r1333, %r1332, %r1331, %p219;
	mov.b64 	%fd778, {%r792, %r1333};
	selp.f64 	%fd779, %fd778, %fd777, %p381;
	add.f64 	%fd780, %fd772, 0d4000000000000000;
	{
	.reg .b32 %temp; 
	mov.b64 	{%temp, %r1334}, %fd780;
	}
	and.b32  	%r1335, %r1334, 2146435072;
	setp.eq.s32 	%p382, %r1335, 2146435072;
	setp.eq.f32 	%p383, %f236, 0f7F800000;
	selp.b32 	%r1336, %r72, %r23, %p380;
	mov.b64 	%fd781, {%r792, %r1336};
	selp.f64 	%fd782, %fd781, %fd779, %p382;
	selp.f64 	%fd783, %fd782, %fd779, %p383;
	setp.eq.f32 	%p384, %f236, 0f3F800000;
	selp.f64 	%fd784, 0d3FF0000000000000, %fd783, %p384;
	cvt.f64.f32 	%fd785, %f240;
	{
	.reg .b32 %temp; 
	mov.b64 	{%temp, %r1337}, %fd785;
	}
	{ // callseq 197, 0
	.param .b64 param0;
	st.param.f64 	[param0], %fd785;
	.param .b64 retval0;
	call.uni (retval0), 
	__internal_accurate_pow, 
	(
	param0
	);
	ld.param.f64 	%fd786, [retval0];
	} // callseq 197
	setp.lt.s32 	%p385, %r1337, 0;
	neg.f64 	%fd788, %fd786;
	selp.f64 	%fd789, %fd788, %fd786, %p220;
	selp.f64 	%fd790, %fd789, %fd786, %p385;
	setp.eq.f32 	%p386, %f239, 0f00000000;
	selp.b32 	%r1338, %r1337, 0, %p220;
	or.b32  	%r1339, %r1338, 2146435072;
	selp.b32 	%r1340, %r1339, %r1338, %p219;
	mov.b64 	%fd791, {%r792, %r1340};
	selp.f64 	%fd792, %fd791, %fd790, %p386;
	add.f64 	%fd793, %fd785, 0d4000000000000000;
	{
	.reg .b32 %temp; 
	mov.b64 	{%temp, %r1341}, %fd793;
	}
	and.b32  	%r1342, %r1341, 2146435072;
	setp.eq.s32 	%p387, %r1342, 2146435072;
	setp.eq.f32 	%p388, %f239, 0f7F800000;
	selp.b32 	%r1343, %r72, %r23, %p385;
	mov.b64 	%fd794, {%r792, %r1343};
	selp.f64 	%fd795, %fd794, %fd792, %p387;
	selp.f64 	%fd796, %fd795, %fd792, %p388;
	setp.eq.f32 	%p389, %f239, 0f3F800000;
	selp.f64 	%fd797, 0d3FF0000000000000, %fd796, %p389;
	add.f64 	%fd798, %fd784, %fd797;
	setp.le.f64 	%p390, %fd798, 0d3FF0000000000000;
	selp.f32 	%f241, 0f3F800000, 0f00000000, %p390;
	add.s32 	%r1344, %r804, 58361856;
	mul.hi.u32 	%r1345, %r1344, 3;
	sub.s32 	%r1346, %r1344, %r1345;
	shr.u32 	%r1347, %r1346, 1;
	add.s32 	%r1348, %r1347, %r1345;
	shr.u32 	%r1349, %r1348, 30;
	mul.lo.s32 	%r1350, %r1349, 2147483647;
	sub.s32 	%r1351, %r1344, %r1350;
	max.u32 	%r1352, %r1351, 1;
	mul.hi.u32 	%r1353, %r1352, 1581746633;
	shr.u32 	%r1354, %r1353, 14;
	mul.lo.s32 	%r1355, %r1354, 44488;
	sub.s32 	%r1356, %r1352, %r1355;
	mul.lo.s32 	%r1357, %r1356, 48271;
	mul.lo.s32 	%r1358, %r1354, 3399;
	setp.lt.u32 	%p391, %r1357, %r1358;
	xor.b32  	%r1359, %r1358, 2147483647;
	neg.s32 	%r1360, %r1358;
	selp.b32 	%r1361, %r1359, %r1360, %p391;
	add.s32 	%r1362, %r1361, %r1357;
	add.s32 	%r1363, %r1362, -1;
	cvt.rn.f32.u32 	%f242, %r1363;
	mul.f32 	%f243, %f242, 0f30000000;
	add.f32 	%f244, %f243, 0f00000000;
	mul.hi.u32 	%r1364, %r1362, -1131474031;
	shr.u32 	%r1365, %r1364, 15;
	mul.lo.s32 	%r1366, %r1365, 44488;
	sub.s32 	%r1367, %r1362, %r1366;
	mul.lo.s32 	%r1368, %r1367, 48271;
	mul.lo.s32 	%r1369, %r1365, 3399;
	setp.lt.u32 	%p392, %r1368, %r1369;
	xor.b32  	%r1370, %r1369, 2147483647;
	neg.s32 	%r1371, %r1369;
	selp.b32 	%r1372, %r1370, %r1371, %p392;
	add.s32 	%r1373, %r1368, %r1372;
	add.s32 	%r1374, %r1373, -1;
	cvt.rn.f32.u32 	%f245, %r1374;
	mul.f32 	%f246, %f245, 0f30000000;
	add.f32 	%f247, %f246, 0f00000000;
	cvt.f64.f32 	%fd799, %f244;
	{
	.reg .b32 %temp; 
	mov.b64 	{%temp, %r1375}, %fd799;
	}
	{ // callseq 198, 0
	.param .b64 param0;
	st.param.f64 	[param0], %fd799;
	.param .b64 retval0;
	call.uni (retval0), 
	__internal_accurate_pow, 
	(
	param0
	);
	ld.param.f64 	%fd800, [retval0];
	} // callseq 198
	setp.lt.s32 	%p393, %r1375, 0;
	neg.f64 	%fd802, %fd800;
	selp.f64 	%fd803, %fd802, %fd800, %p220;
	selp.f64 	%fd804, %fd803, %fd800, %p393;
	setp.eq.f32 	%p394, %f243, 0f00000000;
	selp.b32 	%r1376, %r1375, 0, %p220;
	or.b32  	%r1377, %r1376, 2146435072;
	selp.b32 	%r1378, %r1377, %r1376, %p219;
	mov.b64 	%fd805, {%r792, %r1378};
	selp.f64 	%fd806, %fd805, %fd804, %p394;
	add.f64 	%fd807, %fd799, 0d4000000000000000;
	{
	.reg .b32 %temp; 
	mov.b64 	{%temp, %r1379}, %fd807;
	}
	and.b32  	%r1380, %r1379, 2146435072;
	setp.eq.s32 	%p395, %r1380, 2146435072;
	setp.eq.f32 	%p396, %f243, 0f7F800000;
	selp.b32 	%r1381, %r72, %r23, %p393;
	mov.b64 	%fd808, {%r792, %r1381};
	selp.f64 	%fd809, %fd808, %fd806, %p395;
	selp.f64 	%fd810, %fd809, %fd806, %p396;
	setp.eq.f32 	%p397, %f243, 0f3F800000;
	selp.f64 	%fd811, 0d3FF0000000000000, %fd810, %p397;
	cvt.f64.f32 	%fd812, %f247;
	{
	.reg .b32 %temp; 
	mov.b64 	{%temp, %r1382}, %fd812;
	}
	{ // callseq 199, 0
	.param .b64 param0;
	st.param.f64 	[param0], %fd812;
	.param .b64 retval0;
	call.uni (retval0), 
	__internal_accurate_pow, 
	(
	param0
	);
	ld.param.f64 	%fd813, [retval0];
	} // callseq 199
	setp.lt.s32 	%p398, %r1382, 0;
	neg.f64 	%fd815, %fd813;
	selp.f64 	%fd816, %fd815, %fd813, %p220;
	selp.f64 	%fd817, %fd816, %fd813, %p398;
	setp.eq.f32 	%p399, %f246, 0f00000000;
	selp.b32 	%r1383, %r1382, 0, %p220;
	or.b32  	%r1384, %r1383, 2146435072;
	selp.b32 	%r1385, %r1384, %r1383, %p219;
	mov.b64 	%fd818, {%r792, %r1385};
	selp.f64 	%fd819, %fd818, %fd817, %p399;
	add.f64 	%fd820, %fd812, 0d4000000000000000;
	{
	.reg .b32 %temp; 
	mov.b64 	{%temp, %r1386}, %fd820;
	}
	and.b32  	%r1387, %r1386, 2146435072;
	setp.eq.s32 	%p400, %r1387, 2146435072;
	setp.eq.f32 	%p401, %f246, 0f7F800000;
	selp.b32 	%r1388, %r72, %r23, %p398;
	mov.b64 	%fd821, {%r792, %r1388};
	selp.f64 	%fd822, %fd821, %fd819, %p400;
	selp.f64 	%fd823, %fd822, %fd819, %p401;
	setp.eq.f32 	%p402, %f246, 0f3F800000;
	selp.f64 	%fd824, 0d3FF0000000000000, %fd823, %p402;
	add.f64 	%fd825, %fd811, %fd824;
	setp.le.f64 	%p403, %fd825, 0d3FF0000000000000;
	selp.f32 	%f248, 0f3F800000, 0f00000000, %p403;
	add.s32 	%r1389, %r804, 63225344;
	mul.hi.u32 	%r1390, %r1389, 3;
	sub.s32 	%r1391, %r1389, %r1390;
	shr.u32 	%r1392, %r1391, 1;
	add.s32 	%r1393, %r1392, %r1390;
	shr.u32 	%r1394, %r1393, 30;
	mul.lo.s32 	%r1395, %r1394, 2147483647;
	sub.s32 	%r1396, %r1389, %r1395;
	max.u32 	%r1397, %r1396, 1;
	mul.hi.u32 	%r1398, %r1397, 1581746633;
	shr.u32 	%r1399, %r1398, 14;
	mul.lo.s32 	%r1400, %r1399, 44488;
	sub.s32 	%r1401, %r1397, %r1400;
	mul.lo.s32 	%r1402, %r1401, 48271;
	mul.lo.s32 	%r1403, %r1399, 3399;
	setp.lt.u32 	%p404, %r1402, %r1403;
	xor.b32  	%r1404, %r1403, 2147483647;
	neg.s32 	%r1405, %r1403;
	selp.b32 	%r1406, %r1404, %r1405, %p404;
	add.s32 	%r1407, %r1406, %r1402;
	add.s32 	%r1408, %r1407, -1;
	cvt.rn.f32.u32 	%f249, %r1408;
	mul.f32 	%f250, %f249, 0f30000000;
	add.f32 	%f251, %f250, 0f00000000;
	mul.hi.u32 	%r1409, %r1407, -1131474031;
	shr.u32 	%r1410, %r1409, 15;
	mul.lo.s32 	%r1411, %r1410, 44488;
	sub.s32 	%r1412, %r1407, %r1411;
	mul.lo.s32 	%r1413, %r1412, 48271;
	mul.lo.s32 	%r1414, %r1410, 3399;
	setp.lt.u32 	%p405, %r1413, %r1414;
	xor.b32  	%r1415, %r1414, 2147483647;
	neg.s32 	%r1416, %r1414;
	selp.b32 	%r1417, %r1415, %r1416, %p405;
	add.s32 	%r1418, %r1413, %r1417;
	add.s32 	%r1419, %r1418, -1;
	cvt.rn.f32.u32 	%f252, %r1419;
	mul.f32 	%f253, %f252, 0f30000000;
	add.f32 	%f254, %f253, 0f00000000;
	cvt.f64.f32 	%fd826, %f251;
	{
	.reg .b32 %temp; 
	mov.b64 	{%temp, %r1420}, %fd826;
	}
	{ // callseq 200, 0
	.param .b64 param0;
	st.param.f64 	[param0], %fd826;
	.param .b64 retval0;
	call.uni (retval0), 
	__internal_accurate_pow, 
	(
	param0
	);
	ld.param.f64 	%fd827, [retval0];
	} // callseq 200
	setp.lt.s32 	%p406, %r1420, 0;
	neg.f64 	%fd829, %fd827;
	selp.f64 	%fd830, %fd829, %fd827, %p220;
	selp.f64 	%fd831, %fd830, %fd827, %p406;
	setp.eq.f32 	%p407, %f250, 0f00000000;
	selp.b32 	%r1421, %r1420, 0, %p220;
	or.b32  	%r1422, %r1421, 2146435072;
	selp.b32 	%r1423, %r1422, %r1421, %p219;
	mov.b64 	%fd832, {%r792, %r1423};
	selp.f64 	%fd833, %fd832, %fd831, %p407;
	add.f64 	%fd834, %fd826, 0d4000000000000000;
	{
	.reg .b32 %temp; 
	mov.b64 	{%temp, %r1424}, %fd834;
	}
	and.b32  	%r1425, %r1424, 2146435072;
	setp.eq.s32 	%p408, %r1425, 2146435072;
	setp.eq.f32 	%p409, %f250, 0f7F800000;
	selp.b32 	%r1426, %r72, %r23, %p406;
	mov.b64 	%fd835, {%r792, %r1426};
	selp.f64 	%fd836, %fd835, %fd833, %p408;
	selp.f64 	%fd837, %fd836, %fd833, %p409;
	setp.eq.f32 	%p410, %f250, 0f3F800000;
	selp.f64 	%fd838, 0d3FF0000000000000, %fd837, %p410;
	cvt.f64.f32 	%fd839, %f254;
	{
	.reg .b32 %temp; 
	mov.b64 	{%temp, %r1427}, %fd839;
	}
	{ // callseq 201, 0
	.param .b64 param0;
	st.param.f64 	[param0], %fd839;
	.param .b64 retval0;
	call.uni (retval0), 
	__internal_accurate_pow, 
	(
	param0
	);
	ld.param.f64 	%fd840, [retval0];
	} // callseq 201
	setp.lt.s32 	%p411, %r1427, 0;
	neg.f64 	%fd842, %fd840;
	selp.f64 	%fd843, %fd842, %fd840, %p220;
	selp.f64 	%fd844, %fd843, %fd840, %p411;
	setp.eq.f32 	%p412, %f253, 0f00000000;
	selp.b32 	%r1428, %r1427, 0, %p220;
	or.b32  	%r1429, %r1428, 2146435072;
	selp.b32 	%r1430, %r1429, %r1428, %p219;
	mov.b64 	%fd845, {%r792, %r1430};
	selp.f64 	%fd846, %fd845, %fd844, %p412;
	add.f64 	%fd847, %fd839, 0d4000000000000000;
	{
	.reg .b32 %temp; 
	mov.b64 	{%temp, %r1431}, %fd847;
	}
	and.b32  	%r1432, %r1431, 2146435072;
	setp.eq.s32 	%p413, %r1432, 2146435072;
	setp.eq.f32 	%p414, %f253, 0f7F800000;
	selp.b32 	%r1433, %r72, %r23, %p411;
	mov.b64 	%fd848, {%r792, %r1433};
	selp.f64 	%fd849, %fd848, %fd846, %p413;
	selp.f64 	%fd850, %fd849, %fd846, %p414;
	setp.eq.f32 	%p415, %f253, 0f3F800000;
	selp.f64 	%fd851, 0d3FF0000000000000, %fd850, %p415;
	add.f64 	%fd852, %fd838, %fd851;
	setp.le.f64 	%p416, %fd852, 0d3FF0000000000000;
	selp.f32 	%f255, 0f3F800000, 0f00000000, %p416;
	add.s32 	%r1434, %r804, 68088832;
	mul.hi.u32 	%r1435, %r1434, 3;
	sub.s32 	%r1436, %r1434, %r1435;
	shr.u32 	%r1437, %r1436, 1;
	add.s32 	%r1438, %r1437, %r1435;
	shr.u32 	%r1439, %r1438, 30;
	mul.lo.s32 	%r1440, %r1439, 2147483647;
	sub.s32 	%r1441, %r1434, %r1440;
	max.u32 	%r1442, %r1441, 1;
	mul.hi.u32 	%r1443, %r1442, 1581746633;
	shr.u32 	%r1444, %r1443, 14;
	mul.lo.s32 	%r1445, %r1444, 44488;
	sub.s32 	%r1446, %r1442, %r1445;
	mul.lo.s32 	%r1447, %r1446, 48271;
	mul.lo.s32 	%r1448, %r1444, 3399;
	setp.lt.u32 	%p417, %r1447, %r1448;
	xor.b32  	%r1449, %r1448, 2147483647;
	neg.s32 	%r1450, %r1448;
	selp.b32 	%r1451, %r1449, %r1450, %p417;
	add.s32 	%r1452, %r1451, %r1447;
	add.s32 	%r1453, %r1452, -1;
	cvt.rn.f32.u32 	%f256, %r1453;
	mul.f32 	%f257, %f256, 0f30000000;
	add.f32 	%f258, %f257, 0f00000000;
	mul.hi.u32 	%r1454, %r1452, -1131474031;
	shr.u32 	%r1455, %r1454, 15;
	mul.lo.s32 	%r1456, %r1455, 44488;
	sub.s32 	%r1457, %r1452, %r1456;
	mul.lo.s32 	%r1458, %r1457, 48271;
	mul.lo.s32 	%r1459, %r1455, 3399;
	setp.lt.u32 	%p418, %r1458, %r1459;
	xor.b32  	%r1460, %r1459, 2147483647;
	neg.s32 	%r1461, %r1459;
	selp.b32 	%r1462, %r1460, %r1461, %p418;
	add.s32 	%r1463, %r1458, %r1462;
	add.s32 	%r1464, %r1463, -1;
	cvt.rn.f32.u32 	%f259, %r1464;
	mul.f32 	%f260, %f259, 0f30000000;
	add.f32 	%f261, %f260, 0f00000000;
	cvt.f64.f32 	%fd853, %f258;
	{
	.reg .b32 %temp; 
	mov.b64 	{%temp, %r1465}, %fd853;
	}
	{ // callseq 202, 0
	.param .b64 param0;
	st.param.f64 	[param0], %fd853;
	.param .b64 retval0;
	call.uni (retval0), 
	__internal_accurate_pow, 
	(
	param0
	);
	ld.param.f64 	%fd854, [retval0];
	} // callseq 202
	setp.lt.s32 	%p419, %r1465, 0;
	neg.f64 	%fd856, %fd854;
	selp.f64 	%fd857, %fd856, %fd854, %p220;
	selp.f64 	%fd858, %fd857, %fd854, %p419;
	setp.eq.f32 	%p420, %f257, 0f00000000;
	selp.b32 	%r1466, %r1465, 0, %p220;
	or.b32  	%r1467, %r1466, 2146435072;
	selp.b32 	%r1468, %r1467, %r1466, %p219;
	mov.b64 	%fd859, {%r792, %r1468};
	selp.f64 	%fd860, %fd859, %fd858, %p420;
	add.f64 	%fd861, %fd853, 0d4000000000000000;
	{
	.reg .b32 %temp; 
	mov.b64 	{%temp, %r1469}, %fd861;
	}
	and.b32  	%r1470, %r1469, 2146435072;
	setp.eq.s32 	%p421, %r1470, 2146435072;
	setp.eq.f32 	%p422, %f257, 0f7F800000;
	selp.b32 	%r1471, %r72, %r23, %p419;
	mov.b64 	%fd862, {%r792, %r1471};
	selp.f64 	%fd863, %fd862, %fd860, %p421;
	selp.f64 	%fd864, %fd863, %fd860, %p422;
	setp.eq.f32 	%p423, %f257, 0f3F800000;
	selp.f64 	%fd865, 0d3FF0000000000000, %fd864, %p423;
	cvt.f64.f32 	%fd866, %f261;
	{
	.reg .b32 %temp; 
	mov.b64 	{%temp, %r1472}, %fd866;
	}
	{ // callseq 203, 0
	.param .b64 param0;
	st.param.f64 	[param0], %fd866;
	.param .b64 retval0;
	call.uni (retval0), 
	__internal_accurate_pow, 
	(
	param0
	);
	ld.param.f64 	%fd867, [retval0];
	} // callseq 203
	setp.lt.s32 	%p424, %r1472, 0;
	neg.f64 	%fd869, %fd867;
	selp.f64 	%fd870, %fd869, %fd867, %p220;
	selp.f64 	%fd871, %fd870, %fd867, %p424;
	setp.eq.f32 	%p425, %f260, 0f00000000;
	selp.b32 	%r1473, %r1472, 0, %p220;
	or.b32  	%r1474, %r1473, 2146435072;
	selp.b32 	%r1475, %r1474, %r1473, %p219;
	mov.b64 	%fd872, {%r792, %r1475};
	selp.f64 	%fd873, %fd872, %fd871, %p425;
	add.f64 	%fd874, %fd866, 0d4000000000000000;
	{
	.reg .b32 %temp; 
	mov.b64 	{%temp, %r1476}, %fd874;
	}
	and.b32  	%r1477, %r1476, 2146435072;
	setp.eq.s32 	%p426, %r1477, 2146435072;
	setp.eq.f32 	%p427, %f260, 0f7F800000;
	selp.b32 	%r1478, %r72, %r23, %p424;
	mov.b64 	%fd875, {%r792, %r1478};
	selp.f64 	%fd876, %fd875, %fd873, %p426;
	selp.f64 	%fd877, %fd876, %fd873, %p427;
	setp.eq.f32 	%p428, %f260, 0f3F800000;
	selp.f64 	%fd878, 0d3FF0000000000000, %fd877, %p428;
	add.f64 	%fd879, %fd865, %fd878;
	setp.le.f64 	%p429, %fd879, 0d3FF0000000000000;
	selp.f32 	%f262, 0f3F800000, 0f00000000, %p429;
	add.f32 	%f263, %f390, %f157;
	add.f32 	%f264, %f164, %f171;
	add.f32 	%f265, %f178, %f185;
	add.f32 	%f266, %f192, %f199;
	add.f32 	%f267, %f206, %f213;
	add.f32 	%f268, %f220, %f227;
	add.f32 	%f269, %f234, %f241;
	add.f32 	%f270, %f248, %f255;
	add.f32 	%f271, %f263, %f264;
	add.f32 	%f272, %f265, %f266;
	add.f32 	%f273, %f267, %f268;
	add.f32 	%f274, %f269, %f270;
	add.f32 	%f275, %f271, %f272;
	add.f32 	%f276, %f273, %f274;
	add.f32 	%f277, %f275, %f276;
	add.f32 	%f390, %f277, %f262;
	sub.s64 	%rd10, %rd6, %rd12;
	setp.lt.u64 	%p430, %rd10, 4096;
	@%p430 bra 	$L__BB5_34;
	add.s64 	%rd12, %rd12, 4096;
	setp.le.u64 	%p431, %rd12, %rd2;
	@%p431 bra 	$L__BB5_28;
$L__BB5_30:
	setp.le.u64 	%p432, %rd6, %rd12;
	@%p432 bra 	$L__BB5_34;
	cvt.u32.u64 	%r1479, %rd12;
	cvt.u32.u64 	%r1480, %rd6;
	sub.s32 	%r26, %r1480, %r1479;
	setp.ge.s32 	%p433, %r19, %r26;
	@%p433 bra 	$L__BB5_34;
	add.s32 	%r1482, %r20, %r1479;
	mul.lo.s32 	%r1742, %r1482, 18998;
	mov.u32 	%r1743, %r19;
$L__BB5_33:
	setp.lt.s32 	%p434, %r21, 0;
	setp.eq.s32 	%p435, %r22, 1062207488;
	mul.hi.u32 	%r1483, %r1742, 3;
	sub.s32 	%r1484, %r1742, %r1483;
	shr.u32 	%r1485, %r1484, 1;
	add.s32 	%r1486, %r1485, %r1483;
	shr.u32 	%r1487, %r1486, 30;
	mul.lo.s32 	%r1488, %r1487, 2147483647;
	sub.s32 	%r1489, %r1742, %r1488;
	max.u32 	%r1490, %r1489, 1;
	mul.hi.u32 	%r1491, %r1490, 1581746633;
	shr.u32 	%r1492, %r1491, 14;
	mul.lo.s32 	%r1493, %r1492, 44488;
	sub.s32 	%r1494, %r1490, %r1493;
	mul.lo.s32 	%r1495, %r1494, 48271;
	mul.lo.s32 	%r1496, %r1492, 3399;
	setp.lt.u32 	%p437, %r1495, %r1496;
	xor.b32  	%r1497, %r1496, 2147483647;
	neg.s32 	%r1498, %r1496;
	selp.b32 	%r1499, %r1497, %r1498, %p437;
	add.s32 	%r1500, %r1499, %r1495;
	add.s32 	%r1501, %r1500, -1;
	cvt.rn.f32.u32 	%f278, %r1501;
	mul.f32 	%f279, %f278, 0f30000000;
	add.f32 	%f280, %f279, 0f00000000;
	mul.hi.u32 	%r1502, %r1500, -1131474031;
	shr.u32 	%r1503, %r1502, 15;
	mul.lo.s32 	%r1504, %r1503, 44488;
	sub.s32 	%r1505, %r1500, %r1504;
	mul.lo.s32 	%r1506, %r1505, 48271;
	mul.lo.s32 	%r1507, %r1503, 3399;
	setp.lt.u32 	%p438, %r1506, %r1507;
	xor.b32  	%r1508, %r1507, 2147483647;
	neg.s32 	%r1509, %r1507;
	selp.b32 	%r1510, %r1508, %r1509, %p438;
	add.s32 	%r1511, %r1506, %r1510;
	add.s32 	%r1512, %r1511, -1;
	cvt.rn.f32.u32 	%f281, %r1512;
	mul.f32 	%f282, %f281, 0f30000000;
	add.f32 	%f283, %f282, 0f00000000;
	cvt.f64.f32 	%fd880, %f280;
	{
	.reg .b32 %temp; 
	mov.b64 	{%temp, %r1513}, %fd880;
	}
	{ // callseq 204, 0
	.param .b64 param0;
	st.param.f64 	[param0], %fd880;
	.param .b64 retval0;
	call.uni (retval0), 
	__internal_accurate_pow, 
	(
	param0
	);
	ld.param.f64 	%fd881, [retval0];
	} // callseq 204
	setp.lt.s32 	%p439, %r1513, 0;
	neg.f64 	%fd883, %fd881;
	selp.f64 	%fd884, %fd883, %fd881, %p435;
	selp.f64 	%fd885, %fd884, %fd881, %p439;
	setp.eq.f32 	%p440, %f279, 0f00000000;
	selp.b32 	%r1514, %r1513, 0, %p435;
	or.b32  	%r1515, %r1514, 2146435072;
	selp.b32 	%r1516, %r1515, %r1514, %p434;
	mov.b32 	%r1517, 0;
	mov.b64 	%fd886, {%r1517, %r1516};
	selp.f64 	%fd887, %fd886, %fd885, %p440;
	add.f64 	%fd888, %fd880, 0d4000000000000000;
	{
	.reg .b32 %temp; 
	mov.b64 	{%temp, %r1518}, %fd888;
	}
	and.b32  	%r1519, %r1518, 2146435072;
	setp.eq.s32 	%p441, %r1519, 2146435072;
	setp.eq.f32 	%p442, %f279, 0f7F800000;
	selp.b32 	%r1521, %r72, %r23, %p439;
	mov.b64 	%fd889, {%r1517, %r1521};
	selp.f64 	%fd890, %fd889, %fd887, %p441;
	selp.f64 	%fd891, %fd890, %fd887, %p442;
	setp.eq.f32 	%p443, %f279, 0f3F800000;
	selp.f64 	%fd892, 0d3FF0000000000000, %fd891, %p443;
	cvt.f64.f32 	%fd893, %f283;
	{
	.reg .b32 %temp; 
	mov.b64 	{%temp, %r1522}, %fd893;
	}
	{ // callseq 205, 0
	.param .b64 param0;
	st.param.f64 	[param0], %fd893;
	.param .b64 retval0;
	call.uni (retval0), 
	__internal_accurate_pow, 
	(
	param0
	);
	ld.param.f64 	%fd894, [retval0];
	} // callseq 205
	setp.lt.s32 	%p444, %r1522, 0;
	neg.f64 	%fd896, %fd894;
	selp.f64 	%fd897, %fd896, %fd894, %p435;
	selp.f64 	%fd898, %fd897, %fd894, %p444;
	setp.eq.f32 	%p445, %f282, 0f00000000;
	selp.b32 	%r1523, %r1522, 0, %p435;
	or.b32  	%r1524, %r1523, 2146435072;
	selp.b32 	%r1525, %r1524, %r1523, %p434;
	mov.b64 	%fd899, {%r1517, %r1525};
	selp.f64 	%fd900, %fd899, %fd898, %p445;
	add.f64 	%fd901, %fd893, 0d4000000000000000;
	{
	.reg .b32 %temp; 
	mov.b64 	{%temp, %r1526}, %fd901;
	}
	and.b32  	%r1527, %r1526, 2146435072;
	setp.eq.s32 	%p446, %r1527, 2146435072;
	setp.eq.f32 	%p447, %f282, 0f7F800000;
	selp.b32 	%r1528, %r72, %r23, %p444;
	mov.b64 	%fd902, {%r1517, %r1528};
	selp.f64 	%fd903, %fd902, %fd900, %p446;
	selp.f64 	%fd904, %fd903, %fd900, %p447;
	setp.eq.f32 	%p448, %f282, 0f3F800000;
	selp.f64 	%fd905, 0d3FF0000000000000, %fd904, %p448;
	add.f64 	%fd906, %fd892, %fd905;
	setp.le.f64 	%p449, %fd906, 0d3FF0000000000000;
	selp.f32 	%f284, 0f3F800000, 0f00000000, %p449;
	add.f32 	%f390, %f390, %f284;
	add.s32 	%r1743, %r1743, 256;
	add.s32 	%r1742, %r1742, 4863488;
	setp.lt.s32 	%p450, %r1743, %r26;
	@%p450 bra 	$L__BB5_33;
$L__BB5_34:
	// begin inline asm
	mov.u32 %r1529, %laneid;
	// end inline asm
	mov.b32 	%r1531, %f390;
	mov.b32 	%r1532, 1;
	mov.b32 	%r1553, 31;
	mov.b32 	%r1554, -1;
	// begin inline asm
	shfl.sync.down.b32 %r1530, %r1531, %r1532, %r1553, %r1554;
	// end inline asm
	setp.gt.s32 	%p451, %r1529, 30;
	mov.b32 	%f285, %r1530;
	add.f32 	%f286, %f390, %f285;
	selp.f32 	%f287, %f390, %f286, %p451;
	mov.b32 	%r1536, %f287;
	mov.b32 	%r1537, 2;
	// begin inline asm
	shfl.sync.down.b32 %r1535, %r1536, %r1537, %r1553, %r1554;
	// end inline asm
	setp.gt.s32 	%p452, %r1529, 29;
	mov.b32 	%f288, %r1535;
	add.f32 	%f289, %f287, %f288;
	selp.f32 	%f290, %f287, %f289, %p452;
	mov.b32 	%r1541, %f290;
	mov.b32 	%r1542, 4;
	// begin inline asm
	shfl.sync.down.b32 %r1540, %r1541, %r1542, %r1553, %r1554;
	// end inline asm
	setp.gt.s32 	%p453, %r1529, 27;
	mov.b32 	%f291, %r1540;
	add.f32 	%f292, %f290, %f291;
	selp.f32 	%f293, %f290, %f292, %p453;
	mov.b32 	%r1546, %f293;
	mov.b32 	%r1547, 8;
	// begin inline asm
	shfl.sync.down.b32 %r1545, %r1546, %r1547, %r1553, %r1554;
	// end inline asm
	setp.gt.s32 	%p454, %r1529, 23;
	mov.b32 	%f294, %r1545;
	add.f32 	%f295, %f293, %f294;
	selp.f32 	%f296, %f293, %f295, %p454;
	mov.b32 	%r1551, %f296;
	mov.b32 	%r1552, 16;
	// begin inline asm
	shfl.sync.down.b32 %r1550, %r1551, %r1552, %r1553, %r1554;
	// end inline asm
	setp.gt.s32 	%p455, %r1529, 15;
	mov.b32 	%f297, %r1550;
	add.f32 	%f21, %f296, %f297;
	selp.f32 	%f391, %f296, %f21, %p455;
	setp.ne.s32 	%p456, %r1529, 0;
	@%p456 bra 	$L__BB5_36;
	shr.u32 	%r1555, %r19, 3;
	and.b32  	%r1556, %r1555, 124;
	mov.u32 	%r1557, _ZZN3cub18CUB_300001_SM_10006detail6reduce28DeviceReduceSingleTileKernelINS2_10policy_hubIfyN4cuda3std3__44plusIfEEE10Policy1000EN6thrust24THRUST_300001_SM_1000_NS17counting_iteratorIiNSD_11use_defaultESF_SF_EEPdyS9_df7rng_gpuEEvT0_T1_T2_T3_T4_T6_E12temp_storage;
	add.s32 	%r1558, %r1557, %r1556;
	st.shared.f32 	[%r1558+8], %f21;
$L__BB5_36:
	bar.sync 	0;
	setp.ne.s32 	%p457, %r19, 0;
	@%p457 bra 	$L__BB5_38;
	ld.shared.f32 	%f298, [_ZZN3cub18CUB_300001_SM_10006detail6reduce28DeviceReduceSingleTileKernelINS2_10policy_hubIfyN4cuda3std3__44plusIfEEE10Policy1000EN6thrust24THRUST_300001_SM_1000_NS17counting_iteratorIiNSD_11use_defaultESF_SF_EEPdyS9_df7rng_gpuEEvT0_T1_T2_T3_T4_T6_E12temp_storage+12];
	add.f32 	%f299, %f391, %f298;
	ld.shared.f32 	%f300, [_ZZN3cub18CUB_300001_SM_10006detail6reduce28DeviceReduceSingleTileKernelINS2_10policy_hubIfyN4cuda3std3__44plusIfEEE10Policy1000EN6thrust24THRUST_300001_SM_1000_NS17counting_iteratorIiNSD_11use_defaultESF_SF_EEPdyS9_df7rng_gpuEEvT0_T1_T2_T3_T4_T6_E12temp_storage+16];
	add.f32 	%f301, %f299, %f300;
	ld.shared.f32 	%f302, [_ZZN3cub18CUB_300001_SM_10006detail6reduce28DeviceReduceSingleTileKernelINS2_10policy_hubIfyN4cuda3std3__44plusIfEEE10Policy1000EN6thrust24THRUST_300001_SM_1000_NS17counting_iteratorIiNSD_11use_defaultESF_SF_EEPdyS9_df7rng_gpuEEvT0_T1_T2_T3_T4_T6_E12temp_storage+20];
	add.f32 	%f303, %f301, %f302;
	ld.shared.f32 	%f304, [_ZZN3cub18CUB_300001_SM_10006detail6reduce28DeviceReduceSingleTileKernelINS2_10policy_hubIfyN4cuda3std3__44plusIfEEE10Policy1000EN6thrust24THRUST_300001_SM_1000_NS17counting_iteratorIiNSD_11use_defaultESF_SF_EEPdyS9_df7rng_gpuEEvT0_T1_T2_T3_T4_T6_E12temp_storage+24];
	add.f32 	%f305, %f303, %f304;
	ld.shared.f32 	%f306, [_ZZN3cub18CUB_300001_SM_10006detail6reduce28DeviceReduceSingleTileKernelINS2_10policy_hubIfyN4cuda3std3__44plusIfEEE10Policy1000EN6thrust24THRUST_300001_SM_1000_NS17counting_iteratorIiNSD_11use_defaultESF_SF_EEPdyS9_df7rng_gpuEEvT0_T1_T2_T3_T4_T6_E12temp_storage+28];
	add.f32 	%f307, %f305, %f306;
	ld.shared.f32 	%f308, [_ZZN3cub18CUB_300001_SM_10006detail6reduce28DeviceReduceSingleTileKernelINS2_10policy_hubIfyN4cuda3std3__44plusIfEEE10Policy1000EN6thrust24THRUST_300001_SM_1000_NS17counting_iteratorIiNSD_11use_defaultESF_SF_EEPdyS9_df7rng_gpuEEvT0_T1_T2_T3_T4_T6_E12temp_storage+32];
	add.f32 	%f309, %f307, %f308;
	ld.shared.f32 	%f310, [_ZZN3cub18CUB_300001_SM_10006detail6reduce28DeviceReduceSingleTileKernelINS2_10policy_hubIfyN4cuda3std3__44plusIfEEE10Policy1000EN6thrust24THRUST_300001_SM_1000_NS17counting_iteratorIiNSD_11use_defaultESF_SF_EEPdyS9_df7rng_gpuEEvT0_T1_T2_T3_T4_T6_E12temp_storage+36];
	add.f32 	%f391, %f309, %f310;
$L__BB5_38:
	mov.u32 	%r1737, %tid.x;
	setp.ne.s32 	%p532, %r1737, 0;
	@%p532 bra 	$L__BB5_40;
	cvt.rn.f32.f64 	%f382, %fd14;
	add.f32 	%f383, %f391, %f382;
	cvt.f64.f32 	%fd948, %f383;
	st.global.f64 	[%rd1], %fd948;
$L__BB5_40:
	ret;

}
	// .globl	_ZN3cub18CUB_300001_SM_10006detail6reduce18DeviceReduceKernelINS2_10policy_hubIfyN4cuda3std3__44plusIfEEE10Policy1000EN6thrust24THRUST_300001_SM_1000_NS17counting_iteratorIiNSD_11use_defaultESF_SF_EEyS9_f7rng_gpuEEvT0_PT3_T1_NS0_13GridEvenShareISL_EET2_T4_
.visible .entry _ZN3cub18CUB_300001_SM_10006detail6reduce18DeviceReduceKernelINS2_10policy_hubIfyN4cuda3std3__44plusIfEEE10Policy1000EN6thrust24THRUST_300001_SM_1000_NS17counting_iteratorIiNSD_11use_defaultESF_SF_EEyS9_f7rng_gpuEEvT0_PT3_T1_NS0_13GridEvenShareISL_EET2_T4_(
	.param .align 4 .b8 _ZN3cub18CUB_300001_SM_10006detail6reduce18DeviceReduceKernelINS2_10policy_hubIfyN4cuda3std3__44plusIfEEE10Policy1000EN6thrust24THRUST_300001_SM_1000_NS17counting_iteratorIiNSD_11use_defaultESF_SF_EEyS9_f7rng_gpuEEvT0_PT3_T1_NS0_13GridEvenShareISL_EET2_T4__param_0[4],
	.param .u64 .ptr .align 1 _ZN3cub18CUB_300001_SM_10006detail6reduce18DeviceReduceKernelINS2_10policy_hubIfyN4cuda3std3__44plusIfEEE10Policy1000EN6thrust24THRUST_300001_SM_1000_NS17counting_iteratorIiNSD_11use_defaultESF_SF_EEyS9_f7rng_gpuEEvT0_PT3_T1_NS0_13GridEvenShareISL_EET2_T4__param_1,
	.param .u64 _ZN3cub18CUB_300001_SM_10006detail6reduce18DeviceReduceKernelINS2_10policy_hubIfyN4cuda3std3__44plusIfEEE10Policy1000EN6thrust24THRUST_300001_SM_1000_NS17counting_iteratorIiNSD_11use_defaultESF_SF_EEyS9_f7rng_gpuEEvT0_PT3_T1_NS0_13GridEvenShareISL_EET2_T4__param_2,
	.param .align 8 .b8 _ZN3cub18CUB_300001_SM_10006detail6reduce18DeviceReduceKernelINS2_10policy_hubIfyN4cuda3std3__44plusIfEEE10Policy1000EN6thrust24THRUST_300001_SM_1000_NS17counting_iteratorIiNSD_11use_defaultESF_SF_EEyS9_f7rng_gpuEEvT0_PT3_T1_NS0_13GridEvenShareISL_EET2_T4__param_3[72],
	.param .align 1 .b8 _ZN3cub18CUB_300001_SM_10006detail6reduce18DeviceReduceKernelINS2_10policy_hubIfyN4cuda3std3__44plusIfEEE10Policy1000EN6thrust24THRUST_300001_SM_1000_NS17counting_iteratorIiNSD_11use_defaultESF_SF_EEyS9_f7rng_gpuEEvT0_PT3_T1_NS0_13GridEvenShareISL_EET2_T4__param_4[1],
	.param .align 1 .b8 _ZN3cub18CUB_300001_SM_10006detail6reduce18DeviceReduceKernelINS2_10policy_hubIfyN4cuda3std3__44plusIfEEE10Policy1000EN6thrust24THRUST_300001_SM_1000_NS17counting_iteratorIiNSD_11use_defaultESF_SF_EEyS9_f7rng_gpuEEvT0_PT3_T1_NS0_13GridEvenShareISL_EET2_T4__param_5[1]
)
.maxntid 256
{
	.reg .pred 	%p<532>;
	.reg .b32 	%r<1764>;
	.reg .b32 	%f<388>;
	.reg .b64 	%rd<24>;
	.reg .b64 	%fd<951>;
	// demoted variable
	.shared .align 4 .b8 _ZZN3cub18CUB_300001_SM_10006detail6reduce18DeviceReduceKernelINS2_10policy_hubIfyN4cuda3std3__44plusIfEEE10Policy1000EN6thrust24THRUST_300001_SM_1000_NS17counting_iteratorIiNSD_11use_defaultESF_SF_EEyS9_f7rng_gpuEEvT0_PT3_T1_NS0_13GridEvenShareISL_EET2_T4_E12temp_storage[44];
	ld.param.u32 	%r36, [_ZN3cub18CUB_300001_SM_10006detail6reduce18DeviceReduceKernelINS2_10policy_hubIfyN4cuda3std3__44plusIfEEE10Policy1000EN6thrust24THRUST_300001_SM_1000_NS17counting_iteratorIiNSD_11use_defaultESF_SF_EEyS9_f7rng_gpuEEvT0_PT3_T1_NS0_13GridEvenShareISL_EET2_T4__param_3+40];
	ld.param.u32 	%r1, [_ZN3cub18CUB_300001_SM_10006detail6reduce18DeviceReduceKernelINS2_10policy_hubIfyN4cuda3std3__44plusIfEEE10Policy1000EN6thrust24THRUST_300001_SM_1000_NS17counting_iteratorIiNSD_11use_defaultESF_SF_EEyS9_f7rng_gpuEEvT0_PT3_T1_NS0_13GridEvenShareISL_EET2_T4__param_0];
	ld.param.u64 	%rd11, [_ZN3cub18CUB_300001_SM_10006detail6reduce18DeviceReduceKernelINS2_10policy_hubIfyN4cuda3std3__44plusIfEEE10Policy1000EN6thrust24THRUST_300001_SM_1000_NS17counting_iteratorIiNSD_11use_defaultESF_SF_EEyS9_f7rng_gpuEEvT0_PT3_T1_NS0_13GridEvenShareISL_EET2_T4__param_3+32];
	mov.u32 	%r2, %ctaid.x;
	shl.b32 	%r37, %r2, 12;
	cvt.u64.u32 	%rd23, %r37;
	sub.s64 	%rd3, %rd11, %rd23;
	setp.gt.u64 	%p3, %rd3, 4095;
	@%p3 bra 	$L__BB6_23;
	cvt.u32.u64 	%r1573, %rd23;
	cvt.u32.u64 	%r1574, %rd11;
	sub.s32 	%r3, %r1574, %r1573;
	mov.u32 	%r4, %tid.x;
	setp.ge.s32 	%p457, %r4, %r3;
	mov.f32 	%f383, 0f00000000;
	mov.u32 	%r1760, %r4;
	@%p457 bra 	$L__BB6_11;
	add.s32 	%r1576, %r1573, %r4;
	add.s32 	%r1577, %r1576, %r1;
	mul.lo.s32 	%r1578, %r1577, 18998;
	mul.hi.u32 	%r1579, %r1578, 3;
	sub.s32 	%r1580, %r1578, %r1579;
	shr.u32 	%r1581, %r1580, 1;
	add.s32 	%r1582, %r1581, %r1579;
	shr.u32 	%r1583, %r1582, 30;
	mul.lo.s32 	%r1584, %r1583, 2147483647;
	sub.s32 	%r1585, %r1578, %r1584;
	max.u32 	%r1586, %r1585, 1;
	mul.hi.u32 	%r1587, %r1586, 1581746633;
	shr.u32 	%r1588, %r1587, 14;
	mul.lo.s32 	%r1589, %r1588, 44488;
	sub.s32 	%r1590, %r1586, %r1589;
	mul.lo.s32 	%r1591, %r1590, 48271;
	mul.lo.s32 	%r1592, %r1588, 3399;
	setp.lt.u32 	%p458, %r1591, %r1592;
	xor.b32  	%r1593, %r1592, 2147483647;
	neg.s32 	%r1594, %r1592;
	selp.b32 	%r1595, %r1593, %r1594, %p458;
	add.s32 	%r1596, %r1595, %r1591;
	add.s32 	%r1597, %r1596, -1;
	cvt.rn.f32.u32 	%f311, %r1597;
	mul.f32 	%f1, %f311, 0f30000000;
	add.f32 	%f312, %f1, 0f00000000;
	mul.hi.u32 	%r1598, %r1596, -1131474031;
	shr.u32 	%r1599, %r1598, 15;
	mul.lo.s32 	%r1600, %r1599, 44488;
	sub.s32 	%r1601, %r1596, %r1600;
	mul.lo.s32 	%r1602, %r1601, 48271;
	mul.lo.s32 	%r1603, %r1599, 3399;
	setp.lt.u32 	%p459, %r1602, %r1603;
	xor.b32  	%r1604, %r1603, 2147483647;
	neg.s32 	%r1605, %r1603;
	selp.b32 	%r1606, %r1604, %r1605, %p459;
	add.s32 	%r1607, %r1602, %r1606;
	add.s32 	%r1608, %r1607, -1;
	cvt.rn.f32.u32 	%f313, %r1608;
	mul.f32 	%f2, %f313, 0f30000000;
	add.f32 	%f3, %f2, 0f00000000;
	cvt.f64.f32 	%fd1, %f312;
	{
	.reg .b32 %temp; 
	mov.b64 	{%temp, %r5}, %fd1;
	}
	mov.f64 	%fd906, 0d4000000000000000;
	{
	.reg .b32 %temp; 
	mov.b64 	{%temp, %r1609}, %fd906;
	}
	and.b32  	%r7, %r1609, 2146435072;
	setp.eq.s32 	%p460, %r7, 1062207488;
	{ // callseq 276, 0
	.param .b64 param0;
	st.param.f64 	[param0], %fd1;
	.param .b64 retval0;
	call.uni (retval0), 
	__internal_accurate_pow, 
	(
	param0
	);
	ld.param.f64 	%fd907, [retval0];
	} // callseq 276
	setp.lt.s32 	%p461, %r5, 0;
	neg.f64 	%fd909, %fd907;
	selp.f64 	%fd910, %fd909, %fd907, %p460;
	selp.f64 	%fd948, %fd910, %fd907, %p461;
	setp.neu.f32 	%p462, %f1, 0f00000000;
	@%p462 bra 	$L__BB6_4;
	setp.eq.s32 	%p463, %r7, 1062207488;
	selp.b32 	%r1610, %r5, 0, %p463;
	setp.lt.s32 	%p464, %r1609, 0;
	or.b32  	%r1611, %r1610, 2146435072;
	selp.b32 	%r1612, %r1611, %r1610, %p464;
	mov.b32 	%r1613, 0;
	mov.b64 	%fd948, {%r1613, %r1612};
$L__BB6_4:
	add.f64 	%fd911, %fd1, 0d4000000000000000;
	{
	.reg .b32 %temp; 
	mov.b64 	{%temp, %r1614}, %fd911;
	}
	and.b32  	%r1615, %r1614, 2146435072;
	setp.ne.s32 	%p465, %r1615, 2146435072;
	setp.neu.f32 	%p466, %f1, 0f7F800000;
	or.pred  	%p467, %p466, %p465;
	@%p467 bra 	$L__BB6_6;
	setp.lt.s32 	%p468, %r5, 0;
	setp.eq.s32 	%p469, %r7, 1062207488;
	setp.lt.s32 	%p470, %r1609, 0;
	selp.b32 	%r1617, 0, 2146435072, %p470;
	and.b32  	%r1618, %r1609, 2147483647;
	setp.ne.s32 	%p471, %r1618, 1071644672;
	or.b32  	%r1619, %r1617, -2147483648;
	selp.b32 	%r1620, %r1619, %r1617, %p471;
	selp.b32 	%r1621, %r1620, %r1617, %p469;
	selp.b32 	%r1622, %r1621, %r1617, %p468;
	mov.b32 	%r1623, 0;
	mov.b64 	%fd948, {%r1623, %r1622};
$L__BB6_6:
	setp.eq.s32 	%p472, %r7, 1062207488;
	setp.eq.f32 	%p473, %f1, 0f3F800000;
	selp.f64 	%fd7, 0d3FF0000000000000, %fd948, %p473;
	cvt.f64.f32 	%fd8, %f3;
	{
	.reg .b32 %temp; 
	mov.b64 	{%temp, %r8}, %fd8;
	}
	{ // callseq 277, 0
	.param .b64 param0;
	st.param.f64 	[param0], %fd8;
	.param .b64 retval0;
	call.uni (retval0), 
	__internal_accurate_pow, 
	(
	param0
	);
	ld.param.f64 	%fd912, [retval0];
	} // callseq 277
	setp.lt.s32 	%p474, %r8, 0;
	neg.f64 	%fd914, %fd912;
	selp.f64 	%fd915, %fd914, %fd912, %p472;
	selp.f64 	%fd950, %fd915, %fd912, %p474;
	setp.neu.f32 	%p475, %f2, 0f00000000;
	@%p475 bra 	$L__BB6_8;
	setp.eq.s32 	%p476, %r7, 1062207488;
	selp.b32 	%r1625, %r8, 0, %p476;
	setp.lt.s32 	%p477, %r1609, 0;
	or.b32  	%r1626, %r1625, 2146435072;
	selp.b32 	%r1627, %r1626, %r1625, %p477;
	mov.b32 	%r1628, 0;
	mov.b64 	%fd950, {%r1628, %r1627};
$L__BB6_8:
	add.f64 	%fd916, %fd8, 0d4000000000000000;
	{
	.reg .b32 %temp; 
	mov.b64 	{%temp, %r1629}, %fd916;
	}
	and.b32  	%r1630, %r1629, 2146435072;
	setp.ne.s32 	%p478, %r1630, 2146435072;
	setp.neu.f32 	%p479, %f2, 0f7F800000;
	or.pred  	%p480, %p479, %p478;
	@%p480 bra 	$L__BB6_10;
	setp.lt.s32 	%p481, %r8, 0;
	setp.eq.s32 	%p482, %r7, 1062207488;
	setp.lt.s32 	%p483, %r1609, 0;
	selp.b32 	%r1632, 0, 2146435072, %p483;
	and.b32  	%r1633, %r1609, 2147483647;
	setp.ne.s32 	%p484, %r1633, 1071644672;
	or.b32  	%r1634, %r1632, -2147483648;
	selp.b32 	%r1635, %r1634, %r1632, %p484;
	selp.b32 	%r1636, %r1635, %r1632, %p482;
	selp.b32 	%r1637, %r1636, %r1632, %p481;
	mov.b32 	%r1638, 0;
	mov.b64 	%fd950, {%r1638, %r1637};
$L__BB6_10:
	setp.eq.f32 	%p485, %f2, 0f3F800000;
	selp.f64 	%fd917, 0d3FF0000000000000, %fd950, %p485;
	add.f64 	%fd918, %fd7, %fd917;
	setp.le.f64 	%p486, %fd918, 0d3FF0000000000000;
	selp.f32 	%f383, 0f3F800000, 0f00000000, %p486;
	add.s32 	%r1760, %r4, 256;
$L__BB6_11:
	setp.ge.s32 	%p487, %r1760, %r3;
	@%p487 bra 	$L__BB6_14;
	mov.f64 	%fd919, 0d4000000000000000;
	{
	.reg .b32 %temp; 
	mov.b64 	{%temp, %r11}, %fd919;
	}
	and.b32  	%r12, %r11, 2146435072;
	setp.eq.s32 	%p488, %r12, 1062207488;
	setp.lt.s32 	%p489, %r11, 0;
	selp.b32 	%r13, 0, 2146435072, %p489;
	and.b32  	%r1640, %r11, 2147483647;
	setp.ne.s32 	%p490, %r1640, 1071644672;
	and.pred  	%p1, %p488, %p490;
	or.b32  	%r14, %r13, -2147483648;
	add.s32 	%r1641, %r1, %r1760;
	add.s32 	%r1642, %r1641, %r1573;
	mul.lo.s32 	%r1759, %r1642, 18998;
	selp.b32 	%r1680, %r14, %r13, %p1;
$L__BB6_13:
	setp.lt.s32 	%p491, %r11, 0;
	setp.eq.s32 	%p492, %r12, 1062207488;
	mul.hi.u32 	%r1643, %r1759, 3;
	sub.s32 	%r1644, %r1759, %r1643;
	shr.u32 	%r1645, %r1644, 1;
	add.s32 	%r1646, %r1645, %r1643;
	shr.u32 	%r1647, %r1646, 30;
	mul.lo.s32 	%r1648, %r1647, 2147483647;
	sub.s32 	%r1649, %r1759, %r1648;
	max.u32 	%r1650, %r1649, 1;
	mul.hi.u32 	%r1651, %r1650, 1581746633;
	shr.u32 	%r1652, %r1651, 14;
	mul.lo.s32 	%r1653, %r1652, 44488;
	sub.s32 	%r1654, %r1650, %r1653;
	mul.lo.s32 	%r1655, %r1654, 48271;
	mul.lo.s32 	%r1656, %r1652, 3399;
	setp.lt.u32 	%p494, %r1655, %r1656;
	xor.b32  	%r1657, %r1656, 2147483647;
	neg.s32 	%r1658, %r1656;
	selp.b32 	%r1659, %r1657, %r1658, %p494;
	add.s32 	%r1660, %r1659, %r1655;
	add.s32 	%r1661, %r1660, -1;
	cvt.rn.f32.u32 	%f314, %r1661;
	mul.f32 	%f315, %f314, 0f30000000;
	add.f32 	%f316, %f315, 0f00000000;
	mul.hi.u32 	%r1662, %r1660, -1131474031;
	shr.u32 	%r1663, %r1662, 15;
	mul.lo.s32 	%r1664, %r1663, 44488;
	sub.s32 	%r1665, %r1660, %r1664;
	mul.lo.s32 	%r1666, %r1665, 48271;
	mul.lo.s32 	%r1667, %r1663, 3399;
	setp.lt.u32 	%p495, %r1666, %r1667;
	xor.b32  	%r1668, %r1667, 2147483647;
	neg.s32 	%r1669, %r1667;
	selp.b32 	%r1670, %r1668, %r1669, %p495;
	add.s32 	%r1671, %r1666, %r1670;
	add.s32 	%r1672, %r1671, -1;
	cvt.rn.f32.u32 	%f317, %r1672;
	mul.f32 	%f318, %f317, 0f30000000;
	add.f32 	%f319, %f318, 0f00000000;
	cvt.f64.f32 	%fd920, %f316;
	{
	.reg .b32 %temp; 
	mov.b64 	{%temp, %r1673}, %fd920;
	}
	{ // callseq 278, 0
	.param .b64 param0;
	st.param.f64 	[param0], %fd920;
	.param .b64 retval0;
	call.uni (retval0), 
	__internal_accurate_pow, 
	(
	param0
	);
	ld.param.f64 	%fd921, [retval0];
	} // callseq 278
	setp.lt.s32 	%p496, %r1673, 0;
	neg.f64 	%fd923, %fd921;
	selp.f64 	%fd924, %fd923, %fd921, %p492;
	selp.f64 	%fd925, %fd924, %fd921, %p496;
	setp.eq.f32 	%p497, %f315, 0f00000000;
	selp.b32 	%r1674, %r1673, 0, %p492;
	or.b32  	%r1675, %r1674, 2146435072;
	selp.b32 	%r1676, %r1675, %r1674, %p491;
	mov.b32 	%r1677, 0;
	mov.b64 	%fd926, {%r1677, %r1676};
	selp.f64 	%fd927, %fd926, %fd925, %p497;
	add.f64 	%fd928, %fd920, 0d4000000000000000;
	{
	.reg .b32 %temp; 
	mov.b64 	{%temp, %r1678}, %fd928;
	}
	and.b32  	%r1679, %r1678, 2146435072;
	setp.eq.s32 	%p498, %r1679, 2146435072;
	setp.eq.f32 	%p499, %f315, 0f7F800000;
	selp.b32 	%r1681, %r1680, %r13, %p496;
	mov.b64 	%fd929, {%r1677, %r1681};
	selp.f64 	%fd930, %fd929, %fd927, %p498;
	selp.f64 	%fd931, %fd930, %fd927, %p499;
	setp.eq.f32 	%p500, %f315, 0f3F800000;
	selp.f64 	%fd932, 0d3FF0000000000000, %fd931, %p500;
	cvt.f64.f32 	%fd933, %f319;
	{
	.reg .b32 %temp; 
	mov.b64 	{%temp, %r1682}, %fd933;
	}
	{ // callseq 279, 0
	.param .b64 param0;
	st.param.f64 	[param0], %fd933;
	.param .b64 retval0;
	call.uni (retval0), 
	__internal_accurate_pow, 
	(
	param0
	);
	ld.param.f64 	%fd934, [retval0];
	} // callseq 279
	setp.lt.s32 	%p501, %r1682, 0;
	neg.f64 	%fd936, %fd934;
	selp.f64 	%fd937, %fd936, %fd934, %p492;
	selp.f64 	%fd938, %fd937, %fd934, %p501;
	setp.eq.f32 	%p502, %f318, 0f00000000;
	selp.b32 	%r1683, %r1682, 0, %p492;
	or.b32  	%r1684, %r1683, 2146435072;
	selp.b32 	%r1685, %r1684, %r1683, %p491;
	mov.b64 	%fd939, {%r1677, %r1685};
	selp.f64 	%fd940, %fd939, %fd938, %p502;
	add.f64 	%fd941, %fd933, 0d4000000000000000;
	{
	.reg .b32 %temp; 
	mov.b64 	{%temp, %r1686}, %fd941;
	}
	and.b32  	%r1687, %r1686, 2146435072;
	setp.eq.s32 	%p503, %r1687, 2146435072;
	setp.eq.f32 	%p504, %f318, 0f7F800000;
	selp.b32 	%r1688, %r1680, %r13, %p501;
	mov.b64 	%fd942, {%r1677, %r1688};
	selp.f64 	%fd943, %fd942, %fd940, %p503;
	selp.f64 	%fd944, %fd943, %fd940, %p504;
	setp.eq.f32 	%p505, %f318, 0f3F800000;
	selp.f64 	%fd945, 0d3FF0000000000000, %fd944, %p505;
	add.f64 	%fd946, %fd932, %fd945;
	setp.le.f64 	%p506, %fd946, 0d3FF0000000000000;
	selp.f32 	%f320, 0f3F800000, 0f00000000, %p506;
	add.f32 	%f383, %f383, %f320;
	add.s32 	%r1760, %r1760, 256;
	add.s32 	%r1759, %r1759, 4863488;
	setp.lt.s32 	%p507, %r1760, %r3;
	@%p507 bra 	$L__BB6_13;
$L__BB6_14:
	setp.lt.s32 	%p508, %r3, 256;
	@%p508 bra 	$L__BB6_19;
	// begin inline asm
	mov.u32 %r1727, %laneid;
	// end inline asm
	mov.b32 	%r1729, %f383;
	mov.b32 	%r1730, 1;
	mov.b32 	%r1751, 31;
	mov.b32 	%r1752, -1;
	// begin inline asm
	shfl.sync.down.b32 %r1728, %r1729, %r1730, %r1751, %r1752;
	// end inline asm
	setp.gt.s32 	%p524, %r1727, 30;
	mov.b32 	%f355, %r1728;
	add.f32 	%f356, %f383, %f355;
	selp.f32 	%f357, %f383, %f356, %p524;
	mov.b32 	%r1734, %f357;
	mov.b32 	%r1735, 2;
	// begin inline asm
	shfl.sync.down.b32 %r1733, %r1734, %r1735, %r1751, %r1752;
	// end inline asm
	setp.gt.s32 	%p525, %r1727, 29;
	mov.b32 	%f358, %r1733;
	add.f32 	%f359, %f357, %f358;
	selp.f32 	%f360, %f357, %f359, %p525;
	mov.b32 	%r1739, %f360;
	mov.b32 	%r1740, 4;
	// begin inline asm
	shfl.sync.down.b32 %r1738, %r1739, %r1740, %r1751, %r1752;
	// end inline asm
	setp.gt.s32 	%p526, %r1727, 27;
	mov.b32 	%f361, %r1738;
	add.f32 	%f362, %f360, %f361;
	selp.f32 	%f363, %f360, %f362, %p526;
	mov.b32 	%r1744, %f363;
	mov.b32 	%r1745, 8;
	// begin inline asm
	shfl.sync.down.b32 %r1743, %r1744, %r1745, %r1751, %r1752;
	// end inline asm
	setp.gt.s32 	%p527, %r1727, 23;
	mov.b32 	%f364, %r1743;
	add.f32 	%f365, %f363, %f364;
	selp.f32 	%f366, %f363, %f365, %p527;
	mov.b32 	%r1749, %f366;
	mov.b32 	%r1750, 16;
	// begin inline asm
	shfl.sync.down.b32 %r1748, %r1749, %r1750, %r1751, %r1752;
	// end inline asm
	setp.gt.s32 	%p528, %r1727, 15;
	mov.b32 	%f367, %r1748;
	add.f32 	%f9, %f366, %f367;
	selp.f32 	%f387, %f366, %f9, %p528;
	setp.ne.s32 	%p529, %r1727, 0;
	@%p529 bra 	$L__BB6_17;
	shr.u32 	%r1753, %r4, 3;
	and.b32  	%r1754, %r1753, 124;
	mov.u32 	%r1755, _ZZN3cub18CUB_300001_SM_10006detail6reduce18DeviceReduceKernelINS2_10policy_hubIfyN4cuda3std3__44plusIfEEE10Policy1000EN6thrust24THRUST_300001_SM_1000_NS17counting_iteratorIiNSD_11use_defaultESF_SF_EEyS9_f7rng_gpuEEvT0_PT3_T1_NS0_13GridEvenShareISL_EET2_T4_E12temp_storage;
	add.s32 	%r1756, %r1755, %r1754;
	st.shared.f32 	[%r1756+8], %f9;
$L__BB6_17:
	bar.sync 	0;
	setp.ne.s32 	%p530, %r4, 0;
	@%p530 bra 	$L__BB6_35;
	ld.shared.f32 	%f368, [_ZZN3cub18CUB_300001_SM_10006detail6reduce18DeviceReduceKernelINS2_10policy_hubIfyN4cuda3std3__44plusIfEEE10Policy1000EN6thrust24THRUST_300001_SM_1000_NS17counting_iteratorIiNSD_11use_defaultESF_SF_EEyS9_f7rng_gpuEEvT0_PT3_T1_NS0_13GridEvenShareISL_EET2_T4_E12temp_storage+12];
	add.f32 	%f369, %f387, %f368;
	ld.shared.f32 	%f370, [_ZZN3cub18CUB_300001_SM_10006detail6reduce18DeviceReduceKernelINS2_10policy_hubIfyN4cuda3std3__44plusIfEEE10Policy1000EN6thrust24THRUST_300001_SM_1000_NS17counting_iteratorIiNSD_11use_defaultESF_SF_EEyS9_f7rng_gpuEEvT0_PT3_T1_NS0_13GridEvenShareISL_EET2_T4_E12temp_storage+16];
	add.f32 	%f371, %f369, %f370;
	ld.shared.f32 	%f372, [_ZZN3cub18CUB_300001_SM_10006detail6reduce18DeviceReduceKernelINS2_10policy_hubIfyN4cuda3std3__44plusIfEEE10Policy1000EN6thrust24THRUST_300001_SM_1000_NS17counting_iteratorIiNSD_11use_defaultESF_SF_EEyS9_f7rng_gpuEEvT0_PT3_T1_NS0_13GridEvenShareISL_EET2_T4_E12temp_storage+20];
	add.f32 	%f373, %f371, %f372;
	ld.shared.f32 	%f374, [_ZZN3cub18CUB_300001_SM_10006detail6reduce18DeviceReduceKernelINS2_10policy_hubIfyN4cuda3std3__44plusIfEEE10Policy1000EN6thrust24THRUST_300001_SM_1000_NS17counting_iteratorIiNSD_11use_defaultESF_SF_EEyS9_f7rng_gpuEEvT0_PT3_T1_NS0_13GridEvenShareISL_EET2_T4_E12temp_storage+24];
	add.f32 	%f375, %f373, %f374;
	ld.shared.f32 	%f376, [_ZZN3cub18CUB_300001_SM_10006detail6reduce18DeviceReduceKernelINS2_10policy_hubIfyN4cuda3std3__44plusIfEEE10Policy1000EN6thrust24THRUST_300001_SM_1000_NS17counting_iteratorIiNSD_11use_defaultESF_SF_EEyS9_f7rng_gpuEEvT0_PT3_T1_NS0_13GridEvenShareISL_EET2_T4_E12temp_storage+28];
	add.f32 	%f377, %f375, %f376;
	ld.shared.f32 	%f378, [_ZZN3cub18CUB_300001_SM_10006detail6reduce18DeviceReduceKernelINS2_10policy_hubIfyN4cuda3std3__44plusIfEEE10Policy1000EN6thrust24THRUST_300001_SM_1000_NS17counting_iteratorIiNSD_11use_defaultESF_SF_EEyS9_f7rng_gpuEEvT0_PT3_T1_NS0_13GridEvenShareISL_EET2_T4_E12temp_storage+32];
	add.f32 	%f379, %f377, %f378;
	ld.shared.f32 	%f380, [_ZZN3cub18CUB_300001_SM_10006detail6reduce18DeviceReduceKernelINS2_10policy_hubIfyN4cuda3std3__44plusIfEEE10Policy1000EN6thrust24THRUST_300001_SM_1000_NS17counting_iteratorIiNSD_11use_defaultESF_SF_EEyS9_f7rng_gpuEEvT0_PT3_T1_NS0_13GridEvenShareISL_EET2_T4_E12temp_storage+36];
	add.f32 	%f387, %f379, %f380;
	bra.uni 	$L__BB6_35;
$L__BB6_19:
	// begin inline asm
	mov.u32 %r1689, %laneid;
	// end inline asm
	and.b32  	%r1715, %r4, 992;
	add.s32 	%r1716, %r1715, 32;
	setp.gt.s32 	%p509, %r1716, %r3;
	not.b32 	%r1717, %r1715;
	add.s32 	%r1718, %r3, %r1717;
	selp.b32 	%r1713, %r1718, 31, %p509;
	mov.b32 	%r1691, %f383;
	mov.b32 	%r1692, 1;
	mov.b32 	%r1714, -1;
	// begin inline asm
	shfl.sync.down.b32 %r1690, %r1691, %r1692, %r1713, %r1714;
	// end inline asm
	setp.lt.s32 	%p510, %r1689, %r1713;
	mov.b32 	%f321, %r1690;
	add.f32 	%f322, %f383, %f321;
	selp.f32 	%f323, %f322, %f383, %p510;
	mov.b32 	%r1696, %f323;
	mov.b32 	%r1697, 2;
	// begin inline asm
	shfl.sync.down.b32 %r1695, %r1696, %r1697, %r1713, %r1714;
	// end inline asm
	add.s32 	%r1719, %r1689, 2;
	setp.gt.s32 	%p511, %r1719, %r1713;
	mov.b32 	%f324, %r1695;
	add.f32 	%f325, %f323, %f324;
	selp.f32 	%f326, %f323, %f325, %p511;
	mov.b32 	%r1701, %f326;
	mov.b32 	%r1702, 4;
	// begin inline asm
	shfl.sync.down.b32 %r1700, %r1701, %r1702, %r1713, %r1714;
	// end inline asm
	add.s32 	%r1720, %r1689, 4;
	setp.gt.s32 	%p512, %r1720, %r1713;
	mov.b32 	%f327, %r1700;
	add.f32 	%f328, %f326, %f327;
	selp.f32 	%f329, %f326, %f328, %p512;
	mov.b32 	%r1706, %f329;
	mov.b32 	%r1707, 8;
	// begin inline asm
	shfl.sync.down.b32 %r1705, %r1706, %r1707, %r1713, %r1714;
	// end inline asm
	add.s32 	%r1721, %r1689, 8;
	setp.gt.s32 	%p513, %r1721, %r1713;
	mov.b32 	%f330, %r1705;
	add.f32 	%f331, %f329, %f330;
	selp.f32 	%f332, %f329, %f331, %p513;
	mov.b32 	%r1711, %f332;
	mov.b32 	%r1712, 16;
	// begin inline asm
	shfl.sync.down.b32 %r1710, %r1711, %r1712, %r1713, %r1714;
	// end inline asm
	add.s32 	%r1722, %r1689, 16;
	setp.gt.s32 	%p514, %r1722, %r1713;
	mov.b32 	%f333, %r1710;
	add.f32 	%f334, %f332, %f333;
	selp.f32 	%f387, %f332, %f334, %p514;
	setp.ne.s32 	%p515, %r1689, 0;
	@%p515 bra 	$L__BB6_21;
	shr.u32 	%r1723, %r4, 3;
	and.b32  	%r1724, %r1723, 124;
	mov.u32 	%r1725, _ZZN3cub18CUB_300001_SM_10006detail6reduce18DeviceReduceKernelINS2_10policy_hubIfyN4cuda3std3__44plusIfEEE10Policy1000EN6thrust24THRUST_300001_SM_1000_NS17counting_iteratorIiNSD_11use_defaultESF_SF_EEyS9_f7rng_gpuEEvT0_PT3_T1_NS0_13GridEvenShareISL_EET2_T4_E12temp_storage;
	add.s32 	%r1726, %r1725, %r1724;
	st.shared.f32 	[%r1726+8], %f387;
$L__BB6_21:
	bar.sync 	0;
	setp.ne.s32 	%p516, %r4, 0;
	@%p516 bra 	$L__BB6_35;
	setp.gt.s32 	%p517, %r3, 32;
	ld.shared.f32 	%f335, [_ZZN3cub18CUB_300001_SM_10006detail6reduce18DeviceReduceKernelINS2_10policy_hubIfyN4cuda3std3__44plusIfEEE10Policy1000EN6thrust24THRUST_300001_SM_1000_NS17counting_iteratorIiNSD_11use_defaultESF_SF_EEyS9_f7rng_gpuEEvT0_PT3_T1_NS0_13GridEvenShareISL_EET2_T4_E12temp_storage+12];
	add.f32 	%f336, %f387, %f335;
	selp.f32 	%f337, %f336, %f387, %p517;
	setp.gt.s32 	%p518, %r3, 64;
	ld.shared.f32 	%f338, [_ZZN3cub18CUB_300001_SM_10006detail6reduce18DeviceReduceKernelINS2_10policy_hubIfyN4cuda3std3__44plusIfEEE10Policy1000EN6thrust24THRUST_300001_SM_1000_NS17counting_iteratorIiNSD_11use_defaultESF_SF_EEyS9_f7rng_gpuEEvT0_PT3_T1_NS0_13GridEvenShareISL_EET2_T4_E12temp_storage+16];
	add.f32 	%f339, %f338, %f337;
	selp.f32 	%f340, %f339, %f337, %p518;
	setp.gt.s32 	%p519, %r3, 96;
	ld.shared.f32 	%f341, [_ZZN3cub18CUB_300001_SM_10006detail6reduce18DeviceReduceKernelINS2_10policy_hubIfyN4cuda3std3__44plusIfEEE10Policy1000EN6thrust24THRUST_300001_SM_1000_NS17counting_iteratorIiNSD_11use_defaultESF_SF_EEyS9_f7rng_gpuEEvT0_PT3_T1_NS0_13GridEvenShareISL_EET2_T4_E12temp_storage+20];
	add.f32 	%f342, %f341, %f340;
	selp.f32 	%f343, %f342, %f340, %p519;
	setp.gt.s32 	%p520, %r3, 128;
	ld.shared.f32 	%f344, [_ZZN3cub18CUB_300001_SM_10006detail6reduce18DeviceReduceKernelINS2_10policy_hubIfyN4cuda3std3__44plusIfEEE10Policy1000EN6thrust24THRUST_300001_SM_1000_NS17counting_iteratorIiNSD_11use_defaultESF_SF_EEyS9_f7rng_gpuEEvT0_PT3_T1_NS0_13GridEvenShareISL_EET2_T4_E12temp_storage+24];
	add.f32 	%f345, %f344, %f343;
	selp.f32 	%f346, %f345, %f343, %p520;
	setp.gt.s32 	%p521, %r3, 160;
	ld.shared.f32 	%f347, [_ZZN3cub18CUB_300001_SM_10006detail6reduce18DeviceReduceKernelINS2_10policy_hubIfyN4cuda3std3__44plusIfEEE10Policy1000EN6thrust24THRUST_300001_SM_1000_NS17counting_iteratorIiNSD_11use_defaultESF_SF_EEyS9_f7rng_gpuEEvT0_PT3_T1_NS0_13GridEvenShareISL_EET2_T4_E12temp_storage+28];
	add.f32 	%f348, %f347, %f346;
	selp.f32 	%f349, %f348, %f346, %p521;
	setp.gt.s32 	%p522, %r3, 192;
	ld.shared.f32 	%f350, [_ZZN3cub18CUB_300001_SM_10006detail6reduce18DeviceReduceKernelINS2_10policy_hubIfyN4cuda3std3__44plusIfEEE10Policy1000EN6thrust24THRUST_300001_SM_1000_NS17counting_iteratorIiNSD_11use_defaultESF_SF_EEyS9_f7rng_gpuEEvT0_PT3_T1_NS0_13GridEvenShareISL_EET2_T4_E12temp_storage+32];
	add.f32 	%f351, %f350, %f349;
	selp.f32 	%f352, %f351, %f349, %p522;
	setp.gt.s32 	%p523, %r3, 224;
	ld.shared.f32 	%f353, [_ZZN3cub18CUB_300001_SM_10006detail6reduce18DeviceReduceKernelINS2_10policy_hubIfyN4cuda3std3__44plusIfEEE10Policy1000EN6thrust24THRUST_300001_SM_1000_NS17counting_iteratorIiNSD_11use_defaultESF_SF_EEyS9_f7rng_gpuEEvT0_PT3_T1_NS0_13GridEvenShareISL_EET2_T4_E12temp_storage+36];
	add.f32 	%f354, %f353, %f352;
	selp.f32 	%f387, %f354, %f352, %p523;
	bra.uni 	$L__BB6_35;
$L__BB6_23:
	cvt.u32.u64 	%r38, %rd23;
	mov.u32 	%r20, %tid.x;
	add.s32 	%r39, %r38, %r20;
	add.s32 	%r40, %r39, %r1;
	mov.f64 	%fd14, 0d4000000000000000;
	{
	.reg .b32 %temp; 
	mov.b64 	{%temp, %r21}, %fd14;
	}
	and.b32  	%r22, %r21, 2146435072;
	setp.eq.s32 	%p4, %r22, 1062207488;
	setp.lt.s32 	%p6, %r21, 0;
	selp.b32 	%r23, 0, 2146435072, %p6;
	and.b32  	%r41, %r21, 2147483647;
	setp.ne.s32 	%p7, %r41, 1071644672;
	and.pred  	%p2, %p4, %p7;
	or.b32  	%r24, %r23, -2147483648;
	mul.lo.s32 	%r42, %r40, 18998;
	mul.hi.u32 	%r43, %r42, 3;
	sub.s32 	%r44, %r42, %r43;
	shr.u32 	%r45, %r44, 1;
	add.s32 	%r46, %r45, %r43;
	shr.u32 	%r47, %r46, 30;
	mul.lo.s32 	%r48, %r47, 2147483647;
	sub.s32 	%r49, %r42, %r48;
	max.u32 	%r50, %r49, 1;
	mul.hi.u32 	%r51, %r50, 1581746633;
	shr.u32 	%r52, %r51, 14;
	mul.lo.s32 	%r53, %r52, 44488;
	sub.s32 	%r54, %r50, %r53;
	mul.lo.s32 	%r55, %r54, 48271;
	mul.lo.s32 	%r56, %r52, 3399;
	setp.lt.u32 	%p9, %r55, %r56;
	xor.b32  	%r57, %r56, 2147483647;
	neg.s32 	%r58, %r56;
	selp.b32 	%r59, %r57, %r58, %p9;
	add.s32 	%r60, %r59, %r55;
	add.s32 	%r61, %r60, -1;
	cvt.rn.f32.u32 	%f24, %r61;
	mul.f32 	%f25, %f24, 0f30000000;
	add.f32 	%f26, %f25, 0f00000000;
	mul.hi.u32 	%r62, %r60, -1131474031;
	shr.u32 	%r63, %r62, 15;
	mul.lo.s32 	%r64, %r63, 44488;
	sub.s32 	%r65, %r60, %r64;
	mul.lo.s32 	%r66, %r65, 48271;
	mul.lo.s32 	%r67, %r63, 3399;
	setp.lt.u32 	%p10, %r66, %r67;
	xor.b32  	%r68, %r67, 2147483647;
	neg.s32 	%r69, %r67;
	selp.b32 	%r70, %r68, %r69, %p10;
	add.s32 	%r71, %r66, %r70;
	add.s32 	%r72, %r71, -1;
	cvt.rn.f32.u32 	%f27, %r72;
	mul.f32 	%f28, %f27, 0f30000000;
	add.f32 	%f29, %f28, 0f00000000;
	cvt.f64.f32 	%fd15, %f26;
	{
	.reg .b32 %temp; 
	mov.b64 	{%temp, %r73}, %fd15;
	}
	{ // callseq 210, 0
	.param .b64 param0;
	st.param.f64 	[param0], %fd15;
	.param .b64 retval0;
	call.uni (retval0), 
	__internal_accurate_pow, 
	(
	param0
	);
	ld.param.f64 	%fd16, [retval0];
	} // callseq 210
	setp.lt.s32 	%p11, %r73, 0;
	neg.f64 	%fd18, %fd16;
	selp.f64 	%fd19, %fd18, %fd16, %p4;
	selp.f64 	%fd20, %fd19, %fd16, %p11;
	setp.eq.f32 	%p12, %f25, 0f00000000;
	selp.b32 	%r74, %r73, 0, %p4;
	or.b32  	%r75, %r74, 2146435072;
	selp.b32 	%r76, %r75, %r74, %p6;
	mov.b32 	%r77, 0;
	mov.b64 	%fd21, {%r77, %r76};
	selp.f64 	%fd22, %fd21, %fd20, %p12;
	add.f64 	%fd23, %fd15, 0d4000000000000000;
	{
	.reg .b32 %temp; 
	mov.b64 	{%temp, %r78}, %fd23;
	}
	and.b32  	%r79, %r78, 2146435072;
	setp.eq.s32 	%p13, %r79, 2146435072;
	setp.eq.f32 	%p14, %f25, 0f7F800000;
	selp.b32 	%r80, %r24, %r23, %p2;
	selp.b32 	%r81, %r80, %r23, %p11;
	mov.b64 	%fd24, {%r77, %r81};
	selp.f64 	%fd25, %fd24, %fd22, %p13;
	selp.f64 	%fd26, %fd25, %fd22, %p14;
	setp.eq.f32 	%p15, %f25, 0f3F800000;
	selp.f64 	%fd27, 0d3FF0000000000000, %fd26, %p15;
	cvt.f64.f32 	%fd28, %f29;
	{
	.reg .b32 %temp; 
	mov.b64 	{%temp, %r82}, %fd28;
	}
	{ // callseq 211, 0
	.param .b64 param0;
	st.param.f64 	[param0], %fd28;
	.param .b64 retval0;
	call.uni (retval0), 
	__internal_accurate_pow, 
	(
	param0
	);
	ld.param.f64 	%fd29, [retval0];
	} // callseq 211
	setp.lt.s32 	%p16, %r82, 0;
	neg.f64 	%fd31, %fd29;
	selp.f64 	%fd32, %fd31, %fd29, %p4;
	selp.f64 	%fd33, %fd32, %fd29, %p16;
	setp.eq.f32 	%p17, %f28, 0f00000000;
	selp.b32 	%r83, %r82, 0, %p4;
	or.b32  	%r84, %r83, 2146435072;
	selp.b32 	%r85, %r84, %r83, %p6;
	mov.b64 	%fd34, {%r77, %r85};
	selp.f64 	%fd35, %fd34, %fd33, %p17;
	add.f64 	%fd36, %fd28, 0d4000000000000000;
	{
	.reg .b32 %temp; 
	mov.b64 	{%temp, %r86}, %fd36;
	}
	and.b32  	%r87, %r86, 2146435072;
	setp.eq.s32 	%p18, %r87, 2146435072;
	setp.eq.f32 	%p19, %f28, 0f7F800000;
	selp.b32 	%r88, %r80, %r23, %p16;
	mov.b64 	%fd37, {%r77, %r88};
	selp.f64 	%fd38, %fd37, %fd35, %p18;
	selp.f64 	%fd39, %fd38, %fd35, %p19;
	setp.eq.f32 	%p20, %f28, 0f3F800000;
	selp.f64 	%fd40, 0d3FF0000000000000, %fd39, %p20;
	add.f64 	%fd41, %fd27, %fd40;
	setp.le.f64 	%p21, %fd41, 0d3FF0000000000000;
	selp.f32 	%f30, 0f3F800000, 0f00000000, %p21;
	add.s32 	%r89, %r42, 4863488;
	mul.hi.u32 	%r90, %r89, 3;
	sub.s32 	%r91, %r89, %r90;
	shr.u32 	%r92, %r91, 1;
	add.s32 	%r93, %r92, %r90;
	shr.u32 	%r94, %r93, 30;
	mul.lo.s32 	%r95, %r94, 2147483647;
	sub.s32 	%r96, %r89, %r95;
	max.u32 	%r97, %r96, 1;
	mul.hi.u32 	%r98, %r97, 1581746633;
	shr.u32 	%r99, %r98, 14;
	mul.lo.s32 	%r100, %r99, 44488;
	sub.s32 	%r101, %r97, %r100;
	mul.lo.s32 	%r102, %r101, 48271;
	mul.lo.s32 	%r103, %r99, 3399;
	setp.lt.u32 	%p22, %r102, %r103;
	xor.b32  	%r104, %r103, 2147483647;
	neg.s32 	%r105, %r103;
	selp.b32 	%r106, %r104, %r105, %p22;
	add.s32 	%r107, %r106, %r102;
	add.s32 	%r108, %r107, -1;
	cvt.rn.f32.u32 	%f31, %r108;
	mul.f32 	%f32, %f31, 0f30000000;
	add.f32 	%f33, %f32, 0f00000000;
	mul.hi.u32 	%r109, %r107, -1131474031;
	shr.u32 	%r110, %r109, 15;
	mul.lo.s32 	%r111, %r110, 44488;
	sub.s32 	%r112, %r107, %r111;
	mul.lo.s32 	%r113, %r112, 48271;
	mul.lo.s32 	%r114, %r110, 3399;
	setp.lt.u32 	%p23, %r113, %r114;
	xor.b32  	%r115, %r114, 2147483647;
	neg.s32 	%r116, %r114;
	selp.b32 	%r117, %r115, %r116, %p23;
	add.s32 	%r118, %r113, %r117;
	add.s32 	%r119, %r118, -1;
	cvt.rn.f32.u32 	%f34, %r119;
	mul.f32 	%f35, %f34, 0f30000000;
	add.f32 	%f36, %f35, 0f00000000;
	cvt.f64.f32 	%fd42, %f33;
	{
	.reg .b32 %temp; 
	mov.b64 	{%temp, %r120}, %fd42;
	}
	{ // callseq 212, 0
	.param .b64 param0;
	st.param.f64 	[param0], %fd42;
	.param .b64 retval0;
	call.uni (retval0), 
	__internal_accurate_pow, 
	(
	param0
	);
	ld.param.f64 	%fd43, [retval0];
	} // callseq 212
	setp.lt.s32 	%p24, %r120, 0;
	neg.f64 	%fd45, %fd43;
	selp.f64 	%fd46, %fd45, %fd43, %p4;
	selp.f64 	%fd47, %fd46, %fd43, %p24;
	setp.eq.f32 	%p25, %f32, 0f00000000;
	selp.b32 	%r121, %r120, 0, %p4;
	or.b32  	%r122, %r121, 2146435072;
	selp.b32 	%r123, %r122, %r121, %p6;
	mov.b64 	%fd48, {%r77, %r123};
	selp.f64 	%fd49, %fd48, %fd47, %p25;
	add.f64 	%fd50, %fd42, 0d4000000000000000;
	{
	.reg .b32 %temp; 
	mov.b64 	{%temp, %r124}, %fd50;
	}
	and.b32  	%r125, %r124, 2146435072;
	setp.eq.s32 	%p26, %r125, 2146435072;
	setp.eq.f32 	%p27, %f32, 0f7F800000;
	selp.b32 	%r126, %r80, %r23, %p24;
	mov.b64 	%fd51, {%r77, %r126};
	selp.f64 	%fd52, %fd51, %fd49, %p26;
	selp.f64 	%fd53, %fd52, %fd49, %p27;
	setp.eq.f32 	%p28, %f32, 0f3F800000;
	selp.f64 	%fd54, 0d3FF0000000000000, %fd53, %p28;
	cvt.f64.f32 	%fd55, %f36;
	{
	.reg .b32 %temp; 
	mov.b64 	{%temp, %r127}, %fd55;
	}
	{ // callseq 213, 0
	.param .b64 param0;
	st.param.f64 	[param0], %fd55;
	.param .b64 retval0;
	call.uni (retval0), 
	__internal_accurate_pow, 
	(
	param0
	);
	ld.param.f64 	%fd56, [retval0];
	} // callseq 213
	setp.lt.s32 	%p29, %r127, 0;
	neg.f64 	%fd58, %fd56;
	selp.f64 	%fd59, %fd58, %fd56, %p4;
	selp.f64 	%fd60, %fd59, %fd56, %p29;
	setp.eq.f32 	%p30, %f35, 0f00000000;
	selp.b32 	%r128, %r127, 0, %p4;
	or.b32  	%r129, %r128, 2146435072;
	selp.b32 	%r130, %r129, %r128, %p6;
	mov.b64 	%fd61, {%r77, %r130};
	selp.f64 	%fd62, %fd61, %fd60, %p30;
	add.f64 	%fd63, %fd55, 0d4000000000000000;
	{
	.reg .b32 %temp; 
	mov.b64 	{%temp, %r131}, %fd63;
	}
	and.b32  	%r132, %r131, 2146435072;
	setp.eq.s32 	%p31, %r132, 2146435072;
	setp.eq.f32 	%p32, %f35, 0f7F800000;
	selp.b32 	%r133, %r80, %r23, %p29;
	mov.b64 	%fd64, {%r77, %r133};
	selp.f64 	%fd65, %fd64, %fd62, %p31;
	selp.f64 	%fd66, %fd65, %fd62, %p32;
	setp.eq.f32 	%p33, %f35, 0f3F800000;
	selp.f64 	%fd67, 0d3FF0000000000000, %fd66, %p33;
	add.f64 	%fd68, %fd54, %fd67;
	setp.le.f64 	%p34, %fd68, 0d3FF0000000000000;
	selp.f32 	%f37, 0f3F800000, 0f00000000, %p34;
	add.s32 	%r134, %r42, 9726976;
	mul.hi.u32 	%r135, %r134, 3;
	sub.s32 	%r136, %r134, %r135;
	shr.u32 	%r137, %r136, 1;
	add.s32 	%r138, %r137, %r135;
	shr.u32 	%r139, %r138, 30;
	mul.lo.s32 	%r140, %r139, 2147483647;
	sub.s32 	%r141, %r134, %r140;
	max.u32 	%r142, %r141, 1;
	mul.hi.u32 	%r143, %r142, 1581746633;
	shr.u32 	%r144, %r143, 14;
	mul.lo.s32 	%r145, %r144, 44488;
	sub.s32 	%r146, %r142, %r145;
	mul.lo.s32 	%r147, %r146, 48271;
	mul.lo.s32 	%r148, %r144, 3399;
	setp.lt.u32 	%p35, %r147, %r148;
	xor.b32  	%r149, %r148, 2147483647;
	neg.s32 	%r150, %r148;
	selp.b32 	%r151, %r149, %r150, %p35;
	add.s32 	%r152, %r151, %r147;
	add.s32 	%r153, %r152, -1;
	cvt.rn.f32.u32 	%f38, %r153;
	mul.f32 	%f39, %f38, 0f30000000;
	add.f32 	%f40, %f39, 0f00000000;
	mul.hi.u32 	%r154, %r152, -1131474031;
	shr.u32 	%r155, %r154, 15;
	mul.lo.s32 	%r156, %r155, 44488;
	sub.s32 	%r157, %r152, %r156;
	mul.lo.s32 	%r158, %r157, 48271;
	mul.lo.s32 	%r159, %r155, 3399;
	setp.lt.u32 	%p36, %r158, %r159;
	xor.b32  	%r160, %r159, 2147483647;
	neg.s32 	%r161, %r159;
	selp.b32 	%r162, %r160, %r161, %p36;
	add.s32 	%r163, %r158, %r162;
	add.s32 	%r164, %r163, -1;
	cvt.rn.f32.u32 	%f41, %r164;
	mul.f32 	%f42, %f41, 0f30000000;
	add.f32 	%f43, %f42, 0f00000000;
	cvt.f64.f32 	%fd69, %f40;
	{
	.reg .b32 %temp; 
	mov.b64 	{%temp, %r165}, %fd69;
	}
	{ // callseq 214, 0
	.param .b64 param0;
	st.param.f64 	[param0], %fd69;
	.param .b64 retval0;
	call.uni (retval0), 
	__internal_accurate_pow, 
	(
	param0
	);
	ld.param.f64 	%fd70, [retval0];
	} // callseq 214
	setp.lt.s32 	%p37, %r165, 0;
	neg.f64 	%fd72, %fd70;
	selp.f64 	%fd73, %fd72, %fd70, %p4;
	selp.f64 	%fd74, %fd73, %fd70, %p37;
	setp.eq.f32 	%p38, %f39, 0f00000000;
	selp.b32 	%r166, %r165, 0, %p4;
	or.b32  	%r167, %r166, 2146435072;
	selp.b32 	%r168, %r167, %r166, %p6;
	mov.b64 	%fd75, {%r77, %r168};
	selp.f64 	%fd76, %fd75, %fd74, %p38;
	add.f64 	%fd77, %fd69, 0d4000000000000000;
	{
	.reg .b32 %temp; 
	mov.b64 	{%temp, %r169}, %fd77;
	}
	and.b32  	%r170, %r169, 2146435072;
	setp.eq.s32 	%p39, %r170, 2146435072;
	setp.eq.f32 	%p40, %f39, 0f7F800000;
	selp.b32 	%r171, %r80, %r23, %p37;
	mov.b64 	%fd78, {%r77, %r171};
	selp.f64 	%fd79, %fd78, %fd76, %p39;
	selp.f64 	%fd80, %fd79, %fd76, %p40;
	setp.eq.f32 	%p41, %f39, 0f3F800000;
	selp.f64 	%fd81, 0d3FF0000000000000, %fd80, %p41;
	cvt.f64.f32 	%fd82, %f43;
	{
	.reg .b32 %temp; 
	mov.b64 	{%temp, %r172}, %fd82;
	}
	{ // callseq 215, 0
	.param .b64 param0;
	st.param.f64 	[param0], %fd82;
	.param .b64 retval0;
	call.uni (retval0), 
	__internal_accurate_pow, 
	(
	param0
	);
	ld.param.f64 	%fd83, [retval0];
	} // callseq 215
	setp.lt.s32 	%p42, %r172, 0;
	neg.f64 	%fd85, %fd83;
	selp.f64 	%fd86, %fd85, %fd83, %p4;
	selp.f64 	%fd87, %fd86, %fd83, %p42;
	setp.eq.f32 	%p43, %f42, 0f00000000;
	selp.b32 	%r173, %r172, 0, %p4;
	or.b32  	%r174, %r173, 2146435072;
	selp.b32 	%r175, %r174, %r173, %p6;
	mov.b64 	%fd88, {%r77, %r175};
	selp.f64 	%fd89, %fd88, %fd87, %p43;
	add.f64 	%fd90, %fd82, 0d4000000000000000;
	{
	.reg .b32 %temp; 
	mov.b64 	{%temp, %r176}, %fd90;
	}
	and.b32  	%r177, %r176, 2146435072;
	setp.eq.s32 	%p44, %r177, 2146435072;
	setp.eq.f32 	%p45, %f42, 0f7F800000;
	selp.b32 	%r178, %r80, %r23, %p42;
	mov.b64 	%fd91, {%r77, %r178};
	selp.f64 	%fd92, %fd91, %fd89, %p44;
	selp.f64 	%fd93, %fd92, %fd89, %p45;
	setp.eq.f32 	%p46, %f42, 0f3F800000;
	selp.f64 	%fd94, 0d3FF0000000000000, %fd93, %p46;
	add.f64 	%fd95, %fd81, %fd94;
	setp.le.f64 	%p47, %fd95, 0d3FF0000000000000;
	selp.f32 	%f44, 0f3F800000, 0f00000000, %p47;
	add.s32 	%r179, %r42, 14590464;
	mul.hi.u32 	%r180, %r179, 3;
	sub.s32 	%r181, %r179, %r180;
	shr.u32 	%r182, %r181, 1;
	add.s32 	%r183, %r182, %r180;
	shr.u32 	%r184, %r183, 30;
	mul.lo.s32 	%r185, %r184, 2147483647;
	sub.s32 	%r186, %r179, %r185;
	max.u32 	%r187, %r186, 1;
	mul.hi.u32 	%r188, %r187, 1581746633;
	shr.u32 	%r189, %r188, 14;
	mul.lo.s32 	%r190, %r189, 44488;
	sub.s32 	%r191, %r187, %r190;
	mul.lo.s32 	%r192, %r191, 48271;
	mul.lo.s32 	%r193, %r189, 3399;
	setp.lt.u32 	%p48, %r192, %r193;
	xor.b32  	%r194, %r193, 2147483647;
	neg.s32 	%r195, %r193;
	selp.b32 	%r196, %r194, %r195, %p48;
	add.s32 	%r197, %r196, %r192;
	add.s32 	%r198, %r197, -1;
	cvt.rn.f32.u32 	%f45, %r198;
	mul.f32 	%f46, %f45, 0f30000000;
	add.f32 	%f47, %f46, 0f00000000;
	mul.hi.u32 	%r199, %r197, -1131474031;
	shr.u32 	%r200, %r199, 15;
	mul.lo.s32 	%r201, %r200, 44488;
	sub.s32 	%r202, %r197, %r201;
	mul.lo.s32 	%r203, %r202, 48271;
	mul.lo.s32 	%r204, %r200, 3399;
	setp.lt.u32 	%p49, %r203, %r204;
	xor.b32  	%r205, %r204, 2147483647;
	neg.s32 	%r206, %r204;
	selp.b32 	%r207, %r205, %r206, %p49;
	add.s32 	%r208, %r203, %r207;
	add.s32 	%r209, %r208, -1;
	cvt.rn.f32.u32 	%f48, %r209;
	mul.f32 	%f49, %f48, 0f30000000;
	add.f32 	%f50, %f49, 0f00000000;
	cvt.f64.f32 	%fd96, %f47;
	{
	.reg .b32 %temp; 
	mov.b64 	{%temp, %r210}, %fd96;
	}
	{ // callseq 216, 0
	.param .b64 param0;
	st.param.f64 	[param0], %fd96;
	.param .b64 retval0;
	call.uni (retval0), 
	__internal_accurate_pow, 
	(
	param0
	);
	ld.param.f64 	%fd97, [retval0];
	} // callseq 216
	setp.lt.s32 	%p50, %r210, 0;
	neg.f64 	%fd99, %fd97;
	selp.f64 	%fd100, %fd99, %fd97, %p4;
	selp.f64 	%fd101, %fd100, %fd97, %p50;
	setp.eq.f32 	%p51, %f46, 0f00000000;
	selp.b32 	%r211, %r210, 0, %p4;
	or.b32  	%r212, %r211, 2146435072;
	selp.b32 	%r213, %r212, %r211, %p6;
	mov.b64 	%fd102, {%r77, %r213};
	selp.f64 	%fd103, %fd102, %fd101, %p51;
	add.f64 	%fd104, %fd96, 0d4000000000000000;
	{
	.reg .b32 %temp; 
	mov.b64 	{%temp, %r214}, %fd104;
	}
	and.b32  	%r215, %r214, 2146435072;
	setp.eq.s32 	%p52, %r215, 2146435072;
	setp.eq.f32 	%p53, %f46, 0f7F800000;
	selp.b32 	%r216, %r80, %r23, %p50;
	mov.b64 	%fd105, {%r77, %r216};
	selp.f64 	%fd106, %fd105, %fd103, %p52;
	selp.f64 	%fd107, %fd106, %fd103, %p53;
	setp.eq.f32 	%p54, %f46, 0f3F800000;
	selp.f64 	%fd108, 0d3FF0000000000000, %fd107, %p54;
	cvt.f64.f32 	%fd109, %f50;
	{
	.reg .b32 %temp; 
	mov.b64 	{%temp, %r217}, %fd109;
	}
	{ // callseq 217, 0
	.param .b64 param0;
	st.param.f64 	[param0], %fd109;
	.param .b64 retval0;
	call.uni (retval0), 
	__internal_accurate_pow, 
	(
	param0
	);
	ld.param.f64 	%fd110, [retval0];
	} // callseq 217
	setp.lt.s32 	%p55, %r217, 0;
	neg.f64 	%fd112, %fd110;
	selp.f64 	%fd113, %fd112, %fd110, %p4;
	selp.f64 	%fd114, %fd113, %fd110, %p55;
	setp.eq.f32 	%p56, %f49, 0f00000000;
	selp.b32 	%r218, %r217, 0, %p4;
	or.b32  	%r219, %r218, 2146435072;
	selp.b32 	%r220, %r219, %r218, %p6;
	mov.b64 	%fd115, {%r77, %r220};
	selp.f64 	%fd116, %fd115, %fd114, %p56;
	add.f64 	%fd117, %fd109, 0d4000000000000000;
	{
	.reg .b32 %temp; 
	mov.b64 	{%temp, %r221}, %fd117;
	}
	and.b32  	%r222, %r221, 2146435072;
	setp.eq.s32 	%p57, %r222, 2146435072;
	setp.eq.f32 	%p58, %f49, 0f7F800000;
	selp.b32 	%r223, %r80, %r23, %p55;
	mov.b64 	%fd118, {%r77, %r223};
	selp.f64 	%fd119, %fd118, %fd116, %p57;
	selp.f64 	%fd120, %fd119, %fd116, %p58;
	setp.eq.f32 	%p59, %f49, 0f3F800000;
	selp.f64 	%fd121, 0d3FF0000000000000, %fd120, %p59;
	add.f64 	%fd122, %fd108, %fd121;
	setp.le.f64 	%p60, %fd122, 0d3FF0000000000000;
	selp.f32 	%f51, 0f3F800000, 0f00000000, %p60;
	add.s32 	%r224, %r42, 19453952;
	mul.hi.u32 	%r225, %r224, 3;
	sub.s32 	%r226, %r224, %r225;
	shr.u32 	%r227, %r226, 1;
	add.s32 	%r228, %r227, %r225;
	shr.u32 	%r229, %r228, 30;
	mul.lo.s32 	%r230, %r229, 2147483647;
	sub.s32 	%r231, %r224, %r230;
	max.u32 	%r232, %r231, 1;
	mul.hi.u32 	%r233, %r232, 1581746633;
	shr.u32 	%r234, %r233, 14;
	mul.lo.s32 	%r235, %r234, 44488;
	sub.s32 	%r236, %r232, %r235;
	mul.lo.s32 	%r237, %r236, 48271;
	mul.lo.s32 	%r238, %r234, 3399;
	setp.lt.u32 	%p61, %r237, %r238;
	xor.b32  	%r239, %r238, 2147483647;
	neg.s32 	%r240, %r238;
	selp.b32 	%r241, %r239, %r240, %p61;
	add.s32 	%r242, %r241, %r237;
	add.s32 	%r243, %r242, -1;
	cvt.rn.f32.u32 	%f52, %r243;
	mul.f32 	%f53, %f52, 0f30000000;
	add.f32 	%f54, %f53, 0f00000000;
	mul.hi.u32 	%r244, %r242, -1131474031;
	shr.u32 	%r245, %r244, 15;
	mul.lo.s32 	%r246, %r245, 44488;
	sub.s32 	%r247, %r242, %r246;
	mul.lo.s32 	%r248, %r247, 48271;
	mul.lo.s32 	%r249, %r245, 3399;
	setp.lt.u32 	%p62, %r248, %r249;
	xor.b32  	%r250, %r249, 2147483647;
	neg.s32 	%r251, %r249;
	selp.b32 	%r252, %r250, %r251, %p62;
	add.s32 	%r253, %r248, %r252;
	add.s32 	%r254, %r253, -1;
	cvt.rn.f32.u32 	%f55, %r254;
	mul.f32 	%f56, %f55, 0f30000000;
	add.f32 	%f57, %f56, 0f00000000;
	cvt.f64.f32 	%fd123, %f54;
	{
	.reg .b32 %temp; 
	mov.b64 	{%temp, %r255}, %fd123;
	}
	{ // callseq 218, 0
	.param .b64 param0;
	st.param.f64 	[param0], %fd123;
	.param .b64 retval0;
	call.uni (retval0), 
	__internal_accurate_pow, 
	(
	param0
	);
	ld.param.f64 	%fd124, [retval0];
	} // callseq 218
	setp.lt.s32 	%p63, %r255, 0;
	neg.f64 	%fd126, %fd124;
	selp.f64 	%fd127, %fd126, %fd124, %p4;
	selp.f64 	%fd128, %fd127, %fd124, %p63;
	setp.eq.f32 	%p64, %f53, 0f00000000;
	selp.b32 	%r256, %r255, 0, %p4;
	or.b32  	%r257, %r256, 2146435072;
	selp.b32 	%r258, %r257, %r256, %p6;
	mov.b64 	%fd129, {%r77, %r258};
	selp.f64 	%fd130, %fd129, %fd128, %p64;
	add.f64 	%fd131, %fd123, 0d4000000000000000;
	{
	.reg .b32 %temp; 
	mov.b64 	{%temp, %r259}, %fd131;
	}
	and.b32  	%r260, %r259, 2146435072;
	setp.eq.s32 	%p65, %r260, 2146435072;
	setp.eq.f32 	%p66, %f53, 0f7F800000;
	selp.b32 	%r261, %r80, %r23, %p63;
	mov.b64 	%fd132, {%r77, %r261};
	selp.f64 	%fd133, %fd132, %fd130, %p65;
	selp.f64 	%fd134, %fd133, %fd130, %p66;
	setp.eq.f32 	%p67, %f53, 0f3F800000;
	selp.f64 	%fd135, 0d3FF0000000000000, %fd134, %p67;
	cvt.f64.f32 	%fd136, %f57;
	{
	.reg .b32 %temp; 
	mov.b64 	{%temp, %r262}, %fd136;
	}
	{ // callseq 219, 0
	.param .b64 param0;
	st.param.f64 	[param0], %fd136;
	.param .b64 retval0;
	call.uni (retval0), 
	__internal_accurate_pow, 
	(
	param0
	);
	ld.param.f64 	%fd137, [retval0];
	} // callseq 219
	setp.lt.s32 	%p68, %r262, 0;
	neg.f64 	%fd139, %fd137;
	selp.f64 	%fd140, %fd139, %fd137, %p4;
	selp.f64 	%fd141, %fd140, %fd137, %p68;
	setp.eq.f32 	%p69, %f56, 0f00000000;
	selp.b32 	%r263, %r262, 0, %p4;
	or.b32  	%r264, %r263, 2146435072;
	selp.b32 	%r265, %r264, %r263, %p6;
	mov.b64 	%fd142, {%r77, %r265};
	selp.f64 	%fd143, %fd142, %fd141, %p69;
	add.f64 	%fd144, %fd136, 0d4000000000000000;
	{
	.reg .b32 %temp; 
	mov.b64 	{%temp, %r266}, %fd144;
	}
	and.b32  	%r267, %r266, 2146435072;
	setp.eq.s32 	%p70, %r267, 2146435072;
	setp.eq.f32 	%p71, %f56, 0f7F800000;
	selp.b32 	%r268, %r80, %r23, %p68;
	mov.b64 	%fd145, {%r77, %r268};
	selp.f64 	%fd146, %fd145, %fd143, %p70;
	selp.f64 	%fd147, %fd146, %fd143, %p71;
	setp.eq.f32 	%p72, %f56, 0f3F800000;
	selp.f64 	%fd148, 0d3FF0000000000000, %fd147, %p72;
	add.f64 	%fd149, %fd135, %fd148;
	setp.le.f64 	%p73, %fd149, 0d3FF0000000000000;
	selp.f32 	%f58, 0f3F800000, 0f00000000, %p73;
	add.s32 	%r269, %r42, 24317440;
	mul.hi.u32 	%r270, %r269, 3;
	sub.s32 	%r271, %r269, %r270;
	shr.u32 	%r272, %r271, 1;
	add.s32 	%r273, %r272, %r270;
	shr.u32 	%r274, %r273, 30;
	mul.lo.s32 	%r275, %r274, 2147483647;
	sub.s32 	%r276, %r269, %r275;
	max.u32 	%r277, %r276, 1;
	mul.hi.u32 	%r278, %r277, 1581746633;
	shr.u32 	%r279, %r278, 14;
	mul.lo.s32 	%r280, %r279, 44488;
	sub.s32 	%r281, %r277, %r280;
	mul.lo.s32 	%r282, %r281, 48271;
	mul.lo.s32 	%r283, %r279, 3399;
	setp.lt.u32 	%p74, %r282, %r283;
	xor.b32  	%r284, %r283, 2147483647;
	neg.s32 	%r285, %r283;
	selp.b32 	%r286, %r284, %r285, %p74;
	add.s32 	%r287, %r286, %r282;
	add.s32 	%r288, %r287, -1;
	cvt.rn.f32.u32 	%f59, %r288;
	mul.f32 	%f60, %f59, 0f30000000;
	add.f32 	%f61, %f60, 0f00000000;
	mul.hi.u32 	%r289, %r287, -1131474031;
	shr.u32 	%r290, %r289, 15;
	mul.lo.s32 	%r291, %r290, 44488;
	sub.s32 	%r292, %r287, %r291;
	mul.lo.s32 	%r293, %r292, 48271;
	mul.lo.s32 	%r294, %r290, 3399;
	setp.lt.u32 	%p75, %r293, %r294;
	xor.b32  	%r295, %r294, 2147483647;
	neg.s32 	%r296, %r294;
	selp.b32 	%r297, %r295, %r296, %p75;
	add.s32 	%r298, %r293, %r297;
	add.s32 	%r299, %r298, -1;
	cvt.rn.f32.u32 	%f62, %r299;
	mul.f32 	%f63, %f62, 0f30000000;
	add.f32 	%f64, %f63, 0f00000000;
	cvt.f64.f32 	%fd150, %f61;
	{
	.reg .b32 %temp; 
	mov.b64 	{%temp, %r300}, %fd150;
	}
	{ // callseq 220, 0
	.param .b64 param0;
	st.param.f64 	[param0], %fd150;
	.param .b64 retval0;
	call.uni (retval0), 
	__internal_accurate_pow, 
	(
	param0
	);
	ld.param.f64 	%fd151, [retval0];
	} // callseq 220
	setp.lt.s32 	%p76, %r300, 0;
	neg.f64 	%fd153, %fd151;
	selp.f64 	%fd154, %fd153, %fd151, %p4;
	selp.f64 	%fd155, %fd154, %fd151, %p76;
	setp.eq.f32 	%p77, %f60, 0f00000000;
	selp.b32 	%r301, %r300, 0, %p4;
	or.b32  	%r302, %r301, 2146435072;
	selp.b32 	%r303, %r302, %r301, %p6;
	mov.b64 	%fd156, {%r77, %r303};
	selp.f64 	%fd157, %fd156, %fd155, %p77;
	add.f64 	%fd158, %fd150, 0d4000000000000000;
	{
	.reg .b32 %temp; 
	mov.b64 	{%temp, %r304}, %fd158;
	}
	and.b32  	%r305, %r304, 2146435072;
	setp.eq.s32 	%p78, %r305, 2146435072;
	setp.eq.f32 	%p79, %f60, 0f7F800000;
	selp.b32 	%r306, %r80, %r23, %p76;
	mov.b64 	%fd159, {%r77, %r306};
	selp.f64 	%fd160, %fd159, %fd157, %p78;
	selp.f64 	%fd161, %fd160, %fd157, %p79;
	setp.eq.f32 	%p80, %f60, 0f3F800000;
	selp.f64 	%fd162, 0d3FF0000000000000, %fd161, %p80;
	cvt.f64.f32 	%fd163, %f64;
	{
	.reg .b32 %temp; 
	mov.b64 	{%temp, %r307}, %fd163;
	}
	{ // callseq 221, 0
	.param .b64 param0;
	st.param.f64 	[param0], %fd163;
	.param .b64 retval0;
	call.uni (retval0), 
	__internal_accurate_pow, 
	(
	param0
	);
	ld.param.f64 	%fd164, [retval0];
	} // callseq 221
	setp.lt.s32 	%p81, %r307, 0;
	neg.f64 	%fd166, %fd164;
	selp.f64 	%fd167, %fd166, %fd164, %p4;
	selp.f64 	%fd168, %fd167, %fd164, %p81;
	setp.eq.f32 	%p82, %f63, 0f00000000;
	selp.b32 	%r308, %r307, 0, %p4;
	or.b32  	%r309, %r308, 2146435072;
	selp.b32 	%r310, %r309, %r308, %p6;
	mov.b64 	%fd169, {%r77, %r310};
	selp.f64 	%fd170, %fd169, %fd168, %p82;
	add.f64 	%fd171, %fd163, 0d4000000000000000;
	{
	.reg .b32 %temp; 
	mov.b64 	{%temp, %r311}, %fd171;
	}
	and.b32  	%r312, %r311, 2146435072;
	setp.eq.s32 	%p83, %r312, 2146435072;
	setp.eq.f32 	%p84, %f63, 0f7F800000;
	selp.b32 	%r313, %r80, %r23, %p81;
	mov.b64 	%fd172, {%r77, %r313};
	selp.f64 	%fd173, %fd172, %fd170, %p83;
	selp.f64 	%fd174, %fd173, %fd170, %p84;
	setp.eq.f32 	%p85, %f63, 0f3F800000;
	selp.f64 	%fd175, 0d3FF0000000000000, %fd174, %p85;
	add.f64 	%fd176, %fd162, %fd175;
	setp.le.f64 	%p86, %fd176, 0d3FF0000000000000;
	selp.f32 	%f65, 0f3F800000, 0f00000000, %p86;
	add.s32 	%r314, %r42, 29180928;
	mul.hi.u32 	%r315, %r314, 3;
	sub.s32 	%r316, %r314, %r315;
	shr.u32 	%r317, %r316, 1;
	add.s32 	%r318, %r317, %r315;
	shr.u32 	%r319, %r318, 30;
	mul.lo.s32 	%r320, %r319, 2147483647;
	sub.s32 	%r321, %r314, %r320;
	max.u32 	%r322, %r321, 1;
	mul.hi.u32 	%r323, %r322, 1581746633;
	shr.u32 	%r324, %r323, 14;
	mul.lo.s32 	%r325, %r324, 44488;
	sub.s32 	%r326, %r322, %r325;
	mul.lo.s32 	%r327, %r326, 48271;
	mul.lo.s32 	%r328, %r324, 3399;
	setp.lt.u32 	%p87, %r327, %r328;
	xor.b32  	%r329, %r328, 2147483647;
	neg.s32 	%r330, %r328;
	selp.b32 	%r331, %r329, %r330, %p87;
	add.s32 	%r332, %r331, %r327;
	add.s32 	%r333, %r332, -1;
	cvt.rn.f32.u32 	%f66, %r333;
	mul.f32 	%f67, %f66, 0f30000000;
	add.f32 	%f68, %f67, 0f00000000;
	mul.hi.u32 	%r334, %r332, -1131474031;
	shr.u32 	%r335, %r334, 15;
	mul.lo.s32 	%r336, %r335, 44488;
	sub.s32 	%r337, %r332, %r336;
	mul.lo.s32 	%r338, %r337, 48271;
	mul.lo.s32 	%r339, %r335, 3399;
	setp.lt.u32 	%p88, %r338, %r339;
	xor.b32  	%r340, %r339, 2147483647;
	neg.s32 	%r341, %r339;
	selp.b32 	%r342, %r340, %r341, %p88;
	add.s32 	%r343, %r338, %r342;
	add.s32 	%r344, %r343, -1;
	cvt.rn.f32.u32 	%f69, %r344;
	mul.f32 	%f70, %f69, 0f30000000;
	add.f32 	%f71, %f70, 0f00000000;
	cvt.f64.f32 	%fd177, %f68;
	{
	.reg .b32 %temp; 
	mov.b64 	{%temp, %r345}, %fd177;
	}
	{ // callseq 222, 0
	.param .b64 param0;
	st.param.f64 	[param0], %fd177;
	.param .b64 retval0;
	call.uni (retval0), 
	__internal_accurate_pow, 
	(
	param0
	);
	ld.param.f64 	%fd178, [retval0];
	} // callseq 222
	setp.lt.s32 	%p89, %r345, 0;
	neg.f64 	%fd180, %fd178;
	selp.f64 	%fd181, %fd180, %fd178, %p4;
	selp.f64 	%fd182, %fd181, %fd178, %p89;
	setp.eq.f32 	%p90, %f67, 0f00000000;
	selp.b32 	%r346, %r345, 0, %p4;
	or.b32  	%r347, %r346, 2146435072;
	selp.b32 	%r348, %r347, %r346, %p6;
	mov.b64 	%fd183, {%r77, %r348};
	selp.f64 	%fd184, %fd183, %fd182, %p90;
	add.f64 	%fd185, %fd177, 0d4000000000000000;
	{
	.reg .b32 %temp; 
	mov.b64 	{%temp, %r349}, %fd185;
	}
	and.b32  	%r350, %r349, 2146435072;
	setp.eq.s32 	%p91, %r350, 2146435072;
	setp.eq.f32 	%p92, %f67, 0f7F800000;
	selp.b32 	%r351, %r80, %r23, %p89;
	mov.b64 	%fd186, {%r77, %r351};
	selp.f64 	%fd187, %fd186, %fd184, %p91;
	selp.f64 	%fd188, %fd187, %fd184, %p92;
	setp.eq.f32 	%p93, %f67, 0f3F800000;
	selp.f64 	%fd189, 0d3FF0000000000000, %fd188, %p93;
	cvt.f64.f32 	%fd190, %f71;
	{
	.reg .b32 %temp; 
	mov.b64 	{%temp, %r352}, %fd190;
	}
	{ // callseq 223, 0
	.param .b64 param0;
	st.param.f64 	[param0], %fd190;
	.param .b64 retval0;
	call.uni (retval0), 
	__internal_accurate_pow, 
	(
	param0
	);
	ld.param.f64 	%fd191, [retval0];
	} // callseq 223
	setp.lt.s32 	%p94, %r352, 0;
	neg.f64 	%fd193, %fd191;
	selp.f64 	%fd194, %fd193, %fd191, %p4;
	selp.f64 	%fd195, %fd194, %fd191, %p94;
	setp.eq.f32 	%p95, %f70, 0f00000000;
	selp.b32 	%r353, %r352, 0, %p4;
	or.b32  	%r354, %r353, 2146435072;
	selp.b32 	%r355, %r354, %r353, %p6;
	mov.b64 	%fd196, {%r77, %r355};
	selp.f64 	%fd197, %fd196, %fd195, %p95;
	add.f64 	%fd198, %fd190, 0d4000000000000000;
	{
	.reg .b32 %temp; 
	mov.b64 	{%temp, %r356}, %fd198;
	}
	and.b32  	%r357, %r356, 2146435072;
	setp.eq.s32 	%p96, %r357, 2146435072;
	setp.eq.f32 	%p97, %f70, 0f7F800000;
	selp.b32 	%r358, %r80, %r23, %p94;
	mov.b64 	%fd199, {%r77, %r358};
	selp.f64 	%fd200, %fd199, %fd197, %p96;
	selp.f64 	%fd201, %fd200, %fd197, %p97;
	setp.eq.f32 	%p98, %f70, 0f3F800000;
	selp.f64 	%fd202, 0d3FF0000000000000, %fd201, %p98;
	add.f64 	%fd203, %fd189, %fd202;
	setp.le.f64 	%p99, %fd203, 0d3FF0000000000000;
	selp.f32 	%f72, 0f3F800000, 0f00000000, %p99;
	add.s32 	%r359, %r42, 34044416;
	mul.hi.u32 	%r360, %r359, 3;
	sub.s32 	%r361, %r359, %r360;
	shr.u32 	%r362, %r361, 1;
	add.s32 	%r363, %r362, %r360;
	shr.u32 	%r364, %r363, 30;
	mul.lo.s32 	%r365, %r364, 2147483647;
	sub.s32 	%r366, %r359, %r365;
	max.u32 	%r367, %r366, 1;
	mul.hi.u32 	%r368, %r367, 1581746633;
	shr.u32 	%r369, %r368, 14;
	mul.lo.s32 	%r370, %r369, 44488;
	sub.s32 	%r371, %r367, %r370;
	mul.lo.s32 	%r372, %r371, 48271;
	mul.lo.s32 	%r373, %r369, 3399;
	setp.lt.u32 	%p100, %r372, %r373;
	xor.b32  	%r374, %r373, 2147483647;
	neg.s32 	%r375, %r373;
	selp.b32 	%r376, %r374, %r375, %p100;
	add.s32 	%r377, %r376, %r372;
	add.s32 	%r378, %r377, -1;
	cvt.rn.f32.u32 	%f73, %r378;
	mul.f32 	%f74, %f73, 0f30000000;
	add.f32 	%f75, %f74, 0f00000000;
	mul.hi.u32 	%r379, %r377, -1131474031;
	shr.u32 	%r380, %r379, 15;
	mul.lo.s32 	%r381, %r380, 44488;
	sub.s32 	%r382, %r377, %r381;
	mul.lo.s32 	%r383, %r382, 48271;
	mul.lo.s32 	%r384, %r380, 3399;
	setp.lt.u32 	%p101, %r383, %r384;
	xor.b32  	%r385, %r384, 2147483647;
	neg.s32 	%r386, %r384;
	selp.b32 	%r387, %r385, %r386, %p101;
	add.s32 	%r388, %r383, %r387;
	add.s32 	%r389, %r388, -1;
	cvt.rn.f32.u32 	%f76, %r389;
	mul.f32 	%f77, %f76, 0f30000000;
	add.f32 	%f78, %f77, 0f00000000;
	cvt.f64.f32 	%fd204, %f75;
	{
	.reg .b32 %temp; 
	mov.b64 	{%temp, %r390}, %fd204;
	}
	{ // callseq 224, 0
	.param .b64 param0;
	st.param.f64 	[param0], %fd204;
	.param .b64 retval0;
	call.uni (retval0), 
	__internal_accurate_pow, 
	(
	param0
	);
	ld.param.f64 	%fd205, [retval0];
	} // callseq 224
	setp.lt.s32 	%p102, %r390, 0;
	neg.f64 	%fd207, %fd205;
	selp.f64 	%fd208, %fd207, %fd205, %p4;
	selp.f64 	%fd209, %fd208, %fd205, %p102;
	setp.eq.f32 	%p103, %f74, 0f00000000;
	selp.b32 	%r391, %r390, 0, %p4;
	or.b32  	%r392, %r391, 2146435072;
	selp.b32 	%r393, %r392, %r391, %p6;
	mov.b64 	%fd210, {%r77, %r393};
	selp.f64 	%fd211, %fd210, %fd209, %p103;
	add.f64 	%fd212, %fd204, 0d4000000000000000;
	{
	.reg .b32 %temp; 
	mov.b64 	{%temp, %r394}, %fd212;
	}
	and.b32  	%r395, %r394, 2146435072;
	setp.eq.s32 	%p104, %r395, 2146435072;
	setp.eq.f32 	%p105, %f74, 0f7F800000;
	selp.b32 	%r396, %r80, %r23, %p102;
	mov.b64 	%fd213, {%r77, %r396};
	selp.f64 	%fd214, %fd213, %fd211, %p104;
	selp.f64 	%fd215, %fd214, %fd211, %p105;
	setp.eq.f32 	%p106, %f74, 0f3F800000;
	selp.f64 	%fd216, 0d3FF0000000000000, %fd215, %p106;
	cvt.f64.f32 	%fd217, %f78;
	{
	.reg .b32 %temp; 
	mov.b64 	{%temp, %r397}, %fd217;
	}
	{ // callseq 225, 0
	.param .b64 param0;
	st.param.f64 	[param0], %fd217;
	.param .b64 retval0;
	call.uni (retval0), 
	__internal_accurate_pow, 
	(
	param0
	);
	ld.param.f64 	%fd218, [retval0];
	} // callseq 225
	setp.lt.s32 	%p107, %r397, 0;
	neg.f64 	%fd220, %fd218;
	selp.f64 	%fd221, %fd220, %fd218, %p4;
	selp.f64 	%fd222, %fd221, %fd218, %p107;
	setp.eq.f32 	%p108, %f77, 0f00000000;
	selp.b32 	%r398, %r397, 0, %p4;
	or.b32  	%r399, %r398, 2146435072;
	selp.b32 	%r400, %r399, %r398, %p6;
	mov.b64 	%fd223, {%r77, %r400};
	selp.f64 	%fd224, %fd223, %fd222, %p108;
	add.f64 	%fd225, %fd217, 0d4000000000000000;
	{
	.reg .b32 %temp; 
	mov.b64 	{%temp, %r401}, %fd225;
	}
	and.b32  	%r402, %r401, 2146435072;
	setp.eq.s32 	%p109, %r402, 2146435072;
	setp.eq.f32 	%p110, %f77, 0f7F800000;
	selp.b32 	%r403, %r80, %r23, %p107;
	mov.b64 	%fd226, {%r77, %r403};
	selp.f64 	%fd227, %fd226, %fd224, %p109;
	selp.f64 	%fd228, %fd227, %fd224, %p110;
	setp.eq.f32 	%p111, %f77, 0f3F800000;
	selp.f64 	%fd229, 0d3FF0000000000000, %fd228, %p111;
	add.f64 	%fd230, %fd216, %fd229;
	setp.le.f64 	%p112, %fd230, 0d3FF0000000000000;
	selp.f32 	%f79, 0f3F800000, 0f00000000, %p112;
	add.s32 	%r404, %r42, 38907904;
	mul.hi.u32 	%r405, %r404, 3;
	sub.s32 	%r406, %r404, %r405;
	shr.u32 	%r407, %r406, 1;
	add.s32 	%r408, %r407, %r405;
	shr.u32 	%r409, %r408, 30;
	mul.lo.s32 	%r410, %r409, 2147483647;
	sub.s32 	%r411, %r404, %r410;
	max.u32 	%r412, %r411, 1;
	mul.hi.u32 	%r413, %r412, 1581746633;
	shr.u32 	%r414, %r413, 14;
	mul.lo.s32 	%r415, %r414, 44488;
	sub.s32 	%r416, %r412, %r415;
	mul.lo.s32 	%r417, %r416, 48271;
	mul.lo.s32 	%r418, %r414, 3399;
	setp.lt.u32 	%p113, %r417, %r418;
	xor.b32  	%r419, %r418, 2147483647;
	neg.s32 	%r420, %r418;
	selp.b32 	%r421, %r419, %r420, %p113;
	add.s32 	%r422, %r421, %r417;
	add.s32 	%r423, %r422, -1;
	cvt.rn.f32.u32 	%f80, %r423;
	mul.f32 	%f81, %f80, 0f30000000;
	add.f32 	%f82, %f81, 0f00000000;
	mul.hi.u32 	%r424, %r422, -1131474031;
	shr.u32 	%r425, %r424, 15;
	mul.lo.s32 	%r426, %r425, 44488;
	sub.s32 	%r427, %r422, %r426;
	mul.lo.s32 	%r428, %r427, 48271;
	mul.lo.s32 	%r429, %r425, 3399;
	setp.lt.u32 	%p114, %r428, %r429;
	xor.b32  	%r430, %r429, 2147483647;
	neg.s32 	%r431, %r429;
	selp.b32 	%r432, %r430, %r431, %p114;
	add.s32 	%r433, %r428, %r432;
	add.s32 	%r434, %r433, -1;
	cvt.rn.f32.u32 	%f83, %r434;
	mul.f32 	%f84, %f83, 0f30000000;
	add.f32 	%f85, %f84, 0f00000000;
	cvt.f64.f32 	%fd231, %f82;
	{
	.reg .b32 %temp; 
	mov.b64 	{%temp, %r435}, %fd231;
	}
	{ // callseq 226, 0
	.param .b64 param0;
	st.param.f64 	[param0], %fd231;
	.param .b64 retval0;
	call.uni (retval0), 
	__internal_accurate_pow, 
	(
	param0
	);
	ld.param.f64 	%fd232, [retval0];
	} // callseq 226
	setp.lt.s32 	%p115, %r435, 0;
	neg.f64 	%fd234, %fd232;
	selp.f64 	%fd235, %fd234, %fd232, %p4;
	selp.f64 	%fd236, %fd235, %fd232, %p115;
	setp.eq.f32 	%p116, %f81, 0f00000000;
	selp.b32 	%r436, %r435, 0, %p4;
	or.b32  	%r437, %r436, 2146435072;
	selp.b32 	%r438, %r437, %r436, %p6;
	mov.b64 	%fd237, {%r77, %r438};
	selp.f64 	%fd238, %fd237, %fd236, %p116;
	add.f64 	%fd239, %fd231, 0d4000000000000000;
	{
	.reg .b32 %temp; 
	mov.b64 	{%temp, %r439}, %fd239;
	}
	and.b32  	%r440, %r439, 2146435072;
	setp.eq.s32 	%p117, %r440, 2146435072;
	setp.eq.f32 	%p118, %f81, 0f7F800000;
	selp.b32 	%r441, %r80, %r23, %p115;
	mov.b64 	%fd240, {%r77, %r441};
	selp.f64 	%fd241, %fd240, %fd238, %p117;
	selp.f64 	%fd242, %fd241, %fd238, %p118;
	setp.eq.f32 	%p119, %f81, 0f3F800000;
	selp.f64 	%fd243, 0d3FF0000000000000, %fd242, %p119;
	cvt.f64.f32 	%fd244, %f85;
	{
	.reg .b32 %temp; 
	mov.b64 	{%temp, %r442}, %fd244;
	}
	{ // callseq 227, 0
	.param .b64 param0;
	st.param.f64 	[param0], %fd244;
	.param .b64 retval0;
	call.uni (retval0), 
	__internal_accurate_pow, 
	(
	param0
	);
	ld.param.f64 	%fd245, [retval0];
	} // callseq 227
	setp.lt.s32 	%p120, %r442, 0;
	neg.f64 	%fd247, %fd245;
	selp.f64 	%fd248, %fd247, %fd245, %p4;
	selp.f64 	%fd249, %fd248, %fd245, %p120;
	setp.eq.f32 	%p121, %f84, 0f00000000;
	selp.b32 	%r443, %r442, 0, %p4;
	or.b32  	%r444, %r443, 2146435072;
	selp.b32 	%r445, %r444, %r443, %p6;
	mov.b64 	%fd250, {%r77, %r445};
	selp.f64 	%fd251, %fd250, %fd249, %p121;
	add.f64 	%fd252, %fd244, 0d4000000000000000;
	{
	.reg .b32 %temp; 
	mov.b64 	{%temp, %r446}, %fd252;
	}
	and.b32  	%r447, %r446, 2146435072;
	setp.eq.s32 	%p122, %r447, 2146435072;
	setp.eq.f32 	%p123, %f84, 0f7F800000;
	selp.b32 	%r448, %r80, %r23, %p120;
	mov.b64 	%fd253, {%r77, %r448};
	selp.f64 	%fd254, %fd253, %fd251, %p122;
	selp.f64 	%fd255, %fd254, %fd251, %p123;
	setp.eq.f32 	%p124, %f84, 0f3F800000;
	selp.f64 	%fd256, 0d3FF0000000000000, %fd255, %p124;
	add.f64 	%fd257, %fd243, %fd256;
	setp.le.f64 	%p125, %fd257, 0d3FF0000000000000;
	selp.f32 	%f86, 0f3F800000, 0f00000000, %p125;
	add.s32 	%r449, %r42, 43771392;
	mul.hi.u32 	%r450, %r449, 3;
	sub.s32 	%r451, %r449, %r450;
	shr.u32 	%r452, %r451, 1;
	add.s32 	%r453, %r452, %r450;
	shr.u32 	%r454, %r453, 30;
	mul.lo.s32 	%r455, %r454, 2147483647;
	sub.s32 	%r456, %r449, %r455;
	max.u32 	%r457, %r456, 1;
	mul.hi.u32 	%r458, %r457, 1581746633;
	shr.u32 	%r459, %r458, 14;
	mul.lo.s32 	%r460, %r459, 44488;
	sub.s32 	%r461, %r457, %r460;
	mul.lo.s32 	%r462, %r461, 48271;
	mul.lo.s32 	%r463, %r459, 3399;
	setp.lt.u32 	%p126, %r462, %r463;
	xor.b32  	%r464, %r463, 2147483647;
	neg.s32 	%r465, %r463;
	selp.b32 	%r466, %r464, %r465, %p126;
	add.s32 	%r467, %r466, %r462;
	add.s32 	%r468, %r467, -1;
	cvt.rn.f32.u32 	%f87, %r468;
	mul.f32 	%f88, %f87, 0f30000000;
	add.f32 	%f89, %f88, 0f00000000;
	mul.hi.u32 	%r469, %r467, -1131474031;
	shr.u32 	%r470, %r469, 15;
	mul.lo.s32 	%r471, %r470, 44488;
	sub.s32 	%r472, %r467, %r471;
	mul.lo.s32 	%r473, %r472, 48271;
	mul.lo.s32 	%r474, %r470, 3399;
	setp.lt.u32 	%p127, %r473, %r474;
	xor.b32  	%r475, %r474, 2147483647;
	neg.s32 	%r476, %r474;
	selp.b32 	%r477, %r475, %r476, %p127;
	add.s32 	%r478, %r473, %r477;
	add.s32 	%r479, %r478, -1;
	cvt.rn.f32.u32 	%f90, %r479;
	mul.f32 	%f91, %f90, 0f30000000;
	add.f32 	%f92, %f91, 0f00000000;
	cvt.f64.f32 	%fd258, %f89;
	{
	.reg .b32 %temp; 
	mov.b64 	{%temp, %r480}, %fd258;
	}
	{ // callseq 228, 0
	.param .b64 param0;
	st.param.f64 	[param0], %fd258;
	.param .b64 retval0;
	call.uni (retval0), 
	__internal_accurate_pow, 
	(
	param0
	);
	ld.param.f64 	%fd259, [retval0];
	} // callseq 228
	setp.lt.s32 	%p128, %r480, 0;
	neg.f64 	%fd261, %fd259;
	selp.f64 	%fd262, %fd261, %fd259, %p4;
	selp.f64 	%fd263, %fd262, %fd259, %p128;
	setp.eq.f32 	%p129, %f88, 0f00000000;
	selp.b32 	%r481, %r480, 0, %p4;
	or.b32  	%r482, %r481, 2146435072;
	selp.b32 	%r483, %r482, %r481, %p6;
	mov.b64 	%fd264, {%r77, %r483};
	selp.f64 	%fd265, %fd264, %fd263, %p129;
	add.f64 	%fd266, %fd258, 0d4000000000000000;
	{
	.reg .b32 %temp; 
	mov.b64 	{%temp, %r484}, %fd266;
	}
	and.b32  	%r485, %r484, 2146435072;
	setp.eq.s32 	%p130, %r485, 2146435072;
	setp.eq.f32 	%p131, %f88, 0f7F800000;
	selp.b32 	%r486, %r80, %r23, %p128;
	mov.b64 	%fd267, {%r77, %r486};
	selp.f64 	%fd268, %fd267, %fd265, %p130;
	selp.f64 	%fd269, %fd268, %fd265, %p131;
	setp.eq.f32 	%p132, %f88, 0f3F800000;
	selp.f64 	%fd270, 0d3FF0000000000000, %fd269, %p132;
	cvt.f64.f32 	%fd271, %f92;
	{
	.reg .b32 %temp; 
	mov.b64 	{%temp, %r487}, %fd271;
	}
	{ // callseq 229, 0
	.param .b64 param0;
	st.param.f64 	[param0], %fd271;
	.param .b64 retval0;
	call.uni (retval0), 
	__internal_accurate_pow, 
	(
	param0
	);
	ld.param.f64 	%fd272, [retval0];
	} // callseq 229
	setp.lt.s32 	%p133, %r487, 0;
	neg.f64 	%fd274, %fd272;
	selp.f64 	%fd275, %fd274, %fd272, %p4;
	selp.f64 	%fd276, %fd275, %fd272, %p133;
	setp.eq.f32 	%p134, %f91, 0f00000000;
	selp.b32 	%r488, %r487, 0, %p4;
	or.b32  	%r489, %r488, 2146435072;
	selp.b32 	%r490, %r489, %r488, %p6;
	mov.b64 	%fd277, {%r77, %r490};
	selp.f64 	%fd278, %fd277, %fd276, %p134;
	add.f64 	%fd279, %fd271, 0d4000000000000000;
	{
	.reg .b32 %temp; 
	mov.b64 	{%temp, %r491}, %fd279;
	}
	and.b32  	%r492, %r491, 2146435072;
	setp.eq.s32 	%p135, %r492, 2146435072;
	setp.eq.f32 	%p136, %f91, 0f7F800000;
	selp.b32 	%r493, %r80, %r23, %p133;
	mov.b64 	%fd280, {%r77, %r493};
	selp.f64 	%fd281, %fd280, %fd278, %p135;
	selp.f64 	%fd282, %fd281, %fd278, %p136;
	setp.eq.f32 	%p137, %f91, 0f3F800000;
	selp.f64 	%fd283, 0d3FF0000000000000, %fd282, %p137;
	add.f64 	%fd284, %fd270, %fd283;
	setp.le.f64 	%p138, %fd284, 0d3FF0000000000000;
	selp.f32 	%f93, 0f3F800000, 0f00000000, %p138;
	add.s32 	%r494, %r42, 48634880;
	mul.hi.u32 	%r495, %r494, 3;
	sub.s32 	%r496, %r494, %r495;
	shr.u32 	%r497, %r496, 1;
	add.s32 	%r498, %r497, %r495;
	shr.u32 	%r499, %r498, 30;
	mul.lo.s32 	%r500, %r499, 2147483647;
	sub.s32 	%r501, %r494, %r500;
	max.u32 	%r502, %r501, 1;
	mul.hi.u32 	%r503, %r502, 1581746633;
	shr.u32 	%r504, %r503, 14;
	mul.lo.s32 	%r505, %r504, 44488;
	sub.s32 	%r506, %r502, %r505;
	mul.lo.s32 	%r507, %r506, 48271;
	mul.lo.s32 	%r508, %r504, 3399;
	setp.lt.u32 	%p139, %r507, %r508;
	xor.b32  	%r509, %r508, 2147483647;
	neg.s32 	%r510, %r508;
	selp.b32 	%r511, %r509, %r510, %p139;
	add.s32 	%r512, %r511, %r507;
	add.s32 	%r513, %r512, -1;
	cvt.rn.f32.u32 	%f94, %r513;
	mul.f32 	%f95, %f94, 0f30000000;
	add.f32 	%f96, %f95, 0f00000000;
	mul.hi.u32 	%r514, %r512, -1131474031;
	shr.u32 	%r515, %r514, 15;
	mul.lo.s32 	%r516, %r515, 44488;
	sub.s32 	%r517, %r512, %r516;
	mul.lo.s32 	%r518, %r517, 48271;
	mul.lo.s32 	%r519, %r515, 3399;
	setp.lt.u32 	%p140, %r518, %r519;
	xor.b32  	%r520, %r519, 2147483647;
	neg.s32 	%r521, %r519;
	selp.b32 	%r522, %r520, %r521, %p140;
	add.s32 	%r523, %r518, %r522;
	add.s32 	%r524, %r523, -1;
	cvt.rn.f32.u32 	%f97, %r524;
	mul.f32 	%f98, %f97, 0f30000000;
	add.f32 	%f99, %f98, 0f00000000;
	cvt.f64.f32 	%fd285, %f96;
	{
	.reg .b32 %temp; 
	mov.b64 	{%temp, %r525}, %fd285;
	}
	{ // callseq 230, 0
	.param .b64 param0;
	st.param.f64 	[param0], %fd285;
	.param .b64 retval0;
	call.uni (retval0), 
	__internal_accurate_pow, 
	(
	param0
	);
	ld.param.f64 	%fd286, [retval0];
	} // callseq 230
	setp.lt.s32 	%p141, %r525, 0;
	neg.f64 	%fd288, %fd286;
	selp.f64 	%fd289, %fd288, %fd286, %p4;
	selp.f64 	%fd290, %fd289, %fd286, %p141;
	setp.eq.f32 	%p142, %f95, 0f00000000;
	selp.b32 	%r526, %r525, 0, %p4;
	or.b32  	%r527, %r526, 2146435072;
	selp.b32 	%r528, %r527, %r526, %p6;
	mov.b64 	%fd291, {%r77, %r528};
	selp.f64 	%fd292, %fd291, %fd290, %p142;
	add.f64 	%fd293, %fd285, 0d4000000000000000;
	{
	.reg .b32 %temp; 
	mov.b64 	{%temp, %r529}, %fd293;
	}
	and.b32  	%r530, %r529, 2146435072;
	setp.eq.s32 	%p143, %r530, 2146435072;
	setp.eq.f32 	%p144, %f95, 0f7F800000;
	selp.b32 	%r531, %r80, %r23, %p141;
	mov.b64 	%fd294, {%r77, %r531};
	selp.f64 	%fd295, %fd294, %fd292, %p143;
	selp.f64 	%fd296, %fd295, %fd292, %p144;
	setp.eq.f32 	%p145, %f95, 0f3F800000;
	selp.f64 	%fd297, 0d3FF0000000000000, %fd296, %p145;
	cvt.f64.f32 	%fd298, %f99;
	{
	.reg .b32 %temp; 
	mov.b64 	{%temp, %r532}, %fd298;
	}
	{ // callseq 231, 0
	.param .b64 param0;
	st.param.f64 	[param0], %fd298;
	.param .b64 retval0;
	call.uni (retval0), 
	__internal_accurate_pow, 
	(
	param0
	);
	ld.param.f64 	%fd299, [retval0];
	} // callseq 231
	setp.lt.s32 	%p146, %r532, 0;
	neg.f64 	%fd301, %fd299;
	selp.f64 	%fd302, %fd301, %fd299, %p4;
	selp.f64 	%fd303, %fd302, %fd299, %p146;
	setp.eq.f32 	%p147, %f98, 0f00000000;
	selp.b32 	%r533, %r532, 0, %p4;
	or.b32  	%r534, %r533, 2146435072;
	selp.b32 	%r535, %r534, %r533, %p6;
	mov.b64 	%fd304, {%r77, %r535};
	selp.f64 	%fd305, %fd304, %fd303, %p147;
	add.f64 	%fd306, %fd298, 0d4000000000000000;
	{
	.reg .b32 %temp; 
	mov.b64 	{%temp, %r536}, %fd306;
	}
	and.b32  	%r537, %r536, 2146435072;
	setp.eq.s32 	%p148, %r537, 2146435072;
	setp.eq.f32 	%p149, %f98, 0f7F800000;
	selp.b32 	%r538, %r80, %r23, %p146;
	mov.b64 	%fd307, {%r77, %r538};
	selp.f64 	%fd308, %fd307, %fd305, %p148;
	selp.f64 	%fd309, %fd308, %fd305, %p149;
	setp.eq.f32 	%p150, %f98, 0f3F800000;
	selp.f64 	%fd310, 0d3FF0000000000000, %fd309, %p150;
	add.f64 	%fd311, %fd297, %fd310;
	setp.le.f64 	%p151, %fd311, 0d3FF0000000000000;
	selp.f32 	%f100, 0f3F800000, 0f00000000, %p151;
	add.s32 	%r539, %r42, 53498368;
	mul.hi.u32 	%r540, %r539, 3;
	sub.s32 	%r541, %r539, %r540;
	shr.u32 	%r542, %r541, 1;
	add.s32 	%r543, %r542, %r540;
	shr.u32 	%r544, %r543, 30;
	mul.lo.s32 	%r545, %r544, 2147483647;
	sub.s32 	%r546, %r539, %r545;
	max.u32 	%r547, %r546, 1;
	mul.hi.u32 	%r548, %r547, 1581746633;
	shr.u32 	%r549, %r548, 14;
	mul.lo.s32 	%r550, %r549, 44488;
	sub.s32 	%r551, %r547, %r550;
	mul.lo.s32 	%r552, %r551, 48271;
	mul.lo.s32 	%r553, %r549, 3399;
	setp.lt.u32 	%p152, %r552, %r553;
	xor.b32  	%r554, %r553, 2147483647;
	neg.s32 	%r555, %r553;
	selp.b32 	%r556, %r554, %r555, %p152;
	add.s32 	%r557, %r556, %r552;
	add.s32 	%r558, %r557, -1;
	cvt.rn.f32.u32 	%f101, %r558;
	mul.f32 	%f102, %f101, 0f30000000;
	add.f32 	%f103, %f102, 0f00000000;
	mul.hi.u32 	%r559, %r557, -1131474031;
	shr.u32 	%r560, %r559, 15;
	mul.lo.s32 	%r561, %r560, 44488;
	sub.s32 	%r562, %r557, %r561;
	mul.lo.s32 	%r563, %r562, 48271;
	mul.lo.s32 	%r564, %r560, 3399;
	setp.lt.u32 	%p153, %r563, %r564;
	xor.b32  	%r565, %r564, 2147483647;
	neg.s32 	%r566, %r564;
	selp.b32 	%r567, %r565, %r566, %p153;
	add.s32 	%r568, %r563, %r567;
	add.s32 	%r569, %r568, -1;
	cvt.rn.f32.u32 	%f104, %r569;
	mul.f32 	%f105, %f104, 0f30000000;
	add.f32 	%f106, %f105, 0f00000000;
	cvt.f64.f32 	%fd312, %f103;
	{
	.reg .b32 %temp; 
	mov.b64 	{%temp, %r570}, %fd312;
	}
	{ // callseq 232, 0
	.param .b64 param0;
	st.param.f64 	[param0], %fd312;
	.param .b64 retval0;
	call.uni (retval0), 
	__internal_accurate_pow, 
	(
	param0
	);
	ld.param.f64 	%fd313, [retval0];
	} // callseq 232
	setp.lt.s32 	%p154, %r570, 0;
	neg.f64 	%fd315, %fd313;
	selp.f64 	%fd316, %fd315, %fd313, %p4;
	selp.f64 	%fd317, %fd316, %fd313, %p154;
	setp.eq.f32 	%p155, %f102, 0f00000000;
	selp.b32 	%r571, %r570, 0, %p4;
	or.b32  	%r572, %r571, 2146435072;
	selp.b32 	%r573, %r572, %r571, %p6;
	mov.b64 	%fd318, {%r77, %r573};
	selp.f64 	%fd319, %fd318, %fd317, %p155;
	add.f64 	%fd320, %fd312, 0d4000000000000000;
	{
	.reg .b32 %temp; 
	mov.b64 	{%temp, %r574}, %fd320;
	}
	and.b32  	%r575, %r574, 2146435072;
	setp.eq.s32 	%p156, %r575, 2146435072;
	setp.eq.f32 	%p157, %f102, 0f7F800000;
	selp.b32 	%r576, %r80, %r23, %p154;
	mov.b64 	%fd321, {%r77, %r576};
	selp.f64 	%fd322, %fd321, %fd319, %p156;
	selp.f64 	%fd323, %fd322, %fd319, %p157;
	setp.eq.f32 	%p158, %f102, 0f3F800000;
	selp.f64 	%fd324, 0d3FF0000000000000, %fd323, %p158;
	cvt.f64.f32 	%fd325, %f106;
	{
	.reg .b32 %temp; 
	mov.b64 	{%temp, %r577}, %fd325;
	}
	{ // callseq 233, 0
	.param .b64 param0;
	st.param.f64 	[param0], %fd325;
	.param .b64 retval0;
	call.uni (retval0), 
	__internal_accurate_pow, 
	(
	param0
	);
	ld.param.f64 	%fd326, [retval0];
	} // callseq 233
	setp.lt.s32 	%p159, %r577, 0;
	neg.f64 	%fd328, %fd326;
	selp.f64 	%fd329, %fd328, %fd326, %p4;
	selp.f64 	%fd330, %fd329, %fd326, %p159;
	setp.eq.f32 	%p160, %f105, 0f00000000;
	selp.b32 	%r578, %r577, 0, %p4;
	or.b32  	%r579, %r578, 2146435072;
	selp.b32 	%r580, %r579, %r578, %p6;
	mov.b64 	%fd331, {%r77, %r580};
	selp.f64 	%fd332, %fd331, %fd330, %p160;
	add.f64 	%fd333, %fd325, 0d4000000000000000;
	{
	.reg .b32 %temp; 
	mov.b64 	{%temp, %r581}, %fd333;
	}
	and.b32  	%r582, %r581, 2146435072;
	setp.eq.s32 	%p161, %r582, 2146435072;
	setp.eq.f32 	%p162, %f105, 0f7F800000;
	selp.b32 	%r583, %r80, %r23, %p159;
	mov.b64 	%fd334, {%r77, %r583};
	selp.f64 	%fd335, %fd334, %fd332, %p161;
	selp.f64 	%fd336, %fd335, %fd332, %p162;
	setp.eq.f32 	%p163, %f105, 0f3F800000;
	selp.f64 	%fd337, 0d3FF0000000000000, %fd336, %p163;
	add.f64 	%fd338, %fd324, %fd337;
	setp.le.f64 	%p164, %fd338, 0d3FF0000000000000;
	selp.f32 	%f107, 0f3F800000, 0f00000000, %p164;
	add.s32 	%r584, %r42, 58361856;
	mul.hi.u32 	%r585, %r584, 3;
	sub.s32 	%r586, %r584, %r585;
	shr.u32 	%r587, %r586, 1;
	add.s32 	%r588, %r587, %r585;
	shr.u32 	%r589, %r588, 30;
	mul.lo.s32 	%r590, %r589, 2147483647;
	sub.s32 	%r591, %r584, %r590;
	max.u32 	%r592, %r591, 1;
	mul.hi.u32 	%r593, %r592, 1581746633;
	shr.u32 	%r594, %r593, 14;
	mul.lo.s32 	%r595, %r594, 44488;
	sub.s32 	%r596, %r592, %r595;
	mul.lo.s32 	%r597, %r596, 48271;
	mul.lo.s32 	%r598, %r594, 3399;
	setp.lt.u32 	%p165, %r597, %r598;
	xor.b32  	%r599, %r598, 2147483647;
	neg.s32 	%r600, %r598;
	selp.b32 	%r601, %r599, %r600, %p165;
	add.s32 	%r602, %r601, %r597;
	add.s32 	%r603, %r602, -1;
	cvt.rn.f32.u32 	%f108, %r603;
	mul.f32 	%f109, %f108, 0f30000000;
	add.f32 	%f110, %f109, 0f00000000;
	mul.hi.u32 	%r604, %r602, -1131474031;
	shr.u32 	%r605, %r604, 15;
	mul.lo.s32 	%r606, %r605, 44488;
	sub.s32 	%r607, %r602, %r606;
	mul.lo.s32 	%r608, %r607, 48271;
	mul.lo.s32 	%r609, %r605, 3399;
	setp.lt.u32 	%p166, %r608, %r609;
	xor.b32  	%r610, %r609, 2147483647;
	neg.s32 	%r611, %r609;
	selp.b32 	%r612, %r610, %r611, %p166;
	add.s32 	%r613, %r608, %r612;
	add.s32 	%r614, %r613, -1;
	cvt.rn.f32.u32 	%f111, %r614;
	mul.f32 	%f112, %f111, 0f30000000;
	add.f32 	%f113, %f112, 0f00000000;
	cvt.f64.f32 	%fd339, %f110;
	{
	.reg .b32 %temp; 
	mov.b64 	{%temp, %r615}, %fd339;
	}
	{ // callseq 234, 0
	.param .b64 param0;
	st.param.f64 	[param0], %fd339;
	.param .b64 retval0;
	call.uni (retval0), 
	__internal_accurate_pow, 
	(
	param0
	);
	ld.param.f64 	%fd340, [retval0];
	} // callseq 234
	setp.lt.s32 	%p167, %r615, 0;
	neg.f64 	%fd342, %fd340;
	selp.f64 	%fd343, %fd342, %fd340, %p4;
	selp.f64 	%fd344, %fd343, %fd340, %p167;
	setp.eq.f32 	%p168, %f109, 0f00000000;
	selp.b32 	%r616, %r615, 0, %p4;
	or.b32  	%r617, %r616, 2146435072;
	selp.b32 	%r618, %r617, %r616, %p6;
	mov.b64 	%fd345, {%r77, %r618};
	selp.f64 	%fd346, %fd345, %fd344, %p168;
	add.f64 	%fd347, %fd339, 0d4000000000000000;
	{
	.reg .b32 %temp; 
	mov.b64 	{%temp, %r619}, %fd347;
	}
	and.b32  	%r620, %r619, 2146435072;
	setp.eq.s32 	%p169, %r620, 2146435072;
	setp.eq.f32 	%p170, %f109, 0f7F800000;
	selp.b32 	%r621, %r80, %r23, %p167;
	mov.b64 	%fd348, {%r77, %r621};
	selp.f64 	%fd349, %fd348, %fd346, %p169;
	selp.f64 	%fd350, %fd349, %fd346, %p170;
	setp.eq.f32 	%p171, %f109, 0f3F800000;
	selp.f64 	%fd351, 0d3FF0000000000000, %fd350, %p171;
	cvt.f64.f32 	%fd352, %f113;
	{
	.reg .b32 %temp; 
	mov.b64 	{%temp, %r622}, %fd352;
	}
	{ // callseq 235, 0
	.param .b64 param0;
	st.param.f64 	[param0], %fd352;
	.param .b64 retval0;
	call.uni (retval0), 
	__internal_accurate_pow, 
	(
	param0
	);
	ld.param.f64 	%fd353, [retval0];
	} // callseq 235
	setp.lt.s32 	%p172, %r622, 0;
	neg.f64 	%fd355, %fd353;
	selp.f64 	%fd356, %fd355, %fd353, %p4;
	selp.f64 	%fd357, %fd356, %fd353, %p172;
	setp.eq.f32 	%p173, %f112, 0f00000000;
	selp.b32 	%r623, %r622, 0, %p4;
	or.b32  	%r624, %r623, 2146435072;
	selp.b32 	%r625, %r624, %r623, %p6;
	mov.b64 	%fd358, {%r77, %r625};
	selp.f64 	%fd359, %fd358, %fd357, %p173;
	add.f64 	%fd360, %fd352, 0d4000000000000000;
	{
	.reg .b32 %temp; 
	mov.b64 	{%temp, %r626}, %fd360;
	}
	and.b32  	%r627, %r626, 2146435072;
	setp.eq.s32 	%p174, %r627, 2146435072;
	setp.eq.f32 	%p175, %f112, 0f7F800000;
	selp.b32 	%r628, %r80, %r23, %p172;
	mov.b64 	%fd361, {%r77, %r628};
	selp.f64 	%fd362, %fd361, %fd359, %p174;
	selp.f64 	%fd363, %fd362, %fd359, %p175;
	setp.eq.f32 	%p176, %f112, 0f3F800000;
	selp.f64 	%fd364, 0d3FF0000000000000, %fd363, %p176;
	add.f64 	%fd365, %fd351, %fd364;
	setp.le.f64 	%p177, %fd365, 0d3FF0000000000000;
	selp.f32 	%f114, 0f3F800000, 0f00000000, %p177;
	add.s32 	%r629, %r42, 63225344;
	mul.hi.u32 	%r630, %r629, 3;
	sub.s32 	%r631, %r629, %r630;
	shr.u32 	%r632, %r631, 1;
	add.s32 	%r633, %r632, %r630;
	shr.u32 	%r634, %r633, 30;
	mul.lo.s32 	%r635, %r634, 2147483647;
	sub.s32 	%r636, %r629, %r635;
	max.u32 	%r637, %r636, 1;
	mul.hi.u32 	%r638, %r637, 1581746633;
	shr.u32 	%r639, %r638, 14;
	mul.lo.s32 	%r640, %r639, 44488;
	sub.s32 	%r641, %r637, %r640;
	mul.lo.s32 	%r642, %r641, 48271;
	mul.lo.s32 	%r643, %r639, 3399;
	setp.lt.u32 	%p178, %r642, %r643;
	xor.b32  	%r644, %r643, 2147483647;
	neg.s32 	%r645, %r643;
	selp.b32 	%r646, %r644, %r645, %p178;
	add.s32 	%r647, %r646, %r642;
	add.s32 	%r648, %r647, -1;
	cvt.rn.f32.u32 	%f115, %r648;
	mul.f32 	%f116, %f115, 0f30000000;
	add.f32 	%f117, %f116, 0f00000000;
	mul.hi.u32 	%r649, %r647, -1131474031;
	shr.u32 	%r650, %r649, 15;
	mul.lo.s32 	%r651, %r650, 44488;
	sub.s32 	%r652, %r647, %r651;
	mul.lo.s32 	%r653, %r652, 48271;
	mul.lo.s32 	%r654, %r650, 3399;
	setp.lt.u32 	%p179, %r653, %r654;
	xor.b32  	%r655, %r654, 2147483647;
	neg.s32 	%r656, %r654;
	selp.b32 	%r657, %r655, %r656, %p179;
	add.s32 	%r658, %r653, %r657;
	add.s32 	%r659, %r658, -1;
	cvt.rn.f32.u32 	%f118, %r659;
	mul.f32 	%f119, %f118, 0f30000000;
	add.f32 	%f120, %f119, 0f00000000;
	cvt.f64.f32 	%fd366, %f117;
	{
	.reg .b32 %temp; 
	mov.b64 	{%temp, %r660}, %fd366;
	}
	{ // callseq 236, 0
	.param .b64 param0;
	st.param.f64 	[param0], %fd366;
	.param .b64 retval0;
	call.uni (retval0), 
	__internal_accurate_pow, 
	(
	param0
	);
	ld.param.f64 	%fd367, [retval0];
	} // callseq 236
	setp.lt.s32 	%p180, %r660, 0;
	neg.f64 	%fd369, %fd367;
	selp.f64 	%fd370, %fd369, %fd367, %p4;
	selp.f64 	%fd371, %fd370, %fd367, %p180;
	setp.eq.f32 	%p181, %f116, 0f00000000;
	selp.b32 	%r661, %r660, 0, %p4;
	or.b32  	%r662, %r661, 2146435072;
	selp.b32 	%r663, %r662, %r661, %p6;
	mov.b64 	%fd372, {%r77, %r663};
	selp.f64 	%fd373, %fd372, %fd371, %p181;
	add.f64 	%fd374, %fd366, 0d4000000000000000;
	{
	.reg .b32 %temp; 
	mov.b64 	{%temp, %r664}, %fd374;
	}
	and.b32  	%r665, %r664, 2146435072;
	setp.eq.s32 	%p182, %r665, 2146435072;
	setp.eq.f32 	%p183, %f116, 0f7F800000;
	selp.b32 	%r666, %r80, %r23, %p180;
	mov.b64 	%fd375, {%r77, %r666};
	selp.f64 	%fd376, %fd375, %fd373, %p182;
	selp.f64 	%fd377, %fd376, %fd373, %p183;
	setp.eq.f32 	%p184, %f116, 0f3F800000;
	selp.f64 	%fd378, 0d3FF0000000000000, %fd377, %p184;
	cvt.f64.f32 	%fd379, %f120;
	{
	.reg .b32 %temp; 
	mov.b64 	{%temp, %r667}, %fd379;
	}
	{ // callseq 237, 0
	.param .b64 param0;
	st.param.f64 	[param0], %fd379;
	.param .b64 retval0;
	call.uni (retval0), 
	__internal_accurate_pow, 
	(
	param0
	);
	ld.param.f64 	%fd380, [retval0];
	} // callseq 237
	setp.lt.s32 	%p185, %r667, 0;
	neg.f64 	%fd382, %fd380;
	selp.f64 	%fd383, %fd382, %fd380, %p4;
	selp.f64 	%fd384, %fd383, %fd380, %p185;
	setp.eq.f32 	%p186, %f119, 0f00000000;
	selp.b32 	%r668, %r667, 0, %p4;
	or.b32  	%r669, %r668, 2146435072;
	selp.b32 	%r670, %r669, %r668, %p6;
	mov.b64 	%fd385, {%r77, %r670};
	selp.f64 	%fd386, %fd385, %fd384, %p186;
	add.f64 	%fd387, %fd379, 0d4000000000000000;
	{
	.reg .b32 %temp; 
	mov.b64 	{%temp, %r671}, %fd387;
	}
	and.b32  	%r672, %r671, 2146435072;
	setp.eq.s32 	%p187, %r672, 2146435072;
	setp.eq.f32 	%p188, %f119, 0f7F800000;
	selp.b32 	%r673, %r80, %r23, %p185;
	mov.b64 	%fd388, {%r77, %r673};
	selp.f64 	%fd389, %fd388, %fd386, %p187;
	selp.f64 	%fd390, %fd389, %fd386, %p188;
	setp.eq.f32 	%p189, %f119, 0f3F800000;
	selp.f64 	%fd391, 0d3FF0000000000000, %fd390, %p189;
	add.f64 	%fd392, %fd378, %fd391;
	setp.le.f64 	%p190, %fd392, 0d3FF0000000000000;
	selp.f32 	%f121, 0f3F800000, 0f00000000, %p190;
	add.s32 	%r674, %r42, 68088832;
	mul.hi.u32 	%r675, %r674, 3;
	sub.s32 	%r676, %r674, %r675;
	shr.u32 	%r677, %r676, 1;
	add.s32 	%r678, %r677, %r675;
	shr.u32 	%r679, %r678, 30;
	mul.lo.s32 	%r680, %r679, 2147483647;
	sub.s32 	%r681, %r674, %r680;
	max.u32 	%r682, %r681, 1;
	mul.hi.u32 	%r683, %r682, 1581746633;
	shr.u32 	%r684, %r683, 14;
	mul.lo.s32 	%r685, %r684, 44488;
	sub.s32 	%r686, %r682, %r685;
	mul.lo.s32 	%r687, %r686, 48271;
	mul.lo.s32 	%r688, %r684, 3399;
	setp.lt.u32 	%p191, %r687, %r688;
	xor.b32  	%r689, %r688, 2147483647;
	neg.s32 	%r690, %r688;
	selp.b32 	%r691, %r689, %r690, %p191;
	add.s32 	%r692, %r691, %r687;
	add.s32 	%r693, %r692, -1;
	cvt.rn.f32.u32 	%f122, %r693;
	mul.f32 	%f123, %f122, 0f30000000;
	add.f32 	%f124, %f123, 0f00000000;
	mul.hi.u32 	%r694, %r692, -1131474031;
	shr.u32 	%r695, %r694, 15;
	mul.lo.s32 	%r696, %r695, 44488;
	sub.s32 	%r697, %r692, %r696;
	mul.lo.s32 	%r698, %r697, 48271;
	mul.lo.s32 	%r699, %r695, 3399;
	setp.lt.u32 	%p192, %r698, %r699;
	xor.b32  	%r700, %r699, 2147483647;
	neg.s32 	%r701, %r699;
	selp.b32 	%r702, %r700, %r701, %p192;
	add.s32 	%r703, %r698, %r702;
	add.s32 	%r704, %r703, -1;
	cvt.rn.f32.u32 	%f125, %r704;
	mul.f32 	%f126, %f125, 0f30000000;
	add.f32 	%f127, %f126, 0f00000000;
	cvt.f64.f32 	%fd393, %f124;
	{
	.reg .b32 %temp; 
	mov.b64 	{%temp, %r705}, %fd393;
	}
	{ // callseq 238, 0
	.param .b64 param0;
	st.param.f64 	[param0], %fd393;
	.param .b64 retval0;
	call.uni (retval0), 
	__internal_accurate_pow, 
	(
	param0
	);
	ld.param.f64 	%fd394, [retval0];
	} // callseq 238
	setp.lt.s32 	%p193, %r705, 0;
	neg.f64 	%fd396, %fd394;
	selp.f64 	%fd397, %fd396, %fd394, %p4;
	selp.f64 	%fd398, %fd397, %fd394, %p193;
	setp.eq.f32 	%p194, %f123, 0f00000000;
	selp.b32 	%r706, %r705, 0, %p4;
	or.b32  	%r707, %r706, 2146435072;
	selp.b32 	%r708, %r707, %r706, %p6;
	mov.b64 	%fd399, {%r77, %r708};
	selp.f64 	%fd400, %fd399, %fd398, %p194;
	add.f64 	%fd401, %fd393, 0d4000000000000000;
	{
	.reg .b32 %temp; 
	mov.b64 	{%temp, %r709}, %fd401;
	}
	and.b32  	%r710, %r709, 2146435072;
	setp.eq.s32 	%p195, %r710, 2146435072;
	setp.eq.f32 	%p196, %f123, 0f7F800000;
	selp.b32 	%r711, %r80, %r23, %p193;
	mov.b64 	%fd402, {%r77, %r711};
	selp.f64 	%fd403, %fd402, %fd400, %p195;
	selp.f64 	%fd404, %fd403, %fd400, %p196;
	setp.eq.f32 	%p197, %f123, 0f3F800000;
	selp.f64 	%fd405, 0d3FF0000000000000, %fd404, %p197;
	cvt.f64.f32 	%fd406, %f127;
	{
	.reg .b32 %temp; 
	mov.b64 	{%temp, %r712}, %fd406;
	}
	{ // callseq 239, 0
	.param .b64 param0;
	st.param.f64 	[param0], %fd406;
	.param .b64 retval0;
	call.uni (retval0), 
	__internal_accurate_pow, 
	(
	param0
	);
	ld.param.f64 	%fd407, [retval0];
	} // callseq 239
	setp.lt.s32 	%p198, %r712, 0;
	neg.f64 	%fd409, %fd407;
	selp.f64 	%fd410, %fd409, %fd407, %p4;
	selp.f64 	%fd411, %fd410, %fd407, %p198;
	setp.eq.f32 	%p199, %f126, 0f00000000;
	selp.b32 	%r713, %r712, 0, %p4;
	or.b32  	%r714, %r713, 2146435072;
	selp.b32 	%r715, %r714, %r713, %p6;
	mov.b64 	%fd412, {%r77, %r715};
	selp.f64 	%fd413, %fd412, %fd411, %p199;
	add.f64 	%fd414, %fd406, 0d4000000000000000;
	{
	.reg .b32 %temp; 
	mov.b64 	{%temp, %r716}, %fd414;
	}
	and.b32  	%r717, %r716, 2146435072;
	setp.eq.s32 	%p200, %r717, 2146435072;
	setp.eq.f32 	%p201, %f126, 0f7F800000;
	selp.b32 	%r718, %r80, %r23, %p198;
	mov.b64 	%fd415, {%r77, %r718};
	selp.f64 	%fd416, %fd415, %fd413, %p200;
	selp.f64 	%fd417, %fd416, %fd413, %p201;
	setp.eq.f32 	%p202, %f126, 0f3F800000;
	selp.f64 	%fd418, 0d3FF0000000000000, %fd417, %p202;
	add.f64 	%fd419, %fd405, %fd418;
	setp.le.f64 	%p203, %fd419, 0d3FF0000000000000;
	selp.f32 	%f128, 0f3F800000, 0f00000000, %p203;
	add.s32 	%r719, %r42, 72952320;
	mul.hi.u32 	%r720, %r719, 3;
	sub.s32 	%r721, %r719, %r720;
	shr.u32 	%r722, %r721, 1;
	add.s32 	%r723, %r722, %r720;
	shr.u32 	%r724, %r723, 30;
	mul.lo.s32 	%r725, %r724, 2147483647;
	sub.s32 	%r726, %r719, %r725;
	max.u32 	%r727, %r726, 1;
	mul.hi.u32 	%r728, %r727, 1581746633;
	shr.u32 	%r729, %r728, 14;
	mul.lo.s32 	%r730, %r729, 44488;
	sub.s32 	%r731, %r727, %r730;
	mul.lo.s32 	%r732, %r731, 48271;
	mul.lo.s32 	%r733, %r729, 3399;
	setp.lt.u32 	%p204, %r732, %r733;
	xor.b32  	%r734, %r733, 2147483647;
	neg.s32 	%r735, %r733;
	selp.b32 	%r736, %r734, %r735, %p204;
	add.s32 	%r737, %r736, %r732;
	add.s32 	%r738, %r737, -1;
	cvt.rn.f32.u32 	%f129, %r738;
	mul.f32 	%f130, %f129, 0f30000000;
	add.f32 	%f131, %f130, 0f00000000;
	mul.hi.u32 	%r739, %r737, -1131474031;
	shr.u32 	%r740, %r739, 15;
	mul.lo.s32 	%r741, %r740, 44488;
	sub.s32 	%r742, %r737, %r741;
	mul.lo.s32 	%r743, %r742, 48271;
	mul.lo.s32 	%r744, %r740, 3399;
	setp.lt.u32 	%p205, %r743, %r744;
	xor.b32  	%r745, %r744, 2147483647;
	neg.s32 	%r746, %r744;
	selp.b32 	%r747, %r745, %r746, %p205;
	add.s32 	%r748, %r743, %r747;
	add.s32 	%r749, %r748, -1;
	cvt.rn.f32.u32 	%f132, %r749;
	mul.f32 	%f133, %f132, 0f30000000;
	add.f32 	%f134, %f133, 0f00000000;
	cvt.f64.f32 	%fd420, %f131;
	{
	.reg .b32 %temp; 
	mov.b64 	{%temp, %r750}, %fd420;
	}
	{ // callseq 240, 0
	.param .b64 param0;
	st.param.f64 	[param0], %fd420;
	.param .b64 retval0;
	call.uni (retval0), 
	__internal_accurate_pow, 
	(
	param0
	);
	ld.param.f64 	%fd421, [retval0];
	} // callseq 240
	setp.lt.s32 	%p206, %r750, 0;
	neg.f64 	%fd423, %fd421;
	selp.f64 	%fd424, %fd423, %fd421, %p4;
	selp.f64 	%fd425, %fd424, %fd421, %p206;
	setp.eq.f32 	%p207, %f130, 0f00000000;
	selp.b32 	%r751, %r750, 0, %p4;
	or.b32  	%r752, %r751, 2146435072;
	selp.b32 	%r753, %r752, %r751, %p6;
	mov.b64 	%fd426, {%r77, %r753};
	selp.f64 	%fd427, %fd426, %fd425, %p207;
	add.f64 	%fd428, %fd420, 0d4000000000000000;
	{
	.reg .b32 %temp; 
	mov.b64 	{%temp, %r754}, %fd428;
	}
	and.b32  	%r755, %r754, 2146435072;
	setp.eq.s32 	%p208, %r755, 2146435072;
	setp.eq.f32 	%p209, %f130, 0f7F800000;
	selp.b32 	%r756, %r80, %r23, %p206;
	mov.b64 	%fd429, {%r77, %r756};
	selp.f64 	%fd430, %fd429, %fd427, %p208;
	selp.f64 	%fd431, %fd430, %fd427, %p209;
	setp.eq.f32 	%p210, %f130, 0f3F800000;
	selp.f64 	%fd432, 0d3FF0000000000000, %fd431, %p210;
	cvt.f64.f32 	%fd433, %f134;
	{
	.reg .b32 %temp; 
	mov.b64 	{%temp, %r757}, %fd433;
	}
	{ // callseq 241, 0
	.param .b64 param0;
	st.param.f64 	[param0], %fd433;
	.param .b64 retval0;
	call.uni (retval0), 
	__internal_accurate_pow, 
	(
	param0
	);
	ld.param.f64 	%fd434, [retval0];
	} // callseq 241
	setp.lt.s32 	%p211, %r757, 0;
	neg.f64 	%fd436, %fd434;
	selp.f64 	%fd437, %fd436, %fd434, %p4;
	selp.f64 	%fd438, %fd437, %fd434, %p211;
	setp.eq.f32 	%p212, %f133, 0f00000000;
	selp.b32 	%r758, %r757, 0, %p4;
	or.b32  	%r759, %r758, 2146435072;
	selp.b32 	%r760, %r759, %r758, %p6;
	mov.b64 	%fd439, {%r77, %r760};
	selp.f64 	%fd440, %fd439, %fd438, %p212;
	add.f64 	%fd441, %fd433, 0d4000000000000000;
	{
	.reg .b32 %temp; 
	mov.b64 	{%temp, %r761}, %fd441;
	}
	and.b32  	%r762, %r761, 2146435072;
	setp.eq.s32 	%p213, %r762, 2146435072;
	setp.eq.f32 	%p214, %f133, 0f7F800000;
	selp.b32 	%r763, %r80, %r23, %p211;
	mov.b64 	%fd442, {%r77, %r763};
	selp.f64 	%fd443, %fd442, %fd440, %p213;
	selp.f64 	%fd444, %fd443, %fd440, %p214;
	setp.eq.f32 	%p215, %f133, 0f3F800000;
	selp.f64 	%fd445, 0d3FF0000000000000, %fd444, %p215;
	add.f64 	%fd446, %fd432, %fd445;
	setp.le.f64 	%p216, %fd446, 0d3FF0000000000000;
	selp.f32 	%f135, 0f3F800000, 0f00000000, %p216;
	add.f32 	%f136, %f30, %f37;
	add.f32 	%f137, %f44, %f51;
	add.f32 	%f138, %f58, %f65;
	add.f32 	%f139, %f72, %f79;
	add.f32 	%f140, %f86, %f93;
	add.f32 	%f141, %f100, %f107;
	add.f32 	%f142, %f114, %f121;
	add.f32 	%f143, %f128, %f135;
	add.f32 	%f144, %f136, %f137;
	add.f32 	%f145, %f138, %f139;
	add.f32 	%f146, %f140, %f141;
	add.f32 	%f147, %f142, %f143;
	add.f32 	%f148, %f144, %f145;
	add.f32 	%f149, %f146, %f147;
	add.f32 	%f386, %f148, %f149;
	shl.b32 	%r764, %r36, 12;
	cvt.s64.s32 	%rd4, %r764;
	setp.lt.u64 	%p217, %rd3, %rd4;
	@%p217 bra 	$L__BB6_31;
	cvt.u32.u64 	%r766, %rd4;
	add.s32 	%r25, %r1, %r20;
	add.s32 	%r767, %r25, %r766;
	add.s32 	%r768, %r767, %r38;
	mul.lo.s32 	%r1761, %r768, 18998;
	add.s64 	%rd16, %rd11, -4096;
$L__BB6_25:
	shl.b32 	%r769, %r36, 12;
	cvt.s64.s32 	%rd15, %r769;
	add.s64 	%rd23, %rd23, %rd15;
	setp.gt.u64 	%p218, %rd23, %rd16;
	@%p218 bra 	$L__BB6_27;
	setp.lt.s32 	%p219, %r21, 0;
	setp.eq.s32 	%p220, %r22, 1062207488;
	cvt.u32.u64 	%r770, %rd23;
	add.s32 	%r771, %r25, %r770;
	mul.lo.s32 	%r772, %r771, 18998;
	mul.hi.u32 	%r773, %r772, 3;
	sub.s32 	%r774, %r772, %r773;
	shr.u32 	%r775, %r774, 1;
	add.s32 	%r776, %r775, %r773;
	shr.u32 	%r777, %r776, 30;
	mul.lo.s32 	%r778, %r777, 2147483647;
	sub.s32 	%r779, %r772, %r778;
	max.u32 	%r780, %r779, 1;
	mul.hi.u32 	%r781, %r780, 1581746633;
	shr.u32 	%r782, %r781, 14;
	mul.lo.s32 	%r783, %r782, 44488;
	sub.s32 	%r784, %r780, %r783;
	mul.lo.s32 	%r785, %r784, 48271;
	mul.lo.s32 	%r786, %r782, 3399;
	setp.lt.u32 	%p222, %r785, %r786;
	xor.b32  	%r787, %r786, 2147483647;
	neg.s32 	%r788, %r786;
	selp.b32 	%r789, %r787, %r788, %p222;
	add.s32 	%r790, %r789, %r785;
	add.s32 	%r791, %r790, -1;
	cvt.rn.f32.u32 	%f150, %r791;
	mul.f32 	%f151, %f150, 0f30000000;
	add.f32 	%f152, %f151, 0f00000000;
	mul.hi.u32 	%r792, %r790, -1131474031;
	shr.u32 	%r793, %r792, 15;
	mul.lo.s32 	%r794, %r793, 44488;
	sub.s32 	%r795, %r790, %r794;
	mul.lo.s32 	%r796, %r795, 48271;
	mul.lo.s32 	%r797, %r793, 3399;
	setp.lt.u32 	%p223, %r796, %r797;
	xor.b32  	%r798, %r797, 2147483647;
	neg.s32 	%r799, %r797;
	selp.b32 	%r800, %r798, %r799, %p223;
	add.s32 	%r801, %r796, %r800;
	add.s32 	%r802, %r801, -1;
	cvt.rn.f32.u32 	%f153, %r802;
	mul.f32 	%f154, %f153, 0f30000000;
	add.f32 	%f155, %f154, 0f00000000;
	cvt.f64.f32 	%fd447, %f152;
	{
	.reg .b32 %temp; 
	mov.b64 	{%temp, %r803}, %fd447;
	}
	{ // callseq 242, 0
	.param .b64 param0;
	st.param.f64 	[param0], %fd447;
	.param .b64 retval0;
	call.uni (retval0), 
	__internal_accurate_pow, 
	(
	param0
	);
	ld.param.f64 	%fd448, [retval0];
	} // callseq 242
	setp.lt.s32 	%p224, %r803, 0;
	neg.f64 	%fd450, %fd448;
	selp.f64 	%fd451, %fd450, %fd448, %p220;
	selp.f64 	%fd452, %fd451, %fd448, %p224;
	setp.eq.f32 	%p225, %f151, 0f00000000;
	selp.b32 	%r804, %r803, 0, %p220;
	or.b32  	%r805, %r804, 2146435072;
	selp.b32 	%r806, %r805, %r804, %p219;
	mov.b32 	%r807, 0;
	mov.b64 	%fd453, {%r807, %r806};
	selp.f64 	%fd454, %fd453, %fd452, %p225;
	add.f64 	%fd455, %fd447, 0d4000000000000000;
	{
	.reg .b32 %temp; 
	mov.b64 	{%temp, %r808}, %fd455;
	}
	and.b32  	%r809, %r808, 2146435072;
	setp.eq.s32 	%p226, %r809, 2146435072;
	setp.eq.f32 	%p227, %f151, 0f7F800000;
	selp.b32 	%r811, %r80, %r23, %p224;
	mov.b64 	%fd456, {%r807, %r811};
	selp.f64 	%fd457, %fd456, %fd454, %p226;
	selp.f64 	%fd458, %fd457, %fd454, %p227;
	setp.eq.f32 	%p228, %f151, 0f3F800000;
	selp.f64 	%fd459, 0d3FF0000000000000, %fd458, %p228;
	cvt.f64.f32 	%fd460, %f155;
	{
	.reg .b32 %temp; 
	mov.b64 	{%temp, %r812}, %fd460;
	}
	{ // callseq 243, 0
	.param .b64 param0;
	st.param.f64 	[param0], %fd460;
	.param .b64 retval0;
	call.uni (retval0), 
	__internal_accurate_pow, 
	(
	param0
	);
	ld.param.f64 	%fd461, [retval0];
	} // callseq 243
	setp.lt.s32 	%p229, %r812, 0;
	neg.f64 	%fd463, %fd461;
	selp.f64 	%fd464, %fd463, %fd461, %p220;
	selp.f64 	%fd465, %fd464, %fd461, %p229;
	setp.eq.f32 	%p230, %f154, 0f00000000;
	selp.b32 	%r813, %r812, 0, %p220;
	or.b32  	%r814, %r813, 2146435072;
	selp.b32 	%r815, %r814, %r813, %p219;
	mov.b64 	%fd466, {%r807, %r815};
	selp.f64 	%fd467, %fd466, %fd465, %p230;
	add.f64 	%fd468, %fd460, 0d4000000000000000;
	{
	.reg .b32 %temp; 
	mov.b64 	{%temp, %r816}, %fd468;
	}
	and.b32  	%r817, %r816, 2146435072;
	setp.eq.s32 	%p231, %r817, 2146435072;
	setp.eq.f32 	%p232, %f154, 0f7F800000;
	selp.b32 	%r818, %r80, %r23, %p229;
	mov.b64 	%fd469, {%r807, %r818};
	selp.f64 	%fd470, %fd469, %fd467, %p231;
	selp.f64 	%fd471, %fd470, %fd467, %p232;
	setp.eq.f32 	%p233, %f154, 0f3F800000;
	selp.f64 	%fd472, 0d3FF0000000000000, %fd471, %p233;
	add.f64 	%fd473, %fd459, %fd472;
	setp.le.f64 	%p234, %fd473, 0d3FF0000000000000;
	selp.f32 	%f156, 0f3F800000, 0f00000000, %p234;
	add.s32 	%r819, %r772, 4863488;
	mul.hi.u32 	%r820, %r819, 3;
	sub.s32 	%r821, %r819, %r820;
	shr.u32 	%r822, %r821, 1;
	add.s32 	%r823, %r822, %r820;
	shr.u32 	%r824, %r823, 30;
	mul.lo.s32 	%r825, %r824, 2147483647;
	sub.s32 	%r826, %r819, %r825;
	max.u32 	%r827, %r826, 1;
	mul.hi.u32 	%r828, %r827, 1581746633;
	shr.u32 	%r829, %r828, 14;
	mul.lo.s32 	%r830, %r829, 44488;
	sub.s32 	%r831, %r827, %r830;
	mul.lo.s32 	%r832, %r831, 48271;
	mul.lo.s32 	%r833, %r829, 3399;
	setp.lt.u32 	%p235, %r832, %r833;
	xor.b32  	%r834, %r833, 2147483647;
	neg.s32 	%r835, %r833;
	selp.b32 	%r836, %r834, %r835, %p235;
	add.s32 	%r837, %r836, %r832;
	add.s32 	%r838, %r837, -1;
	cvt.rn.f32.u32 	%f157, %r838;
	mul.f32 	%f158, %f157, 0f30000000;
	add.f32 	%f159, %f158, 0f00000000;
	mul.hi.u32 	%r839, %r837, -1131474031;
	shr.u32 	%r840, %r839, 15;
	mul.lo.s32 	%r841, %r840, 44488;
	sub.s32 	%r842, %r837, %r841;
	mul.lo.s32 	%r843, %r842, 48271;
	mul.lo.s32 	%r844, %r840, 3399;
	setp.lt.u32 	%p236, %r843, %r844;
	xor.b32  	%r845, %r844, 2147483647;
	neg.s32 	%r846, %r844;
	selp.b32 	%r847, %r845, %r846, %p236;
	add.s32 	%r848, %r843, %r847;
	add.s32 	%r849, %r848, -1;
	cvt.rn.f32.u32 	%f160, %r849;
	mul.f32 	%f161, %f160, 0f30000000;
	add.f32 	%f162, %f161, 0f00000000;
	cvt.f64.f32 	%fd474, %f159;
	{
	.reg .b32 %temp; 
	mov.b64 	{%temp, %r850}, %fd474;
	}
	{ // callseq 244, 0
	.param .b64 param0;
	st.param.f64 	[param0], %fd474;
	.param .b64 retval0;
	call.uni (retval0), 
	__internal_accurate_pow, 
	(
	param0
	);
	ld.param.f64 	%fd475, [retval0];
	} // callseq 244
	setp.lt.s32 	%p237, %r850, 0;
	neg.f64 	%fd477, %fd475;
	selp.f64 	%fd478, %fd477, %fd475, %p220;
	selp.f64 	%fd479, %fd478, %fd475, %p237;
	setp.eq.f32 	%p238, %f158, 0f00000000;
	selp.b32 	%r851, %r850, 0, %p220;
	or.b32  	%r852, %r851, 2146435072;
	selp.b32 	%r853, %r852, %r851, %p219;
	mov.b64 	%fd480, {%r807, %r853};
	selp.f64 	%fd481, %fd480, %fd479, %p238;
	add.f64 	%fd482, %fd474, 0d4000000000000000;
	{
	.reg .b32 %temp; 
	mov.b64 	{%temp, %r854}, %fd482;
	}
	and.b32  	%r855, %r854, 2146435072;
	setp.eq.s32 	%p239, %r855, 2146435072;
	setp.eq.f32 	%p240, %f158, 0f7F800000;
	selp.b32 	%r856, %r80, %r23, %p237;
	mov.b64 	%fd483, {%r807, %r856};
	selp.f64 	%fd484, %fd483, %fd481, %p239;
	selp.f64 	%fd485, %fd484, %fd481, %p240;
	setp.eq.f32 	%p241, %f158, 0f3F800000;
	selp.f64 	%fd486, 0d3FF0000000000000, %fd485, %p241;
	cvt.f64.f32 	%fd487, %f162;
	{
	.reg .b32 %temp; 
	mov.b64 	{%temp, %r857}, %fd487;
	}
	{ // callseq 245, 0
	.param .b64 param0;
	st.param.f64 	[param0], %fd487;
	.param .b64 retval0;
	call.uni (retval0), 
	__internal_accurate_pow, 
	(
	param0
	);
	ld.param.f64 	%fd488, [retval0];
	} // callseq 245
	setp.lt.s32 	%p242, %r857, 0;
	neg.f64 	%fd490, %fd488;
	selp.f64 	%fd491, %fd490, %fd488, %p220;
	selp.f64 	%fd492, %fd491, %fd488, %p242;
	setp.eq.f32 	%p243, %f161, 0f00000000;
	selp.b32 	%r858, %r857, 0, %p220;
	or.b32  	%r859, %r858, 2146435072;
	selp.b32 	%r860, %r859, %r858, %p219;
	mov.b64 	%fd493, {%r807, %r860};
	selp.f64 	%fd494, %fd493, %fd492, %p243;
	add.f64 	%fd495, %fd487, 0d4000000000000000;
	{
	.reg .b32 %temp; 
	mov.b64 	{%temp, %r861}, %fd495;
	}
	and.b32  	%r862, %r861, 2146435072;
	setp.eq.s32 	%p244, %r862, 2146435072;
	setp.eq.f32 	%p245, %f161, 0f7F800000;
	selp.b32 	%r863, %r80, %r23, %p242;
	mov.b64 	%fd496, {%r807, %r863};
	selp.f64 	%fd497, %fd496, %fd494, %p244;
	selp.f64 	%fd498, %fd497, %fd494, %p245;
	setp.eq.f32 	%p246, %f161, 0f3F800000;
	selp.f64 	%fd499, 0d3FF0000000000000, %fd498, %p246;
	add.f64 	%fd500, %fd486, %fd499;
	setp.le.f64 	%p247, %fd500, 0d3FF0000000000000;
	selp.f32 	%f163, 0f3F800000, 0f00000000, %p247;
	add.s32 	%r864, %r772, 9726976;
	mul.hi.u32 	%r865, %r864, 3;
	sub.s32 	%r866, %r864, %r865;
	shr.u32 	%r867, %r866, 1;
	add.s32 	%r868, %r867, %r865;
	shr.u32 	%r869, %r868, 30;
	mul.lo.s32 	%r870, %r869, 2147483647;
	sub.s32 	%r871, %r864, %r870;
	max.u32 	%r872, %r871, 1;
	mul.hi.u32 	%r873, %r872, 1581746633;
	shr.u32 	%r874, %r873, 14;
	mul.lo.s32 	%r875, %r874, 44488;
	sub.s32 	%r876, %r872, %r875;
	mul.lo.s32 	%r877, %r876, 48271;
	mul.lo.s32 	%r878, %r874, 3399;
	setp.lt.u32 	%p248, %r877, %r878;
	xor.b32  	%r879, %r878, 2147483647;
	neg.s32 	%r880, %r878;
	selp.b32 	%r881, %r879, %r880, %p248;
	add.s32 	%r882, %r881, %r877;
	add.s32 	%r883, %r882, -1;
	cvt.rn.f32.u32 	%f164, %r883;
	mul.f32 	%f165, %f164, 0f30000000;
	add.f32 	%f166, %f165, 0f00000000;
	mul.hi.u32 	%r884, %r882, -1131474031;
	shr.u32 	%r885, %r884, 15;
	mul.lo.s32 	%r886, %r885, 44488;
	sub.s32 	%r887, %r882, %r886;
	mul.lo.s32 	%r888, %r887, 48271;
	mul.lo.s32 	%r889, %r885, 3399;
	setp.lt.u32 	%p249, %r888, %r889;
	xor.b32  	%r890, %r889, 2147483647;
	neg.s32 	%r891, %r889;
	selp.b32 	%r892, %r890, %r891, %p249;
	add.s32 	%r893, %r888, %r892;
	add.s32 	%r894, %r893, -1;
	cvt.rn.f32.u32 	%f167, %r894;
	mul.f32 	%f168, %f167, 0f30000000;
	add.f32 	%f169, %f168, 0f00000000;
	cvt.f64.f32 	%fd501, %f166;
	{
	.reg .b32 %temp; 
	mov.b64 	{%temp, %r895}, %fd501;
	}
	{ // callseq 246, 0
	.param .b64 param0;
	st.param.f64 	[param0], %fd501;
	.param .b64 retval0;
	call.uni (retval0), 
	__internal_accurate_pow, 
	(
	param0
	);
	ld.param.f64 	%fd502, [retval0];
	} // callseq 246
	setp.lt.s32 	%p250, %r895, 0;
	neg.f64 	%fd504, %fd502;
	selp.f64 	%fd505, %fd504, %fd502, %p220;
	selp.f64 	%fd506, %fd505, %fd502, %p250;
	setp.eq.f32 	%p251, %f165, 0f00000000;
	selp.b32 	%r896, %r895, 0, %p220;
	or.b32  	%r897, %r896, 2146435072;
	selp.b32 	%r898, %r897, %r896, %p219;
	mov.b64 	%fd507, {%r807, %r898};
	selp.f64 	%fd508, %fd507, %fd506, %p251;
	add.f64 	%fd509, %fd501, 0d4000000000000000;
	{
	.reg .b32 %temp; 
	mov.b64 	{%temp, %r899}, %fd509;
	}
	and.b32  	%r900, %r899, 2146435072;
	setp.eq.s32 	%p252, %r900, 2146435072;
	setp.eq.f32 	%p253, %f165, 0f7F800000;
	selp.b32 	%r901, %r80, %r23, %p250;
	mov.b64 	%fd510, {%r807, %r901};
	selp.f64 	%fd511, %fd510, %fd508, %p252;
	selp.f64 	%fd512, %fd511, %fd508, %p253;
	setp.eq.f32 	%p254, %f165, 0f3F800000;
	selp.f64 	%fd513, 0d3FF0000000000000, %fd512, %p254;
	cvt.f64.f32 	%fd514, %f169;
	{
	.reg .b32 %temp; 
	mov.b64 	{%temp, %r902}, %fd514;
	}
	{ // callseq 247, 0
	.param .b64 param0;
	st.param.f64 	[param0], %fd514;
	.param .b64 retval0;
	call.uni (retval0), 
	__internal_accurate_pow, 
	(
	param0
	);
	ld.param.f64 	%fd515, [retval0];
	} // callseq 247
	setp.lt.s32 	%p255, %r902, 0;
	neg.f64 	%fd517, %fd515;
	selp.f64 	%fd518, %fd517, %fd515, %p220;
	selp.f64 	%fd519, %fd518, %fd515, %p255;
	setp.eq.f32 	%p256, %f168, 0f00000000;
	selp.b32 	%r903, %r902, 0, %p220;
	or.b32  	%r904, %r903, 2146435072;
	selp.b32 	%r905, %r904, %r903, %p219;
	mov.b64 	%fd520, {%r807, %r905};
	selp.f64 	%fd521, %fd520, %fd519, %p256;
	add.f64 	%fd522, %fd514, 0d4000000000000000;
	{
	.reg .b32 %temp; 
	mov.b64 	{%temp, %r906}, %fd522;
	}
	and.b32  	%r907, %r906, 2146435072;
	setp.eq.s32 	%p257, %r907, 2146435072;
	setp.eq.f32 	%p258, %f168, 0f7F800000;
	selp.b32 	%r908, %r80, %r23, %p255;
	mov.b64 	%fd523, {%r807, %r908};
	selp.f64 	%fd524, %fd523, %fd521, %p257;
	selp.f64 	%fd525, %fd524, %fd521, %p258;
	setp.eq.f32 	%p259, %f168, 0f3F800000;
	selp.f64 	%fd526, 0d3FF0000000000000, %fd525, %p259;
	add.f64 	%fd527, %fd513, %fd526;
	setp.le.f64 	%p260, %fd527, 0d3FF0000000000000;
	selp.f32 	%f170, 0f3F800000, 0f00000000, %p260;
	add.s32 	%r909, %r772, 14590464;
	mul.hi.u32 	%r910, %r909, 3;
	sub.s32 	%r911, %r909, %r910;
	shr.u32 	%r912, %r911, 1;
	add.s32 	%r913, %r912, %r910;
	shr.u32 	%r914, %r913, 30;
	mul.lo.s32 	%r915, %r914, 2147483647;
	sub.s32 	%r916, %r909, %r915;
	max.u32 	%r917, %r916, 1;
	mul.hi.u32 	%r918, %r917, 1581746633;
	shr.u32 	%r919, %r918, 14;
	mul.lo.s32 	%r920, %r919, 44488;
	sub.s32 	%r921, %r917, %r920;
	mul.lo.s32 	%r922, %r921, 48271;
	mul.lo.s32 	%r923, %r919, 3399;
	setp.lt.u32 	%p261, %r922, %r923;
	xor.b32  	%r924, %r923, 2147483647;
	neg.s32 	%r925, %r923;
	selp.b32 	%r926, %r924, %r925, %p261;
	add.s32 	%r927, %r926, %r922;
	add.s32 	%r928, %r927, -1;
	cvt.rn.f32.u32 	%f171, %r928;
	mul.f32 	%f172, %f171, 0f30000000;
	add.f32 	%f173, %f172, 0f00000000;
	mul.hi.u32 	%r929, %r927, -1131474031;
	shr.u32 	%r930, %r929, 15;
	mul.lo.s32 	%r931, %r930, 44488;
	sub.s32 	%r932, %r927, %r931;
	mul.lo.s32 	%r933, %r932, 48271;
	mul.lo.s32 	%r934, %r930, 3399;
	setp.lt.u32 	%p262, %r933, %r934;
	xor.b32  	%r935, %r934, 2147483647;
	neg.s32 	%r936, %r934;
	selp.b32 	%r937, %r935, %r936, %p262;
	add.s32 	%r938, %r933, %r937;
	add.s32 	%r939, %r938, -1;
	cvt.rn.f32.u32 	%f174, %r939;
	mul.f32 	%f175, %f174, 0f30000000;
	add.f32 	%f176, %f175, 0f00000000;
	cvt.f64.f32 	%fd528, %f173;
	{
	.reg .b32 %temp; 
	mov.b64 	{%temp, %r940}, %fd528;
	}
	{ // callseq 248, 0
	.param .b64 param0;
	st.param.f64 	[param0], %fd528;
	.param .b64 retval0;
	call.uni (retval0), 
	__internal_accurate_pow, 
	(
	param0
	);
	ld.param.f64 	%fd529, [retval0];
	} // callseq 248
	setp.lt.s32 	%p263, %r940, 0;
	neg.f64 	%fd531, %fd529;
	selp.f64 	%fd532, %fd531, %fd529, %p220;
	selp.f64 	%fd533, %fd532, %fd529, %p263;
	setp.eq.f32 	%p264, %f172, 0f00000000;
	selp.b32 	%r941, %r940, 0, %p220;
	or.b32  	%r942, %r941, 2146435072;
	selp.b32 	%r943, %r942, %r941, %p219;
	mov.b64 	%fd534, {%r807, %r943};
	selp.f64 	%fd535, %fd534, %fd533, %p264;
	add.f64 	%fd536, %fd528, 0d4000000000000000;
	{
	.reg .b32 %temp; 
	mov.b64 	{%temp, %r944}, %fd536;
	}
	and.b32  	%r945, %r944, 2146435072;
	setp.eq.s32 	%p265, %r945, 2146435072;
	setp.eq.f32 	%p266, %f172, 0f7F800000;
	selp.b32 	%r946, %r80, %r23, %p263;
	mov.b64 	%fd537, {%r807, %r946};
	selp.f64 	%fd538, %fd537, %fd535, %p265;
	selp.f64 	%fd539, %fd538, %fd535, %p266;
	setp.eq.f32 	%p267, %f172, 0f3F800000;
	selp.f64 	%fd540, 0d3FF0000000000000, %fd539, %p267;
	cvt.f64.f32 	%fd541, %f176;
	{
	.reg .b32 %temp; 
	mov.b64 	{%temp, %r947}, %fd541;
	}
	{ // callseq 249, 0
	.param .b64 param0;
	st.param.f64 	[param0], %fd541;
	.param .b64 retval0;
	call.uni (retval0), 
	__internal_accurate_pow, 
	(
	param0
	);
	ld.param.f64 	%fd542, [retval0];
	} // callseq 249
	setp.lt.s32 	%p268, %r947, 0;
	neg.f64 	%fd544, %fd542;
	selp.f64 	%fd545, %fd544, %fd542, %p220;
	selp.f64 	%fd546, %fd545, %fd542, %p268;
	setp.eq.f32 	%p269, %f175, 0f00000000;
	selp.b32 	%r948, %r947, 0, %p220;
	or.b32  	%r949, %r948, 2146435072;
	selp.b32 	%r950, %r949, %r948, %p219;
	mov.b64 	%fd547, {%r807, %r950};
	selp.f64 	%fd548, %fd547, %fd546, %p269;
	add.f64 	%fd549, %fd541, 0d4000000000000000;
	{
	.reg .b32 %temp; 
	mov.b64 	{%temp, %r951}, %fd549;
	}
	and.b32  	%r952, %r951, 2146435072;
	setp.eq.s32 	%p270, %r952, 2146435072;
	setp.eq.f32 	%p271, %f175, 0f7F800000;
	selp.b32 	%r953, %r80, %r23, %p268;
	mov.b64 	%fd550, {%r807, %r953};
	selp.f64 	%fd551, %fd550, %fd548, %p270;
	selp.f64 	%fd552, %fd551, %fd548, %p271;
	setp.eq.f32 	%p272, %f175, 0f3F800000;
	selp.f64 	%fd553, 0d3FF0000000000000, %fd552, %p272;
	add.f64 	%fd554, %fd540, %fd553;
	setp.le.f64 	%p273, %fd554, 0d3FF0000000000000;
	selp.f32 	%f177, 0f3F800000, 0f00000000, %p273;
	add.s32 	%r954, %r772, 19453952;
	mul.hi.u32 	%r955, %r954, 3;
	sub.s32 	%r956, %r954, %r955;
	shr.u32 	%r957, %r956, 1;
	add.s32 	%r958, %r957, %r955;
	shr.u32 	%r959, %r958, 30;
	mul.lo.s32 	%r960, %r959, 2147483647;
	sub.s32 	%r961, %r954, %r960;
	max.u32 	%r962, %r961, 1;
	mul.hi.u32 	%r963, %r962, 1581746633;
	shr.u32 	%r964, %r963, 14;
	mul.lo.s32 	%r965, %r964, 44488;
	sub.s32 	%r966, %r962, %r965;
	mul.lo.s32 	%r967, %r966, 48271;
	mul.lo.s32 	%r968, %r964, 3399;
	setp.lt.u32 	%p274, %r967, %r968;
	xor.b32  	%r969, %r968, 2147483647;
	neg.s32 	%r970, %r968;
	selp.b32 	%r971, %r969, %r970, %p274;
	add.s32 	%r972, %r971, %r967;
	add.s32 	%r973, %r972, -1;
	cvt.rn.f32.u32 	%f178, %r973;
	mul.f32 	%f179, %f178, 0f30000000;
	add.f32 	%f180, %f179, 0f00000000;
	mul.hi.u32 	%r974, %r972, -1131474031;
	shr.u32 	%r975, %r974, 15;
	mul.lo.s32 	%r976, %r975, 44488;
	sub.s32 	%r977, %r972, %r976;
	mul.lo.s32 	%r978, %r977, 48271;
	mul.lo.s32 	%r979, %r975, 3399;
	setp.lt.u32 	%p275, %r978, %r979;
	xor.b32  	%r980, %r979, 2147483647;
	neg.s32 	%r981, %r979;
	selp.b32 	%r982, %r980, %r981, %p275;
	add.s32 	%r983, %r978, %r982;
	add.s32 	%r984, %r983, -1;
	cvt.rn.f32.u32 	%f181, %r984;
	mul.f32 	%f182, %f181, 0f30000000;
	add.f32 	%f183, %f182, 0f00000000;
	cvt.f64.f32 	%fd555, %f180;
	{
	.reg .b32 %temp; 
	mov.b64 	{%temp, %r985}, %fd555;
	}
	{ // callseq 250, 0
	.param .b64 param0;
	st.param.f64 	[param0], %fd555;
	.param .b64 retval0;
	call.uni (retval0), 
	__internal_accurate_pow, 
	(
	param0
	);
	ld.param.f64 	%fd556, [retval0];
	} // callseq 250
	setp.lt.s32 	%p276, %r985, 0;
	neg.f64 	%fd558, %fd556;
	selp.f64 	%fd559, %fd558, %fd556, %p220;
	selp.f64 	%fd560, %fd559, %fd556, %p276;
	setp.eq.f32 	%p277, %f179, 0f00000000;
	selp.b32 	%r986, %r985, 0, %p220;
	or.b32  	%r987, %r986, 2146435072;
	selp.b32 	%r988, %r987, %r986, %p219;
	mov.b64 	%fd561, {%r807, %r988};
	selp.f64 	%fd562, %fd561, %fd560, %p277;
	add.f64 	%fd563, %fd555, 0d4000000000000000;
	{
	.reg .b32 %temp; 
	mov.b64 	{%temp, %r989}, %fd563;
	}
	and.b32  	%r990, %r989, 2146435072;
	setp.eq.s32 	%p278, %r990, 2146435072;
	setp.eq.f32 	%p279, %f179, 0f7F800000;
	selp.b32 	%r991, %r80, %r23, %p276;
	mov.b64 	%fd564, {%r807, %r991};
	selp.f64 	%fd565, %fd564, %fd562, %p278;
	selp.f64 	%fd566, %fd565, %fd562, %p279;
	setp.eq.f32 	%p280, %f179, 0f3F800000;
	selp.f64 	%fd567, 0d3FF0000000000000, %fd566, %p280;
	cvt.f64.f32 	%fd568, %f183;
	{
	.reg .b32 %temp; 
	mov.b64 	{%temp, %r992}, %fd568;
	}
	{ // callseq 251, 0
	.param .b64 param0;
	st.param.f64 	[param0], %fd568;
	.param .b64 retval0;
	call.uni (retval0), 
	__internal_accurate_pow, 
	(
	param0
	);
	ld.param.f64 	%fd569, [retval0];
	} // callseq 251
	setp.lt.s32 	%p281, %r992, 0;
	neg.f64 	%fd571, %fd569;
	selp.f64 	%fd572, %fd571, %fd569, %p220;
	selp.f64 	%fd573, %fd572, %fd569, %p281;
	setp.eq.f32 	%p282, %f182, 0f00000000;
	selp.b32 	%r993, %r992, 0, %p220;
	or.b32  	%r994, %r993, 2146435072;
	selp.b32 	%r995, %r994, %r993, %p219;
	mov.b64 	%fd574, {%r807, %r995};
	selp.f64 	%fd575, %fd574, %fd573, %p282;
	add.f64 	%fd576, %fd568, 0d4000000000000000;
	{
	.reg .b32 %temp; 
	mov.b64 	{%temp, %r996}, %fd576;
	}
	and.b32  	%r997, %r996, 2146435072;
	setp.eq.s32 	%p283, %r997, 2146435072;
	setp.eq.f32 	%p284, %f182, 0f7F800000;
	selp.b32 	%r998, %r80, %r23, %p281;
	mov.b64 	%fd577, {%r807, %r998};
	selp.f64 	%fd578, %fd577, %fd575, %p283;
	selp.f64 	%fd579, %fd578, %fd575, %p284;
	setp.eq.f32 	%p285, %f182, 0f3F800000;
	selp.f64 	%fd580, 0d3FF0000000000000, %fd579, %p285;
	add.f64 	%fd581, %fd567, %fd580;
	setp.le.f64 	%p286, %fd581, 0d3FF0000000000000;
	selp.f32 	%f184, 0f3F800000, 0f00000000, %p286;
	add.s32 	%r999, %r772, 24317440;
	mul.hi.u32 	%r1000, %r999, 3;
	sub.s32 	%r1001, %r999, %r1000;
	shr.u32 	%r1002, %r1001, 1;
	add.s32 	%r1003, %r1002, %r1000;
	shr.u32 	%r1004, %r1003, 30;
	mul.lo.s32 	%r1005, %r1004, 2147483647;
	sub.s32 	%r1006, %r999, %r1005;
	max.u32 	%r1007, %r1006, 1;
	mul.hi.u32 	%r1008, %r1007, 1581746633;
	shr.u32 	%r1009, %r1008, 14;
	mul.lo.s32 	%r1010, %r1009, 44488;
	sub.s32 	%r1011, %r1007, %r1010;
	mul.lo.s32 	%r1012, %r1011, 48271;
	mul.lo.s32 	%r1013, %r1009, 3399;
	setp.lt.u32 	%p287, %r1012, %r1013;
	xor.b32  	%r1014, %r1013, 2147483647;
	neg.s32 	%r1015, %r1013;
	selp.b32 	%r1016, %r1014, %r1015, %p287;
	add.s32 	%r1017, %r1016, %r1012;
	add.s32 	%r1018, %r1017, -1;
	cvt.rn.f32.u32 	%f185, %r1018;
	mul.f32 	%f186, %f185, 0f30000000;
	add.f32 	%f187, %f186, 0f00000000;
	mul.hi.u32 	%r1019, %r1017, -1131474031;
	shr.u32 	%r1020, %r1019, 15;
	mul.lo.s32 	%r1021, %r1020, 44488;
	sub.s32 	%r1022, %r1017, %r1021;
	mul.lo.s32 	%r1023, %r1022, 48271;
	mul.lo.s32 	%r1024, %r1020, 3399;
	setp.lt.u32 	%p288, %r1023, %r1024;
	xor.b32  	%r1025, %r1024, 2147483647;
	neg.s32 	%r1026, %r1024;
	selp.b32 	%r1027, %r1025, %r1026, %p288;
	add.s32 	%r1028, %r1023, %r1027;
	add.s32 	%r1029, %r1028, -1;
	cvt.rn.f32.u32 	%f188, %r1029;
	mul.f32 	%f189, %f188, 0f30000000;
	add.f32 	%f190, %f189, 0f00000000;
	cvt.f64.f32 	%fd582, %f187;
	{
	.reg .b32 %temp; 
	mov.b64 	{%temp, %r1030}, %fd582;
	}
	{ // callseq 252, 0
	.param .b64 param0;
	st.param.f64 	[param0], %fd582;
	.param .b64 retval0;
	call.uni (retval0), 
	__internal_accurate_pow, 
	(
	param0
	);
	ld.param.f64 	%fd583, [retval0];
	} // callseq 252
	setp.lt.s32 	%p289, %r1030, 0;
	neg.f64 	%fd585, %fd583;
	selp.f64 	%fd586, %fd585, %fd583, %p220;
	selp.f64 	%fd587, %fd586, %fd583, %p289;
	setp.eq.f32 	%p290, %f186, 0f00000000;
	selp.b32 	%r1031, %r1030, 0, %p220;
	or.b32  	%r1032, %r1031, 2146435072;
	selp.b32 	%r1033, %r1032, %r1031, %p219;
	mov.b64 	%fd588, {%r807, %r1033};
	selp.f64 	%fd589, %fd588, %fd587, %p290;
	add.f64 	%fd590, %fd582, 0d4000000000000000;
	{
	.reg .b32 %temp; 
	mov.b64 	{%temp, %r1034}, %fd590;
	}
	and.b32  	%r1035, %r1034, 2146435072;
	setp.eq.s32 	%p291, %r1035, 2146435072;
	setp.eq.f32 	%p292, %f186, 0f7F800000;
	selp.b32 	%r1036, %r80, %r23, %p289;
	mov.b64 	%fd591, {%r807, %r1036};
	selp.f64 	%fd592, %fd591, %fd589, %p291;
	selp.f64 	%fd593, %fd592, %fd589, %p292;
	setp.eq.f32 	%p293, %f186, 0f3F800000;
	selp.f64 	%fd594, 0d3FF0000000000000, %fd593, %p293;
	cvt.f64.f32 	%fd595, %f190;
	{
	.reg .b32 %temp; 
	mov.b64 	{%temp, %r1037}, %fd595;
	}
	{ // callseq 253, 0
	.param .b64 param0;
	st.param.f64 	[param0], %fd595;
	.param .b64 retval0;
	call.uni (retval0), 
	__internal_accurate_pow, 
	(
	param0
	);
	ld.param.f64 	%fd596, [retval0];
	} // callseq 253
	setp.lt.s32 	%p294, %r1037, 0;
	neg.f64 	%fd598, %fd596;
	selp.f64 	%fd599, %fd598, %fd596, %p220;
	selp.f64 	%fd600, %fd599, %fd596, %p294;
	setp.eq.f32 	%p295, %f189, 0f00000000;
	selp.b32 	%r1038, %r1037, 0, %p220;
	or.b32  	%r1039, %r1038, 2146435072;
	selp.b32 	%r1040, %r1039, %r1038, %p219;
	mov.b64 	%fd601, {%r807, %r1040};
	selp.f64 	%fd602, %fd601, %fd600, %p295;
	add.f64 	%fd603, %fd595, 0d4000000000000000;
	{
	.reg .b32 %temp; 
	mov.b64 	{%temp, %r1041}, %fd603;
	}
	and.b32  	%r1042, %r1041, 2146435072;
	setp.eq.s32 	%p296, %r1042, 2146435072;
	setp.eq.f32 	%p297, %f189, 0f7F800000;
	selp.b32 	%r1043, %r80, %r23, %p294;
	mov.b64 	%fd604, {%r807, %r1043};
	selp.f64 	%fd605, %fd604, %fd602, %p296;
	selp.f64 	%fd606, %fd605, %fd602, %p297;
	setp.eq.f32 	%p298, %f189, 0f3F800000;
	selp.f64 	%fd607, 0d3FF0000000000000, %fd606, %p298;
	add.f64 	%fd608, %fd594, %fd607;
	setp.le.f64 	%p299, %fd608, 0d3FF0000000000000;
	selp.f32 	%f191, 0f3F800000, 0f00000000, %p299;
	add.s32 	%r1044, %r772, 29180928;
	mul.hi.u32 	%r1045, %r1044, 3;
	sub.s32 	%r1046, %r1044, %r1045;
	shr.u32 	%r1047, %r1046, 1;
	add.s32 	%r1048, %r1047, %r1045;
	shr.u32 	%r1049, %r1048, 30;
	mul.lo.s32 	%r1050, %r1049, 2147483647;
	sub.s32 	%r1051, %r1044, %r1050;
	max.u32 	%r1052, %r1051, 1;
	mul.hi.u32 	%r1053, %r1052, 1581746633;
	shr.u32 	%r1054, %r1053, 14;
	mul.lo.s32 	%r1055, %r1054, 44488;
	sub.s32 	%r1056, %r1052, %r1055;
	mul.lo.s32 	%r1057, %r1056, 48271;
	mul.lo.s32 	%r1058, %r1054, 3399;
	setp.lt.u32 	%p300, %r1057, %r1058;
	xor.b32  	%r1059, %r1058, 2147483647;
	neg.s32 	%r1060, %r1058;
	selp.b32 	%r1061, %r1059, %r1060, %p300;
	add.s32 	%r1062, %r1061, %r1057;
	add.s32 	%r1063, %r1062, -1;
	cvt.rn.f32.u32 	%f192, %r1063;
	mul.f32 	%f193, %f192, 0f30000000;
	add.f32 	%f194, %f193, 0f00000000;
	mul.hi.u32 	%r1064, %r1062, -1131474031;
	shr.u32 	%r1065, %r1064, 15;
	mul.lo.s32 	%r1066, %r1065, 44488;
	sub.s32 	%r1067, %r1062, %r1066;
	mul.lo.s32 	%r1068, %r1067, 48271;
	mul.lo.s32 	%r1069, %r1065, 3399;
	setp.lt.u32 	%p301, %r1068, %r1069;
	xor.b32  	%r1070, %r1069, 2147483647;
	neg.s32 	%r1071, %r1069;
	selp.b32 	%r1072, %r1070, %r1071, %p301;
	add.s32 	%r1073, %r1068, %r1072;
	add.s32 	%r1074, %r1073, -1;
	cvt.rn.f32.u32 	%f195, %r1074;
	mul.f32 	%f196, %f195, 0f30000000;
	add.f32 	%f197, %f196, 0f00000000;
	cvt.f64.f32 	%fd609, %f194;
	{
	.reg .b32 %temp; 
	mov.b64 	{%temp, %r1075}, %fd609;
	}
	{ // callseq 254, 0
	.param .b64 param0;
	st.param.f64 	[param0], %fd609;
	.param .b64 retval0;
	call.uni (retval0), 
	__internal_accurate_pow, 
	(
	param0
	);
	ld.param.f64 	%fd610, [retval0];
	} // callseq 254
	setp.lt.s32 	%p302, %r1075, 0;
	neg.f64 	%fd612, %fd610;
	selp.f64 	%fd613, %fd612, %fd610, %p220;
	selp.f64 	%fd614, %fd613, %fd610, %p302;
	setp.eq.f32 	%p303, %f193, 0f00000000;
	selp.b32 	%r1076, %r1075, 0, %p220;
	or.b32  	%r1077, %r1076, 2146435072;
	selp.b32 	%r1078, %r1077, %r1076, %p219;
	mov.b64 	%fd615, {%r807, %r1078};
	selp.f64 	%fd616, %fd615, %fd614, %p303;
	add.f64 	%fd617, %fd609, 0d4000000000000000;
	{
	.reg .b32 %temp; 
	mov.b64 	{%temp, %r1079}, %fd617;
	}
	and.b32  	%r1080, %r1079, 2146435072;
	setp.eq.s32 	%p304, %r1080, 2146435072;
	setp.eq.f32 	%p305, %f193, 0f7F800000;
	selp.b32 	%r1081, %r80, %r23, %p302;
	mov.b64 	%fd618, {%r807, %r1081};
	selp.f64 	%fd619, %fd618, %fd616, %p304;
	selp.f64 	%fd620, %fd619, %fd616, %p305;
	setp.eq.f32 	%p306, %f193, 0f3F800000;
	selp.f64 	%fd621, 0d3FF0000000000000, %fd620, %p306;
	cvt.f64.f32 	%fd622, %f197;
	{
	.reg .b32 %temp; 
	mov.b64 	{%temp, %r1082}, %fd622;
	}
	{ // callseq 255, 0
	.param .b64 param0;
	st.param.f64 	[param0], %fd622;
	.param .b64 retval0;
	call.uni (retval0), 
	__internal_accurate_pow, 
	(
	param0
	);
	ld.param.f64 	%fd623, [retval0];
	} // callseq 255
	setp.lt.s32 	%p307, %r1082, 0;
	neg.f64 	%fd625, %fd623;
	selp.f64 	%fd626, %fd625, %fd623, %p220;
	selp.f64 	%fd627, %fd626, %fd623, %p307;
	setp.eq.f32 	%p308, %f196, 0f00000000;
	selp.b32 	%r1083, %r1082, 0, %p220;
	or.b32  	%r1084, %r1083, 2146435072;
	selp.b32 	%r1085, %r1084, %r1083, %p219;
	mov.b64 	%fd628, {%r807, %r1085};
	selp.f64 	%fd629, %fd628, %fd627, %p308;
	add.f64 	%fd630, %fd622, 0d4000000000000000;
	{
	.reg .b32 %temp; 
	mov.b64 	{%temp, %r1086}, %fd630;
	}
	and.b32  	%r1087, %r1086, 2146435072;
	setp.eq.s32 	%p309, %r1087, 2146435072;
	setp.eq.f32 	%p310, %f196, 0f7F800000;
	selp.b32 	%r1088, %r80, %r23, %p307;
	mov.b64 	%fd631, {%r807, %r1088};
	selp.f64 	%fd632, %fd631, %fd629, %p309;
	selp.f64 	%fd633, %fd632, %fd629, %p310;
	setp.eq.f32 	%p311, %f196, 0f3F800000;
	selp.f64 	%fd634, 0d3FF0000000000000, %fd633, %p311;
	add.f64 	%fd635, %fd621, %fd634;
	setp.le.f64 	%p312, %fd635, 0d3FF0000000000000;
	selp.f32 	%f198, 0f3F800000, 0f00000000, %p312;
	add.s32 	%r1089, %r772, 34044416;
	mul.hi.u32 	%r1090, %r1089, 3;
	sub.s32 	%r1091, %r1089, %r1090;
	shr.u32 	%r1092, %r1091, 1;
	add.s32 	%r1093, %r1092, %r1090;
	shr.u32 	%r1094, %r1093, 30;
	mul.lo.s32 	%r1095, %r1094, 2147483647;
	sub.s32 	%r1096, %r1089, %r1095;
	max.u32 	%r1097, %r1096, 1;
	mul.hi.u32 	%r1098, %r1097, 1581746633;
	shr.u32 	%r1099, %r1098, 14;
	mul.lo.s32 	%r1100, %r1099, 44488;
	sub.s32 	%r1101, %r1097, %r1100;
	mul.lo.s32 	%r1102, %r1101, 48271;
	mul.lo.s32 	%r1103, %r1099, 3399;
	setp.lt.u32 	%p313, %r1102, %r1103;
	xor.b32  	%r1104, %r1103, 2147483647;
	neg.s32 	%r1105, %r1103;
	selp.b32 	%r1106, %r1104, %r1105, %p313;
	add.s32 	%r1107, %r1106, %r1102;
	add.s32 	%r1108, %r1107, -1;
	cvt.rn.f32.u32 	%f199, %r1108;
	mul.f32 	%f200, %f199, 0f30000000;
	add.f32 	%f201, %f200, 0f00000000;
	mul.hi.u32 	%r1109, %r1107, -1131474031;
	shr.u32 	%r1110, %r1109, 15;
	mul.lo.s32 	%r1111, %r1110, 44488;
	sub.s32 	%r1112, %r1107, %r1111;
	mul.lo.s32 	%r1113, %r1112, 48271;
	mul.lo.s32 	%r1114, %r1110, 3399;
	setp.lt.u32 	%p314, %r1113, %r1114;
	xor.b32  	%r1115, %r1114, 2147483647;
	neg.s32 	%r1116, %r1114;
	selp.b32 	%r1117, %r1115, %r1116, %p314;
	add.s32 	%r1118, %r1113, %r1117;
	add.s32 	%r1119, %r1118, -1;
	cvt.rn.f32.u32 	%f202, %r1119;
	mul.f32 	%f203, %f202, 0f30000000;
	add.f32 	%f204, %f203, 0f00000000;
	cvt.f64.f32 	%fd636, %f201;
	{
	.reg .b32 %temp; 
	mov.b64 	{%temp, %r1120}, %fd636;
	}
	{ // callseq 256, 0
	.param .b64 param0;
	st.param.f64 	[param0], %fd636;
	.param .b64 retval0;
	call.uni (retval0), 
	__internal_accurate_pow, 
	(
	param0
	);
	ld.param.f64 	%fd637, [retval0];
	} // callseq 256
	setp.lt.s32 	%p315, %r1120, 0;
	neg.f64 	%fd639, %fd637;
	selp.f64 	%fd640, %fd639, %fd637, %p220;
	selp.f64 	%fd641, %fd640, %fd637, %p315;
	setp.eq.f32 	%p316, %f200, 0f00000000;
	selp.b32 	%r1121, %r1120, 0, %p220;
	or.b32  	%r1122, %r1121, 2146435072;
	selp.b32 	%r1123, %r1122, %r1121, %p219;
	mov.b64 	%fd642, {%r807, %r1123};
	selp.f64 	%fd643, %fd642, %fd641, %p316;
	add.f64 	%fd644, %fd636, 0d4000000000000000;
	{
	.reg .b32 %temp; 
	mov.b64 	{%temp, %r1124}, %fd644;
	}
	and.b32  	%r1125, %r1124, 2146435072;
	setp.eq.s32 	%p317, %r1125, 2146435072;
	setp.eq.f32 	%p318, %f200, 0f7F800000;
	selp.b32 	%r1126, %r80, %r23, %p315;
	mov.b64 	%fd645, {%r807, %r1126};
	selp.f64 	%fd646, %fd645, %fd643, %p317;
	selp.f64 	%fd647, %fd646, %fd643, %p318;
	setp.eq.f32 	%p319, %f200, 0f3F800000;
	selp.f64 	%fd648, 0d3FF0000000000000, %fd647, %p319;
	cvt.f64.f32 	%fd649, %f204;
	{
	.reg .b32 %temp; 
	mov.b64 	{%temp, %r1127}, %fd649;
	}
	{ // callseq 257, 0
	.param .b64 param0;
	st.param.f64 	[param0], %fd649;
	.param .b64 retval0;
	call.uni (retval0), 
	__internal_accurate_pow, 
	(
	param0
	);
	ld.param.f64 	%fd650, [retval0];
	} // callseq 257
	setp.lt.s32 	%p320, %r1127, 0;
	neg.f64 	%fd652, %fd650;
	selp.f64 	%fd653, %fd652, %fd650, %p220;
	selp.f64 	%fd654, %fd653, %fd650, %p320;
	setp.eq.f32 	%p321, %f203, 0f00000000;
	selp.b32 	%r1128, %r1127, 0, %p220;
	or.b32  	%r1129, %r1128, 2146435072;
	selp.b32 	%r1130, %r1129, %r1128, %p219;
	mov.b64 	%fd655, {%r807, %r1130};
	selp.f64 	%fd656, %fd655, %fd654, %p321;
	add.f64 	%fd657, %fd649, 0d4000000000000000;
	{
	.reg .b32 %temp; 
	mov.b64 	{%temp, %r1131}, %fd657;
	}
	and.b32  	%r1132, %r1131, 2146435072;
	setp.eq.s32 	%p322, %r1132, 2146435072;
	setp.eq.f32 	%p323, %f203, 0f7F800000;
	selp.b32 	%r1133, %r80, %r23, %p320;
	mov.b64 	%fd658, {%r807, %r1133};
	selp.f64 	%fd659, %fd658, %fd656, %p322;
	selp.f64 	%fd660, %fd659, %fd656, %p323;
	setp.eq.f32 	%p324, %f203, 0f3F800000;
	selp.f64 	%fd661, 0d3FF0000000000000, %fd660, %p324;
	add.f64 	%fd662, %fd648, %fd661;
	setp.le.f64 	%p325, %fd662, 0d3FF0000000000000;
	selp.f32 	%f205, 0f3F800000, 0f00000000, %p325;
	add.s32 	%r1134, %r772, 38907904;
	mul.hi.u32 	%r1135, %r1134, 3;
	sub.s32 	%r1136, %r1134, %r1135;
	shr.u32 	%r1137, %r1136, 1;
	add.s32 	%r1138, %r1137, %r1135;
	shr.u32 	%r1139, %r1138, 30;
	mul.lo.s32 	%r1140, %r1139, 2147483647;
	sub.s32 	%r1141, %r1134, %r1140;
	max.u32 	%r1142, %r1141, 1;
	mul.hi.u32 	%r1143, %r1142, 1581746633;
	shr.u32 	%r1144, %r1143, 14;
	mul.lo.s32 	%r1145, %r1144, 44488;
	sub.s32 	%r1146, %r1142, %r1145;
	mul.lo.s32 	%r1147, %r1146, 48271;
	mul.lo.s32 	%r1148, %r1144, 3399;
	setp.lt.u32 	%p326, %r1147, %r1148;
	xor.b32  	%r1149, %r1148, 2147483647;
	neg.s32 	%r1150, %r1148;
	selp.b32 	%r1151, %r1149, %r1150, %p326;
	add.s32 	%r1152, %r1151, %r1147;
	add.s32 	%r1153, %r1152, -1;
	cvt.rn.f32.u32 	%f206, %r1153;
	mul.f32 	%f207, %f206, 0f30000000;
	add.f32 	%f208, %f207, 0f00000000;
	mul.hi.u32 	%r1154, %r1152, -1131474031;
	shr.u32 	%r1155, %r1154, 15;
	mul.lo.s32 	%r1156, %r1155, 44488;
	sub.s32 	%r1157, %r1152, %r1156;
	mul.lo.s32 	%r1158, %r1157, 48271;
	mul.lo.s32 	%r1159, %r1155, 3399;
	setp.lt.u32 	%p327, %r1158, %r1159;
	xor.b32  	%r1160, %r1159, 2147483647;
	neg.s32 	%r1161, %r1159;
	selp.b32 	%r1162, %r1160, %r1161, %p327;
	add.s32 	%r1163, %r1158, %r1162;
	add.s32 	%r1164, %r1163, -1;
	cvt.rn.f32.u32 	%f209, %r1164;
	mul.f32 	%f210, %f209, 0f30000000;
	add.f32 	%f211, %f210, 0f00000000;
	cvt.f64.f32 	%fd663, %f208;
	{
	.reg .b32 %temp; 
	mov.b64 	{%temp, %r1165}, %fd663;
	}
	{ // callseq 258, 0
	.param .b64 param0;
	st.param.f64 	[param0], %fd663;
	.param .b64 retval0;
	call.uni (retval0), 
	__internal_accurate_pow, 
	(
	param0
	);
	ld.param.f64 	%fd664, [retval0];
	} // callseq 258
	setp.lt.s32 	%p328, %r1165, 0;
	neg.f64 	%fd666, %fd664;
	selp.f64 	%fd667, %fd666, %fd664, %p220;
	selp.f64 	%fd668, %fd667, %fd664, %p328;
	setp.eq.f32 	%p329, %f207, 0f00000000;
	selp.b32 	%r1166, %r1165, 0, %p220;
	or.b32  	%r1167, %r1166, 2146435072;
	selp.b32 	%r1168, %r1167, %r1166, %p219;
	mov.b64 	%fd669, {%r807, %r1168};
	selp.f64 	%fd670, %fd669, %fd668, %p329;
	add.f64 	%fd671, %fd663, 0d4000000000000000;
	{
	.reg .b32 %temp; 
	mov.b64 	{%temp, %r1169}, %fd671;
	}
	and.b32  	%r1170, %r1169, 2146435072;
	setp.eq.s32 	%p330, %r1170, 2146435072;
	setp.eq.f32 	%p331, %f207, 0f7F800000;
	selp.b32 	%r1171, %r80, %r23, %p328;
	mov.b64 	%fd672, {%r807, %r1171};
	selp.f64 	%fd673, %fd672, %fd670, %p330;
	selp.f64 	%fd674, %fd673, %fd670, %p331;
	setp.eq.f32 	%p332, %f207, 0f3F800000;
	selp.f64 	%fd675, 0d3FF0000000000000, %fd674, %p332;
	cvt.f64.f32 	%fd676, %f211;
	{
	.reg .b32 %temp; 
	mov.b64 	{%temp, %r1172}, %fd676;
	}
	{ // callseq 259, 0
	.param .b64 param0;
	st.param.f64 	[param0], %fd676;
	.param .b64 retval0;
	call.uni (retval0), 
	__internal_accurate_pow, 
	(
	param0
	);
	ld.param.f64 	%fd677, [retval0];
	} // callseq 259
	setp.lt.s32 	%p333, %r1172, 0;
	neg.f64 	%fd679, %fd677;
	selp.f64 	%fd680, %fd679, %fd677, %p220;
	selp.f64 	%fd681, %fd680, %fd677, %p333;
	setp.eq.f32 	%p334, %f210, 0f00000000;
	selp.b32 	%r1173, %r1172, 0, %p220;
	or.b32  	%r1174, %r1173, 2146435072;
	selp.b32 	%r1175, %r1174, %r1173, %p219;
	mov.b64 	%fd682, {%r807, %r1175};
	selp.f64 	%fd683, %fd682, %fd681, %p334;
	add.f64 	%fd684, %fd676, 0d4000000000000000;
	{
	.reg .b32 %temp; 
	mov.b64 	{%temp, %r1176}, %fd684;
	}
	and.b32  	%r1177, %r1176, 2146435072;
	setp.eq.s32 	%p335, %r1177, 2146435072;
	setp.eq.f32 	%p336, %f210, 0f7F800000;
	selp.b32 	%r1178, %r80, %r23, %p333;
	mov.b64 	%fd685, {%r807, %r1178};
	selp.f64 	%fd686, %fd685, %fd683, %p335;
	selp.f64 	%fd687, %fd686, %fd683, %p336;
	setp.eq.f32 	%p337, %f210, 0f3F800000;
	selp.f64 	%fd688, 0d3FF0000000000000, %fd687, %p337;
	add.f64 	%fd689, %fd675, %fd688;
	setp.le.f64 	%p338, %fd689, 0d3FF0000000000000;
	selp.f32 	%f212, 0f3F800000, 0f00000000, %p338;
	add.s32 	%r1179, %r772, 43771392;
	mul.hi.u32 	%r1180, %r1179, 3;
	sub.s32 	%r1181, %r1179, %r1180;
	shr.u32 	%r1182, %r1181, 1;
	add.s32 	%r1183, %r1182, %r1180;
	shr.u32 	%r1184, %r1183, 30;
	mul.lo.s32 	%r1185, %r1184, 2147483647;
	sub.s32 	%r1186, %r1179, %r1185;
	max.u32 	%r1187, %r1186, 1;
	mul.hi.u32 	%r1188, %r1187, 1581746633;
	shr.u32 	%r1189, %r1188, 14;
	mul.lo.s32 	%r1190, %r1189, 44488;
	sub.s32 	%r1191, %r1187, %r1190;
	mul.lo.s32 	%r1192, %r1191, 48271;
	mul.lo.s32 	%r1193, %r1189, 3399;
	setp.lt.u32 	%p339, %r1192, %r1193;
	xor.b32  	%r1194, %r1193, 2147483647;
	neg.s32 	%r1195, %r1193;
	selp.b32 	%r1196, %r1194, %r1195, %p339;
	add.s32 	%r1197, %r1196, %r1192;
	add.s32 	%r1198, %r1197, -1;
	cvt.rn.f32.u32 	%f213, %r1198;
	mul.f32 	%f214, %f213, 0f30000000;
	add.f32 	%f215, %f214, 0f00000000;
	mul.hi.u32 	%r1199, %r1197, -1131474031;
	shr.u32 	%r1200, %r1199, 15;
	mul.lo.s32 	%r1201, %r1200, 44488;
	sub.s32 	%r1202, %r1197, %r1201;
	mul.lo.s32 	%r1203, %r1202, 48271;
	mul.lo.s32 	%r1204, %r1200, 3399;
	setp.lt.u32 	%p340, %r1203, %r1204;
	xor.b32  	%r1205, %r1204, 2147483647;
	neg.s32 	%r1206, %r1204;
	selp.b32 	%r1207, %r1205, %r1206, %p340;
	add.s32 	%r1208, %r1203, %r1207;
	add.s32 	%r1209, %r1208, -1;
	cvt.rn.f32.u32 	%f216, %r1209;
	mul.f32 	%f217, %f216, 0f30000000;
	add.f32 	%f218, %f217, 0f00000000;
	cvt.f64.f32 	%fd690, %f215;
	{
	.reg .b32 %temp; 
	mov.b64 	{%temp, %r1210}, %fd690;
	}
	{ // callseq 260, 0
	.param .b64 param0;
	st.param.f64 	[param0], %fd690;
	.param .b64 retval0;
	call.uni (retval0), 
	__internal_accurate_pow, 
	(
	param0
	);
	ld.param.f64 	%fd691, [retval0];
	} // callseq 260
	setp.lt.s32 	%p341, %r1210, 0;
	neg.f64 	%fd693, %fd691;
	selp.f64 	%fd694, %fd693, %fd691, %p220;
	selp.f64 	%fd695, %fd694, %fd691, %p341;
	setp.eq.f32 	%p342, %f214, 0f00000000;
	selp.b32 	%r1211, %r1210, 0, %p220;
	or.b32  	%r1212, %r1211, 2146435072;
	selp.b32 	%r1213, %r1212, %r1211, %p219;
	mov.b64 	%fd696, {%r807, %r1213};
	selp.f64 	%fd697, %fd696, %fd695, %p342;
	add.f64 	%fd698, %fd690, 0d4000000000000000;
	{
	.reg .b32 %temp; 
	mov.b64 	{%temp, %r1214}, %fd698;
	}
	and.b32  	%r1215, %r1214, 2146435072;
	setp.eq.s32 	%p343, %r1215, 2146435072;
	setp.eq.f32 	%p344, %f214, 0f7F800000;
	selp.b32 	%r1216, %r80, %r23, %p341;
	mov.b64 	%fd699, {%r807, %r1216};
	selp.f64 	%fd700, %fd699, %fd697, %p343;
	selp.f64 	%fd701, %fd700, %fd697, %p344;
	setp.eq.f32 	%p345, %f214, 0f3F800000;
	selp.f64 	%fd702, 0d3FF0000000000000, %fd701, %p345;
	cvt.f64.f32 	%fd703, %f218;
	{
	.reg .b32 %temp; 
	mov.b64 	{%temp, %r1217}, %fd703;
	}
	{ // callseq 261, 0
	.param .b64 param0;
	st.param.f64 	[param0], %fd703;
	.param .b64 retval0;
	call.uni (retval0), 
	__internal_accurate_pow, 
	(
	param0
	);
	ld.param.f64 	%fd704, [retval0];
	} // callseq 261
	setp.lt.s32 	%p346, %r1217, 0;
	neg.f64 	%fd706, %fd704;
	selp.f64 	%fd707, %fd706, %fd704, %p220;
	selp.f64 	%fd708, %fd707, %fd704, %p346;
	setp.eq.f32 	%p347, %f217, 0f00000000;
	selp.b32 	%r1218, %r1217, 0, %p220;
	or.b32  	%r1219, %r1218, 2146435072;
	selp.b32 	%r1220, %r1219, %r1218, %p219;
	mov.b64 	%fd709, {%r807, %r1220};
	selp.f64 	%fd710, %fd709, %fd708, %p347;
	add.f64 	%fd711, %fd703, 0d4000000000000000;
	{
	.reg .b32 %temp; 
	mov.b64 	{%temp, %r1221}, %fd711;
	}
	and.b32  	%r1222, %r1221, 2146435072;
	setp.eq.s32 	%p348, %r1222, 2146435072;
	setp.eq.f32 	%p349, %f217, 0f7F800000;
	selp.b32 	%r1223, %r80, %r23, %p346;
	mov.b64 	%fd712, {%r807, %r1223};
	selp.f64 	%fd713, %fd712, %fd710, %p348;
	selp.f64 	%fd714, %fd713, %fd710, %p349;
	setp.eq.f32 	%p350, %f217, 0f3F800000;
	selp.f64 	%fd715, 0d3FF0000000000000, %fd714, %p350;
	add.f64 	%fd716, %fd702, %fd715;
	setp.le.f64 	%p351, %fd716, 0d3FF0000000000000;
	selp.f32 	%f219, 0f3F800000, 0f00000000, %p351;
	add.s32 	%r1224, %r772, 48634880;
	mul.hi.u32 	%r1225, %r1224, 3;
	sub.s32 	%r1226, %r1224, %r1225;
	shr.u32 	%r1227, %r1226, 1;
	add.s32 	%r1228, %r1227, %r1225;
	shr.u32 	%r1229, %r1228, 30;
	mul.lo.s32 	%r1230, %r1229, 2147483647;
	sub.s32 	%r1231, %r1224, %r1230;
	max.u32 	%r1232, %r1231, 1;
	mul.hi.u32 	%r1233, %r1232, 1581746633;
	shr.u32 	%r1234, %r1233, 14;
	mul.lo.s32 	%r1235, %r1234, 44488;
	sub.s32 	%r1236, %r1232, %r1235;
	mul.lo.s32 	%r1237, %r1236, 48271;
	mul.lo.s32 	%r1238, %r1234, 3399;
	setp.lt.u32 	%p352, %r1237, %r1238;
	xor.b32  	%r1239, %r1238, 2147483647;
	neg.s32 	%r1240, %r1238;
	selp.b32 	%r1241, %r1239, %r1240, %p352;
	add.s32 	%r1242, %r1241, %r1237;
	add.s32 	%r1243, %r1242, -1;
	cvt.rn.f32.u32 	%f220, %r1243;
	mul.f32 	%f221, %f220, 0f30000000;
	add.f32 	%f222, %f221, 0f00000000;
	mul.hi.u32 	%r1244, %r1242, -1131474031;
	shr.u32 	%r1245, %r1244, 15;
	mul.lo.s32 	%r1246, %r1245, 44488;
	sub.s32 	%r1247, %r1242, %r1246;
	mul.lo.s32 	%r1248, %r1247, 48271;
	mul.lo.s32 	%r1249, %r1245, 3399;
	setp.lt.u32 	%p353, %r1248, %r1249;
	xor.b32  	%r1250, %r1249, 2147483647;
	neg.s32 	%r1251, %r1249;
	selp.b32 	%r1252, %r1250, %r1251, %p353;
	add.s32 	%r1253, %r1248, %r1252;
	add.s32 	%r1254, %r1253, -1;
	cvt.rn.f32.u32 	%f223, %r1254;
	mul.f32 	%f224, %f223, 0f30000000;
	add.f32 	%f225, %f224, 0f00000000;
	cvt.f64.f32 	%fd717, %f222;
	{
	.reg .b32 %temp; 
	mov.b64 	{%temp, %r1255}, %fd717;
	}
	{ // callseq 262, 0
	.param .b64 param0;
	st.param.f64 	[param0], %fd717;
	.param .b64 retval0;
	call.uni (retval0), 
	__internal_accurate_pow, 
	(
	param0
	);
	ld.param.f64 	%fd718, [retval0];
	} // callseq 262
	setp.lt.s32 	%p354, %r1255, 0;
	neg.f64 	%fd720, %fd718;
	selp.f64 	%fd721, %fd720, %fd718, %p220;
	selp.f64 	%fd722, %fd721, %fd718, %p354;
	setp.eq.f32 	%p355, %f221, 0f00000000;
	selp.b32 	%r1256, %r1255, 0, %p220;
	or.b32  	%r1257, %r1256, 2146435072;
	selp.b32 	%r1258, %r1257, %r1256, %p219;
	mov.b64 	%fd723, {%r807, %r1258};
	selp.f64 	%fd724, %fd723, %fd722, %p355;
	add.f64 	%fd725, %fd717, 0d4000000000000000;
	{
	.reg .b32 %temp; 
	mov.b64 	{%temp, %r1259}, %fd725;
	}
	and.b32  	%r1260, %r1259, 2146435072;
	setp.eq.s32 	%p356, %r1260, 2146435072;
	setp.eq.f32 	%p357, %f221, 0f7F800000;
	selp.b32 	%r1261, %r80, %r23, %p354;
	mov.b64 	%fd726, {%r807, %r1261};
	selp.f64 	%fd727, %fd726, %fd724, %p356;
	selp.f64 	%fd728, %fd727, %fd724, %p357;
	setp.eq.f32 	%p358, %f221, 0f3F800000;
	selp.f64 	%fd729, 0d3FF0000000000000, %fd728, %p358;
	cvt.f64.f32 	%fd730, %f225;
	{
	.reg .b32 %temp; 
	mov.b64 	{%temp, %r1262}, %fd730;
	}
	{ // callseq 263, 0
	.param .b64 param0;
	st.param.f64 	[param0], %fd730;
	.param .b64 retval0;
	call.uni (retval0), 
	__internal_accurate_pow, 
	(
	param0
	);
	ld.param.f64 	%fd731, [retval0];
	} // callseq 263
	setp.lt.s32 	%p359, %r1262, 0;
	neg.f64 	%fd733, %fd731;
	selp.f64 	%fd734, %fd733, %fd731, %p220;
	selp.f64 	%fd735, %fd734, %fd731, %p359;
	setp.eq.f32 	%p360, %f224, 0f00000000;
	selp.b32 	%r1263, %r1262, 0, %p220;
	or.b32  	%r1264, %r1263, 2146435072;
	selp.b32 	%r1265, %r1264, %r1263, %p219;
	mov.b64 	%fd736, {%r807, %r1265};
	selp.f64 	%fd737, %fd736, %fd735, %p360;
	add.f64 	%fd738, %fd730, 0d4000000000000000;
	{
	.reg .b32 %temp; 
	mov.b64 	{%temp, %r1266}, %fd738;
	}
	and.b32  	%r1267, %r1266, 2146435072;
	setp.eq.s32 	%p361, %r1267, 2146435072;
	setp.eq.f32 	%p362, %f224, 0f7F800000;
	selp.b32 	%r1268, %r80, %r23, %p359;
	mov.b64 	%fd739, {%r807, %r1268};
	selp.f64 	%fd740, %fd739, %fd737, %p361;
	selp.f64 	%fd741, %fd740, %fd737, %p362;
	setp.eq.f32 	%p363, %f224, 0f3F800000;
	selp.f64 	%fd742, 0d3FF0000000000000, %fd741, %p363;
	add.f64 	%fd743, %fd729, %fd742;
	setp.le.f64 	%p364, %fd743, 0d3FF0000000000000;
	selp.f32 	%f226, 0f3F800000, 0f00000000, %p364;
	add.s32 	%r1269, %r772, 53498368;
	mul.hi.u32 	%r1270, %r1269, 3;
	sub.s32 	%r1271, %r1269, %r1270;
	shr.u32 	%r1272, %r1271, 1;
	add.s32 	%r1273, %r1272, %r1270;
	shr.u32 	%r1274, %r1273, 30;
	mul.lo.s32 	%r1275, %r1274, 2147483647;
	sub.s32 	%r1276, %r1269, %r1275;
	max.u32 	%r1277, %r1276, 1;
	mul.hi.u32 	%r1278, %r1277, 1581746633;
	shr.u32 	%r1279, %r1278, 14;
	mul.lo.s32 	%r1280, %r1279, 44488;
	sub.s32 	%r1281, %r1277, %r1280;
	mul.lo.s32 	%r1282, %r1281, 48271;
	mul.lo.s32 	%r1283, %r1279, 3399;
	setp.lt.u32 	%p365, %r1282, %r1283;
	xor.b32  	%r1284, %r1283, 2147483647;
	neg.s32 	%r1285, %r1283;
	selp.b32 	%r1286, %r1284, %r1285, %p365;
	add.s32 	%r1287, %r1286, %r1282;
	add.s32 	%r1288, %r1287, -1;
	cvt.rn.f32.u32 	%f227, %r1288;
	mul.f32 	%f228, %f227, 0f30000000;
	add.f32 	%f229, %f228, 0f00000000;
	mul.hi.u32 	%r1289, %r1287, -1131474031;
	shr.u32 	%r1290, %r1289, 15;
	mul.lo.s32 	%r1291, %r1290, 44488;
	sub.s32 	%r1292, %r1287, %r1291;
	mul.lo.s32 	%r1293, %r1292, 48271;
	mul.lo.s32 	%r1294, %r1290, 3399;
	setp.lt.u32 	%p366, %r1293, %r1294;
	xor.b32  	%r1295, %r1294, 2147483647;
	neg.s32 	%r1296, %r1294;
	selp.b32 	%r1297, %r1295, %r1296, %p366;
	add.s32 	%r1298, %r1293, %r1297;
	add.s32 	%r1299, %r1298, -1;
	cvt.rn.f32.u32 	%f230, %r1299;
	mul.f32 	%f231, %f230, 0f30000000;
	add.f32 	%f232, %f231, 0f00000000;
	cvt.f64.f32 	%fd744, %f229;
	{
	.reg .b32 %temp; 
	mov.b64 	{%temp, %r1300}, %fd744;
	}
	{ // callseq 264, 0
	.param .b64 param0;
	st.param.f64 	[param0], %fd744;
	.param .b64 retval0;
	call.uni (retval0), 
	__internal_accurate_pow, 
	(
	param0
	);
	ld.param.f64 	%fd745, [retval0];
	} // callseq 264
	setp.lt.s32 	%p367, %r1300, 0;
	neg.f64 	%fd747, %fd745;
	selp.f64 	%fd748, %fd747, %fd745, %p220;
	selp.f64 	%fd749, %fd748, %fd745, %p367;
	setp.eq.f32 	%p368, %f228, 0f00000000;
	selp.b32 	%r1301, %r1300, 0, %p220;
	or.b32  	%r1302, %r1301, 2146435072;
	selp.b32 	%r1303, %r1302, %r1301, %p219;
	mov.b64 	%fd750, {%r807, %r1303};
	selp.f64 	%fd751, %fd750, %fd749, %p368;
	add.f64 	%fd752, %fd744, 0d4000000000000000;
	{
	.reg .b32 %temp; 
	mov.b64 	{%temp, %r1304}, %fd752;
	}
	and.b32  	%r1305, %r1304, 2146435072;
	setp.eq.s32 	%p369, %r1305, 2146435072;
	setp.eq.f32 	%p370, %f228, 0f7F800000;
	selp.b32 	%r1306, %r80, %r23, %p367;
	mov.b64 	%fd753, {%r807, %r1306};
	selp.f64 	%fd754, %fd753, %fd751, %p369;
	selp.f64 	%fd755, %fd754, %fd751, %p370;
	setp.eq.f32 	%p371, %f228, 0f3F800000;
	selp.f64 	%fd756, 0d3FF0000000000000, %fd755, %p371;
	cvt.f64.f32 	%fd757, %f232;
	{
	.reg .b32 %temp; 
	mov.b64 	{%temp, %r1307}, %fd757;
	}
	{ // callseq 265, 0
	.param .b64 param0;
	st.param.f64 	[param0], %fd757;
	.param .b64 retval0;
	call.uni (retval0), 
	__internal_accurate_pow, 
	(
	param0
	);
	ld.param.f64 	%fd758, [retval0];
	} // callseq 265
	setp.lt.s32 	%p372, %r1307, 0;
	neg.f64 	%fd760, %fd758;
	selp.f64 	%fd761, %fd760, %fd758, %p220;
	selp.f64 	%fd762, %fd761, %fd758, %p372;
	setp.eq.f32 	%p373, %f231, 0f00000000;
	selp.b32 	%r1308, %r1307, 0, %p220;
	or.b32  	%r1309, %r1308, 2146435072;
	selp.b32 	%r1310, %r1309, %r1308, %p219;
	mov.b64 	%fd763, {%r807, %r1310};
	selp.f64 	%fd764, %fd763, %fd762, %p373;
	add.f64 	%fd765, %fd757, 0d4000000000000000;
	{
	.reg .b32 %temp; 
	mov.b64 	{%temp, %r1311}, %fd765;
	}
	and.b32  	%r1312, %r1311, 2146435072;
	setp.eq.s32 	%p374, %r1312, 2146435072;
	setp.eq.f32 	%p375, %f231, 0f7F800000;
	selp.b32 	%r1313, %r80, %r23, %p372;
	mov.b64 	%fd766, {%r807, %r1313};
	selp.f64 	%fd767, %fd766, %fd764, %p374;
	selp.f64 	%fd768, %fd767, %fd764, %p375;
	setp.eq.f32 	%p376, %f231, 0f3F800000;
	selp.f64 	%fd769, 0d3FF0000000000000, %fd768, %p376;
	add.f64 	%fd770, %fd756, %fd769;
	setp.le.f64 	%p377, %fd770, 0d3FF0000000000000;
	selp.f32 	%f233, 0f3F800000, 0f00000000, %p377;
	add.s32 	%r1314, %r772, 58361856;
	mul.hi.u32 	%r1315, %r1314, 3;
	sub.s32 	%r1316, %r1314, %r1315;
	shr.u32 	%r1317, %r1316, 1;
	add.s32 	%r1318, %r1317, %r1315;
	shr.u32 	%r1319, %r1318, 30;
	mul.lo.s32 	%r1320, %r1319, 2147483647;
	sub.s32 	%r1321, %r1314, %r1320;
	max.u32 	%r1322, %r1321, 1;
	mul.hi.u32 	%r1323, %r1322, 1581746633;
	shr.u32 	%r1324, %r1323, 14;
	mul.lo.s32 	%r1325, %r1324, 44488;
	sub.s32 	%r1326, %r1322, %r1325;
	mul.lo.s32 	%r1327, %r1326, 48271;
	mul.lo.s32 	%r1328, %r1324, 3399;
	setp.lt.u32 	%p378, %r1327, %r1328;
	xor.b32  	%r1329, %r1328, 2147483647;
	neg.s32 	%r1330, %r1328;
	selp.b32 	%r1331, %r1329, %r1330, %p378;
	add.s32 	%r1332, %r1331, %r1327;
	add.s32 	%r1333, %r1332, -1;
	cvt.rn.f32.u32 	%f234, %r1333;
	mul.f32 	%f235, %f234, 0f30000000;
	add.f32 	%f236, %f235, 0f00000000;
	mul.hi.u32 	%r1334, %r1332, -1131474031;
	shr.u32 	%r1335, %r1334, 15;
	mul.lo.s32 	%r1336, %r1335, 44488;
	sub.s32 	%r1337, %r1332, %r1336;
	mul.lo.s32 	%r1338, %r1337, 48271;
	mul.lo.s32 	%r1339, %r1335, 3399;
	setp.lt.u32 	%p379, %r1338, %r1339;
	xor.b32  	%r1340, %r1339, 2147483647;
	neg.s32 	%r1341, %r1339;
	selp.b32 	%r1342, %r1340, %r1341, %p379;
	add.s32 	%r1343, %r1338, %r1342;
	add.s32 	%r1344, %r1343, -1;
	cvt.rn.f32.u32 	%f237, %r1344;
	mul.f32 	%f238, %f237, 0f30000000;
	add.f32 	%f239, %f238, 0f00000000;
	cvt.f64.f32 	%fd771, %f236;
	{
	.reg .b32 %temp; 
	mov.b64 	{%temp, %r1345}, %fd771;
	}
	{ // callseq 266, 0
	.param .b64 param0;
	st.param.f64 	[param0], %fd771;
	.param .b64 retval0;
	call.uni (retval0), 
	__internal_accurate_pow, 
	(
	param0
	);
	ld.param.f64 	%fd772, [retval0];
	} // callseq 266
	setp.lt.s32 	%p380, %r1345, 0;
	neg.f64 	%fd774, %fd772;
	selp.f64 	%fd775, %fd774, %fd772, %p220;
	selp.f64 	%fd776, %fd775, %fd772, %p380;
	setp.eq.f32 	%p381, %f235, 0f00000000;
	selp.b32 	%r1346, %r1345, 0, %p220;
	or.b32  	%r1347, %r1346, 2146435072;
	selp.b32 	%r1348, %r1347, %r1346, %p219;
	mov.b64 	%fd777, {%r807, %r1348};
	selp.f64 	%fd778, %fd777, %fd776, %p381;
	add.f64 	%fd779, %fd771, 0d4000000000000000;
	{
	.reg .b32 %temp; 
	mov.b64 	{%temp, %r1349}, %fd779;
	}
	and.b32  	%r1350, %r1349, 2146435072;
	setp.eq.s32 	%p382, %r1350, 2146435072;
	setp.eq.f32 	%p383, %f235, 0f7F800000;
	selp.b32 	%r1351, %r80, %r23, %p380;
	mov.b64 	%fd780, {%r807, %r1351};
	selp.f64 	%fd781, %fd780, %fd778, %p382;
	selp.f64 	%fd782, %fd781, %fd778, %p383;
	setp.eq.f32 	%p384, %f235, 0f3F800000;
	selp.f64 	%fd783, 0d3FF0000000000000, %fd782, %p384;
	cvt.f64.f32 	%fd784, %f239;
	{
	.reg .b32 %temp; 
	mov.b64 	{%temp, %r1352}, %fd784;
	}
	{ // callseq 267, 0
	.param .b64 param0;
	st.param.f64 	[param0], %fd784;
	.param .b64 retval0;
	call.uni (retval0), 
	__internal_accurate_pow, 
	(
	param0
	);
	ld.param.f64 	%fd785, [retval0];
	} // callseq 267
	setp.lt.s32 	%p385, %r1352, 0;
	neg.f64 	%fd787, %fd785;
	selp.f64 	%fd788, %fd787, %fd785, %p220;
	selp.f64 	%fd789, %fd788, %fd785, %p385;
	setp.eq.f32 	%p386, %f238, 0f00000000;
	selp.b32 	%r1353, %r1352, 0, %p220;
	or.b32  	%r1354, %r1353, 2146435072;
	selp.b32 	%r1355, %r1354, %r1353, %p219;
	mov.b64 	%fd790, {%r807, %r1355};
	selp.f64 	%fd791, %fd790, %fd789, %p386;
	add.f64 	%fd792, %fd784, 0d4000000000000000;
	{
	.reg .b32 %temp; 
	mov.b64 	{%temp, %r1356}, %fd792;
	}
	and.b32  	%r1357, %r1356, 2146435072;
	setp.eq.s32 	%p387, %r1357, 2146435072;
	setp.eq.f32 	%p388, %f238, 0f7F800000;
	selp.b32 	%r1358, %r80, %r23, %p385;
	mov.b64 	%fd793, {%r807, %r1358};
	selp.f64 	%fd794, %fd793, %fd791, %p387;
	selp.f64 	%fd795, %fd794, %fd791, %p388;
	setp.eq.f32 	%p389, %f238, 0f3F800000;
	selp.f64 	%fd796, 0d3FF0000000000000, %fd795, %p389;
	add.f64 	%fd797, %fd783, %fd796;
	setp.le.f64 	%p390, %fd797, 0d3FF0000000000000;
	selp.f32 	%f240, 0f3F800000, 0f00000000, %p390;
	add.s32 	%r1359, %r772, 63225344;
	mul.hi.u32 	%r1360, %r1359, 3;
	sub.s32 	%r1361, %r1359, %r1360;
	shr.u32 	%r1362, %r1361, 1;
	add.s32 	%r1363, %r1362, %r1360;
	shr.u32 	%r1364, %r1363, 30;
	mul.lo.s32 	%r1365, %r1364, 2147483647;
	sub.s32 	%r1366, %r1359, %r1365;
	max.u32 	%r1367, %r1366, 1;
	mul.hi.u32 	%r1368, %r1367, 1581746633;
	shr.u32 	%r1369, %r1368, 14;
	mul.lo.s32 	%r1370, %r1369, 44488;
	sub.s32 	%r1371, %r1367, %r1370;
	mul.lo.s32 	%r1372, %r1371, 48271;
	mul.lo.s32 	%r1373, %r1369, 3399;
	setp.lt.u32 	%p391, %r1372, %r1373;
	xor.b32  	%r1374, %r1373, 2147483647;
	neg.s32 	%r1375, %r1373;
	selp.b32 	%r1376, %r1374, %r1375, %p391;
	add.s32 	%r1377, %r1376, %r1372;
	add.s32 	%r1378, %r1377, -1;
	cvt.rn.f32.u32 	%f241, %r1378;
	mul.f32 	%f242, %f241, 0f30000000;
	add.f32 	%f243, %f242, 0f00000000;
	mul.hi.u32 	%r1379, %r1377, -1131474031;
	shr.u32 	%r1380, %r1379, 15;
	mul.lo.s32 	%r1381, %r1380, 44488;
	sub.s32 	%r1382, %r1377, %r1381;
	mul.lo.s32 	%r1383, %r1382, 48271;
	mul.lo.s32 	%r1384, %r1380, 3399;
	setp.lt.u32 	%p392, %r1383, %r1384;
	xor.b32  	%r1385, %r1384, 2147483647;
	neg.s32 	%r1386, %r1384;
	selp.b32 	%r1387, %r1385, %r1386, %p392;
	add.s32 	%r1388, %r1383, %r1387;
	add.s32 	%r1389, %r1388, -1;
	cvt.rn.f32.u32 	%f244, %r1389;
	mul.f32 	%f245, %f244, 0f30000000;
	add.f32 	%f246, %f245, 0f00000000;
	cvt.f64.f32 	%fd798, %f243;
	{
	.reg .b32 %temp; 
	mov.b64 	{%temp, %r1390}, %fd798;
	}
	{ // callseq 268, 0
	.param .b64 param0;
	st.param.f64 	[param0], %fd798;
	.param .b64 retval0;
	call.uni (retval0), 
	__internal_accurate_pow, 
	(
	param0
	);
	ld.param.f64 	%fd799, [retval0];
	} // callseq 268
	setp.lt.s32 	%p393, %r1390, 0;
	neg.f64 	%fd801, %fd799;
	selp.f64 	%fd802, %fd801, %fd799, %p220;
	selp.f64 	%fd803, %fd802, %fd799, %p393;
	setp.eq.f32 	%p394, %f242, 0f00000000;
	selp.b32 	%r1391, %r1390, 0, %p220;
	or.b32  	%r1392, %r1391, 2146435072;
	selp.b32 	%r1393, %r1392, %r1391, %p219;
	mov.b64 	%fd804, {%r807, %r1393};
	selp.f64 	%fd805, %fd804, %fd803, %p394;
	add.f64 	%fd806, %fd798, 0d4000000000000000;
	{
	.reg .b32 %temp; 
	mov.b64 	{%temp, %r1394}, %fd806;
	}
	and.b32  	%r1395, %r1394, 2146435072;
	setp.eq.s32 	%p395, %r1395, 2146435072;
	setp.eq.f32 	%p396, %f242, 0f7F800000;
	selp.b32 	%r1396, %r80, %r23, %p393;
	mov.b64 	%fd807, {%r807, %r1396};
	selp.f64 	%fd808, %fd807, %fd805, %p395;
	selp.f64 	%fd809, %fd808, %fd805, %p396;
	setp.eq.f32 	%p397, %f242, 0f3F800000;
	selp.f64 	%fd810, 0d3FF0000000000000, %fd809, %p397;
	cvt.f64.f32 	%fd811, %f246;
	{
	.reg .b32 %temp; 
	mov.b64 	{%temp, %r1397}, %fd811;
	}
	{ // callseq 269, 0
	.param .b64 param0;
	st.param.f64 	[param0], %fd811;
	.param .b64 retval0;
	call.uni (retval0), 
	__internal_accurate_pow, 
	(
	param0
	);
	ld.param.f64 	%fd812, [retval0];
	} // callseq 269
	setp.lt.s32 	%p398, %r1397, 0;
	neg.f64 	%fd814, %fd812;
	selp.f64 	%fd815, %fd814, %fd812, %p220;
	selp.f64 	%fd816, %fd815, %fd812, %p398;
	setp.eq.f32 	%p399, %f245, 0f00000000;
	selp.b32 	%r1398, %r1397, 0, %p220;
	or.b32  	%r1399, %r1398, 2146435072;
	selp.b32 	%r1400, %r1399, %r1398, %p219;
	mov.b64 	%fd817, {%r807, %r1400};
	selp.f64 	%fd818, %fd817, %fd816, %p399;
	add.f64 	%fd819, %fd811, 0d4000000000000000;
	{
	.reg .b32 %temp; 
	mov.b64 	{%temp, %r1401}, %fd819;
	}
	and.b32  	%r1402, %r1401, 2146435072;
	setp.eq.s32 	%p400, %r1402, 2146435072;
	setp.eq.f32 	%p401, %f245, 0f7F800000;
	selp.b32 	%r1403, %r80, %r23, %p398;
	mov.b64 	%fd820, {%r807, %r1403};
	selp.f64 	%fd821, %fd820, %fd818, %p400;
	selp.f64 	%fd822, %fd821, %fd818, %p401;
	setp.eq.f32 	%p402, %f245, 0f3F800000;
	selp.f64 	%fd823, 0d3FF0000000000000, %fd822, %p402;
	add.f64 	%fd824, %fd810, %fd823;
	setp.le.f64 	%p403, %fd824, 0d3FF0000000000000;
	selp.f32 	%f247, 0f3F800000, 0f00000000, %p403;
	add.s32 	%r1404, %r772, 68088832;
	mul.hi.u32 	%r1405, %r1404, 3;
	sub.s32 	%r1406, %r1404, %r1405;
	shr.u32 	%r1407, %r1406, 1;
	add.s32 	%r1408, %r1407, %r1405;
	shr.u32 	%r1409, %r1408, 30;
	mul.lo.s32 	%r1410, %r1409, 2147483647;
	sub.s32 	%r1411, %r1404, %r1410;
	max.u32 	%r1412, %r1411, 1;
	mul.hi.u32 	%r1413, %r1412, 1581746633;
	shr.u32 	%r1414, %r1413, 14;
	mul.lo.s32 	%r1415, %r1414, 44488;
	sub.s32 	%r1416, %r1412, %r1415;
	mul.lo.s32 	%r1417, %r1416, 48271;
	mul.lo.s32 	%r1418, %r1414, 3399;
	setp.lt.u32 	%p404, %r1417, %r1418;
	xor.b32  	%r1419, %r1418, 2147483647;
	neg.s32 	%r1420, %r1418;
	selp.b32 	%r1421, %r1419, %r1420, %p404;
	add.s32 	%r1422, %r1421, %r1417;
	add.s32 	%r1423, %r1422, -1;
	cvt.rn.f32.u32 	%f248, %r1423;
	mul.f32 	%f249, %f248, 0f30000000;
	add.f32 	%f250, %f249, 0f00000000;
	mul.hi.u32 	%r1424, %r1422, -1131474031;
	shr.u32 	%r1425, %r1424, 15;
	mul.lo.s32 	%r1426, %r1425, 44488;
	sub.s32 	%r1427, %r1422, %r1426;
	mul.lo.s32 	%r1428, %r1427, 48271;
	mul.lo.s32 	%r1429, %r1425, 3399;
	setp.lt.u32 	%p405, %r1428, %r1429;
	xor.b32  	%r1430, %r1429, 2147483647;
	neg.s32 	%r1431, %r1429;
	selp.b32 	%r1432, %r1430, %r1431, %p405;
	add.s32 	%r1433, %r1428, %r1432;
	add.s32 	%r1434, %r1433, -1;
	cvt.rn.f32.u32 	%f251, %r1434;
	mul.f32 	%f252, %f251, 0f30000000;
	add.f32 	%f253, %f252, 0f00000000;
	cvt.f64.f32 	%fd825, %f250;
	{
	.reg .b32 %temp; 
	mov.b64 	{%temp, %r1435}, %fd825;
	}
	{ // callseq 270, 0
	.param .b64 param0;
	st.param.f64 	[param0], %fd825;
	.param .b64 retval0;
	call.uni (retval0), 
	__internal_accurate_pow, 
	(
	param0
	);
	ld.param.f64 	%fd826, [retval0];
	} // callseq 270
	setp.lt.s32 	%p406, %r1435, 0;
	neg.f64 	%fd828, %fd826;
	selp.f64 	%fd829, %fd828, %fd826, %p220;
	selp.f64 	%fd830, %fd829, %fd826, %p406;
	setp.eq.f32 	%p407, %f249, 0f00000000;
	selp.b32 	%r1436, %r1435, 0, %p220;
	or.b32  	%r1437, %r1436, 2146435072;
	selp.b32 	%r1438, %r1437, %r1436, %p219;
	mov.b64 	%fd831, {%r807, %r1438};
	selp.f64 	%fd832, %fd831, %fd830, %p407;
	add.f64 	%fd833, %fd825, 0d4000000000000000;
	{
	.reg .b32 %temp; 
	mov.b64 	{%temp, %r1439}, %fd833;
	}
	and.b32  	%r1440, %r1439, 2146435072;
	setp.eq.s32 	%p408, %r1440, 2146435072;
	setp.eq.f32 	%p409, %f249, 0f7F800000;
	selp.b32 	%r1441, %r80, %r23, %p406;
	mov.b64 	%fd834, {%r807, %r1441};
	selp.f64 	%fd835, %fd834, %fd832, %p408;
	selp.f64 	%fd836, %fd835, %fd832, %p409;
	setp.eq.f32 	%p410, %f249, 0f3F800000;
	selp.f64 	%fd837, 0d3FF0000000000000, %fd836, %p410;
	cvt.f64.f32 	%fd838, %f253;
	{
	.reg .b32 %temp; 
	mov.b64 	{%temp, %r1442}, %fd838;
	}
	{ // callseq 271, 0
	.param .b64 param0;
	st.param.f64 	[param0], %fd838;
	.param .b64 retval0;
	call.uni (retval0), 
	__internal_accurate_pow, 
	(
	param0
	);
	ld.param.f64 	%fd839, [retval0];
	} // callseq 271
	setp.lt.s32 	%p411, %r1442, 0;
	neg.f64 	%fd841, %fd839;
	selp.f64 	%fd842, %fd841, %fd839, %p220;
	selp.f64 	%fd843, %fd842, %fd839, %p411;
	setp.eq.f32 	%p412, %f252, 0f00000000;
	selp.b32 	%r1443, %r1442, 0, %p220;
	or.b32  	%r1444, %r1443, 2146435072;
	selp.b32 	%r1445, %r1444, %r1443, %p219;
	mov.b64 	%fd844, {%r807, %r1445};
	selp.f64 	%fd845, %fd844, %fd843, %p412;
	add.f64 	%fd846, %fd838, 0d4000000000000000;
	{
	.reg .b32 %temp; 
	mov.b64 	{%temp, %r1446}, %fd846;
	}
	and.b32  	%r1447, %r1446, 2146435072;
	setp.eq.s32 	%p413, %r1447, 2146435072;
	setp.eq.f32 	%p414, %f252, 0f7F800000;
	selp.b32 	%r1448, %r80, %r23, %p411;
	mov.b64 	%fd847, {%r807, %r1448};
	selp.f64 	%fd848, %fd847, %fd845, %p413;
	selp.f64 	%fd849, %fd848, %fd845, %p414;
	setp.eq.f32 	%p415, %f252, 0f3F800000;
	selp.f64 	%fd850, 0d3FF0000000000000, %fd849, %p415;
	add.f64 	%fd851, %fd837, %fd850;
	setp.le.f64 	%p416, %fd851, 0d3FF0000000000000;
	selp.f32 	%f254, 0f3F800000, 0f00000000, %p416;
	add.s32 	%r1449, %r772, 72952320;
	mul.hi.u32 	%r1450, %r1449, 3;
	sub.s32 	%r1451, %r1449, %r1450;
	shr.u32 	%r1452, %r1451, 1;
	add.s32 	%r1453, %r1452, %r1450;
	shr.u32 	%r1454, %r1453, 30;
	mul.lo.s32 	%r1455, %r1454, 2147483647;
	sub.s32 	%r1456, %r1449, %r1455;
	max.u32 	%r1457, %r1456, 1;
	mul.hi.u32 	%r1458, %r1457, 1581746633;
	shr.u32 	%r1459, %r1458, 14;
	mul.lo.s32 	%r1460, %r1459, 44488;
	sub.s32 	%r1461, %r1457, %r1460;
	mul.lo.s32 	%r1462, %r1461, 48271;
	mul.lo.s32 	%r1463, %r1459, 3399;
	setp.lt.u32 	%p417, %r1462, %r1463;
	xor.b32  	%r1464, %r1463, 2147483647;
	neg.s32 	%r1465, %r1463;
	selp.b32 	%r1466, %r1464, %r1465, %p417;
	add.s32 	%r1467, %r1466, %r1462;
	add.s32 	%r1468, %r1467, -1;
	cvt.rn.f32.u32 	%f255, %r1468;
	mul.f32 	%f256, %f255, 0f30000000;
	add.f32 	%f257, %f256, 0f00000000;
	mul.hi.u32 	%r1469, %r1467, -1131474031;
	shr.u32 	%r1470, %r1469, 15;
	mul.lo.s32 	%r1471, %r1470, 44488;
	sub.s32 	%r1472, %r1467, %r1471;
	mul.lo.s32 	%r1473, %r1472, 48271;
	mul.lo.s32 	%r1474, %r1470, 3399;
	setp.lt.u32 	%p418, %r1473, %r1474;
	xor.b32  	%r1475, %r1474, 2147483647;
	neg.s32 	%r1476, %r1474;
	selp.b32 	%r1477, %r1475, %r1476, %p418;
	add.s32 	%r1478, %r1473, %r1477;
	add.s32 	%r1479, %r1478, -1;
	cvt.rn.f32.u32 	%f258, %r1479;
	mul.f32 	%f259, %f258, 0f30000000;
	add.f32 	%f260, %f259, 0f00000000;
	cvt.f64.f32 	%fd852, %f257;
	{
	.reg .b32 %temp; 
	mov.b64 	{%temp, %r1480}, %fd852;
	}
	{ // callseq 272, 0
	.param .b64 param0;
	st.param.f64 	[param0], %fd852;
	.param .b64 retval0;
	call.uni (retval0), 
	__internal_accurate_pow, 
	(
	param0
	);
	ld.param.f64 	%fd853, [retval0];
	} // callseq 272
	setp.lt.s32 	%p419, %r1480, 0;
	neg.f64 	%fd855, %fd853;
	selp.f64 	%fd856, %fd855, %fd853, %p220;
	selp.f64 	%fd857, %fd856, %fd853, %p419;
	setp.eq.f32 	%p420, %f256, 0f00000000;
	selp.b32 	%r1481, %r1480, 0, %p220;
	or.b32  	%r1482, %r1481, 2146435072;
	selp.b32 	%r1483, %r1482, %r1481, %p219;
	mov.b64 	%fd858, {%r807, %r1483};
	selp.f64 	%fd859, %fd858, %fd857, %p420;
	add.f64 	%fd860, %fd852, 0d4000000000000000;
	{
	.reg .b32 %temp; 
	mov.b64 	{%temp, %r1484}, %fd860;
	}
	and.b32  	%r1485, %r1484, 2146435072;
	setp.eq.s32 	%p421, %r1485, 2146435072;
	setp.eq.f32 	%p422, %f256, 0f7F800000;
	selp.b32 	%r1486, %r80, %r23, %p419;
	mov.b64 	%fd861, {%r807, %r1486};
	selp.f64 	%fd862, %fd861, %fd859, %p421;
	selp.f64 	%fd863, %fd862, %fd859, %p422;
	setp.eq.f32 	%p423, %f256, 0f3F800000;
	selp.f64 	%fd864, 0d3FF0000000000000, %fd863, %p423;
	cvt.f64.f32 	%fd865, %f260;
	{
	.reg .b32 %temp; 
	mov.b64 	{%temp, %r1487}, %fd865;
	}
	{ // callseq 273, 0
	.param .b64 param0;
	st.param.f64 	[param0], %fd865;
	.param .b64 retval0;
	call.uni (retval0), 
	__internal_accurate_pow, 
	(
	param0
	);
	ld.param.f64 	%fd866, [retval0];
	} // callseq 273
	setp.lt.s32 	%p424, %r1487, 0;
	neg.f64 	%fd868, %fd866;
	selp.f64 	%fd869, %fd868, %fd866, %p220;
	selp.f64 	%fd870, %fd869, %fd866, %p424;
	setp.eq.f32 	%p425, %f259, 0f00000000;
	selp.b32 	%r1488, %r1487, 0, %p220;
	or.b32  	%r1489, %r1488, 2146435072;
	selp.b32 	%r1490, %r1489, %r1488, %p219;
	mov.b64 	%fd871, {%r807, %r1490};
	selp.f64 	%fd872, %fd871, %fd870, %p425;
	add.f64 	%fd873, %fd865, 0d4000000000000000;
	{
	.reg .b32 %temp; 
	mov.b64 	{%temp, %r1491}, %fd873;
	}
	and.b32  	%r1492, %r1491, 2146435072;
	setp.eq.s32 	%p426, %r1492, 2146435072;
	setp.eq.f32 	%p427, %f259, 0f7F800000;
	selp.b32 	%r1493, %r80, %r23, %p424;
	mov.b64 	%fd874, {%r807, %r1493};
	selp.f64 	%fd875, %fd874, %fd872, %p426;
	selp.f64 	%fd876, %fd875, %fd872, %p427;
	setp.eq.f32 	%p428, %f259, 0f3F800000;
	selp.f64 	%fd877, 0d3FF0000000000000, %fd876, %p428;
	add.f64 	%fd878, %fd864, %fd877;
	setp.le.f64 	%p429, %fd878, 0d3FF0000000000000;
	selp.f32 	%f261, 0f3F800000, 0f00000000, %p429;
	add.f32 	%f262, %f386, %f156;
	add.f32 	%f263, %f163, %f170;
	add.f32 	%f264, %f177, %f184;
	add.f32 	%f265, %f191, %f198;
	add.f32 	%f266, %f205, %f212;
	add.f32 	%f267, %f219, %f226;
	add.f32 	%f268, %f233, %f240;
	add.f32 	%f269, %f247, %f254;
	add.f32 	%f270, %f262, %f263;
	add.f32 	%f271, %f264, %f265;
	add.f32 	%f272, %f266, %f267;
	add.f32 	%f273, %f268, %f269;
	add.f32 	%f274, %f270, %f271;
	add.f32 	%f275, %f272, %f273;
	add.f32 	%f276, %f274, %f275;
	add.f32 	%f386, %f276, %f261;
	sub.s64 	%rd17, %rd11, %rd23;
	shl.b32 	%r1494, %r36, 12;
	cvt.s64.s32 	%rd18, %r1494;
	setp.lt.u64 	%p430, %rd17, %rd18;
	mad.lo.s32 	%r1761, %r36, 77815808, %r1761;
	@%p430 bra 	$L__BB6_31;
	bra.uni 	$L__BB6_25;
$L__BB6_27:
	setp.le.u64 	%p431, %rd11, %rd23;
	@%p431 bra 	$L__BB6_31;
	cvt.u32.u64 	%r1495, %rd23;
	cvt.u32.u64 	%r1496, %rd11;
	sub.s32 	%r29, %r1496, %r1495;
	setp.ge.s32 	%p432, %r20, %r29;
	@%p432 bra 	$L__BB6_31;
	mov.u32 	%r1763, %r20;
$L__BB6_30:
	setp.lt.s32 	%p433, %r21, 0;
	setp.eq.s32 	%p434, %r22, 1062207488;
	mul.hi.u32 	%r1497, %r1761, 3;
	sub.s32 	%r1498, %r1761, %r1497;
	shr.u32 	%r1499, %r1498, 1;
	add.s32 	%r1500, %r1499, %r1497;
	shr.u32 	%r1501, %r1500, 30;
	mul.lo.s32 	%r1502, %r1501, 2147483647;
	sub.s32 	%r1503, %r1761, %r1502;
	max.u32 	%r1504, %r1503, 1;
	mul.hi.u32 	%r1505, %r1504, 1581746633;
	shr.u32 	%r1506, %r1505, 14;
	mul.lo.s32 	%r1507, %r1506, 44488;
	sub.s32 	%r1508, %r1504, %r1507;
	mul.lo.s32 	%r1509, %r1508, 48271;
	mul.lo.s32 	%r1510, %r1506, 3399;
	setp.lt.u32 	%p436, %r1509, %r1510;
	xor.b32  	%r1511, %r1510, 2147483647;
	neg.s32 	%r1512, %r1510;
	selp.b32 	%r1513, %r1511, %r1512, %p436;
	add.s32 	%r1514, %r1513, %r1509;
	add.s32 	%r1515, %r1514, -1;
	cvt.rn.f32.u32 	%f277, %r1515;
	mul.f32 	%f278, %f277, 0f30000000;
	add.f32 	%f279, %f278, 0f00000000;
	mul.hi.u32 	%r1516, %r1514, -1131474031;
	shr.u32 	%r1517, %r1516, 15;
	mul.lo.s32 	%r1518, %r1517, 44488;
	sub.s32 	%r1519, %r1514, %r1518;
	mul.lo.s32 	%r1520, %r1519, 48271;
	mul.lo.s32 	%r1521, %r1517, 3399;
	setp.lt.u32 	%p437, %r1520, %r1521;
	xor.b32  	%r1522, %r1521, 2147483647;
	neg.s32 	%r1523, %r1521;
	selp.b32 	%r1524, %r1522, %r1523, %p437;
	add.s32 	%r1525, %r1520, %r1524;
	add.s32 	%r1526, %r1525, -1;
	cvt.rn.f32.u32 	%f280, %r1526;
	mul.f32 	%f281, %f280, 0f30000000;
	add.f32 	%f282, %f281, 0f00000000;
	cvt.f64.f32 	%fd879, %f279;
	{
	.reg .b32 %temp; 
	mov.b64 	{%temp, %r1527}, %fd879;
	}
	{ // callseq 274, 0
	.param .b64 param0;
	st.param.f64 	[param0], %fd879;
	.param .b64 retval0;
	call.uni (retval0), 
	__internal_accurate_pow, 
	(
	param0
	);
	ld.param.f64 	%fd880, [retval0];
	} // callseq 274
	setp.lt.s32 	%p438, %r1527, 0;
	neg.f64 	%fd882, %fd880;
	selp.f64 	%fd883, %fd882, %fd880, %p434;
	selp.f64 	%fd884, %fd883, %fd880, %p438;
	setp.eq.f32 	%p439, %f278, 0f00000000;
	selp.b32 	%r1528, %r1527, 0, %p434;
	or.b32  	%r1529, %r1528, 2146435072;
	selp.b32 	%r1530, %r1529, %r1528, %p433;
	mov.b32 	%r1531, 0;
	mov.b64 	%fd885, {%r1531, %r1530};
	selp.f64 	%fd886, %fd885, %fd884, %p439;
	add.f64 	%fd887, %fd879, 0d4000000000000000;
	{
	.reg .b32 %temp; 
	mov.b64 	{%temp, %r1532}, %fd887;
	}
	and.b32  	%r1533, %r1532, 2146435072;
	setp.eq.s32 	%p440, %r1533, 2146435072;
	setp.eq.f32 	%p441, %f278, 0f7F800000;
	selp.b32 	%r1535, %r80, %r23, %p438;
	mov.b64 	%fd888, {%r1531, %r1535};
	selp.f64 	%fd889, %fd888, %fd886, %p440;
	selp.f64 	%fd890, %fd889, %fd886, %p441;
	setp.eq.f32 	%p442, %f278, 0f3F800000;
	selp.f64 	%fd891, 0d3FF0000000000000, %fd890, %p442;
	cvt.f64.f32 	%fd892, %f282;
	{
	.reg .b32 %temp; 
	mov.b64 	{%temp, %r1536}, %fd892;
	}
	{ // callseq 275, 0
	.param .b64 param0;
	st.param.f64 	[param0], %fd892;
	.param .b64 retval0;
	call.uni (retval0), 
	__internal_accurate_pow, 
	(
	param0
	);
	ld.param.f64 	%fd893, [retval0];
	} // callseq 275
	setp.lt.s32 	%p443, %r1536, 0;
	neg.f64 	%fd895, %fd893;
	selp.f64 	%fd896, %fd895, %fd893, %p434;
	selp.f64 	%fd897, %fd896, %fd893, %p443;
	setp.eq.f32 	%p444, %f281, 0f00000000;
	selp.b32 	%r1537, %r1536, 0, %p434;
	or.b32  	%r1538, %r1537, 2146435072;
	selp.b32 	%r1539, %r1538, %r1537, %p433;
	mov.b64 	%fd898, {%r1531, %r1539};
	selp.f64 	%fd899, %fd898, %fd897, %p444;
	add.f64 	%fd900, %fd892, 0d4000000000000000;
	{
	.reg .b32 %temp; 
	mov.b64 	{%temp, %r1540}, %fd900;
	}
	and.b32  	%r1541, %r1540, 2146435072;
	setp.eq.s32 	%p445, %r1541, 2146435072;
	setp.eq.f32 	%p446, %f281, 0f7F800000;
	selp.b32 	%r1542, %r80, %r23, %p443;
	mov.b64 	%fd901, {%r1531, %r1542};
	selp.f64 	%fd902, %fd901, %fd899, %p445;
	selp.f64 	%fd903, %fd902, %fd899, %p446;
	setp.eq.f32 	%p447, %f281, 0f3F800000;
	selp.f64 	%fd904, 0d3FF0000000000000, %fd903, %p447;
	add.f64 	%fd905, %fd891, %fd904;
	setp.le.f64 	%p448, %fd905, 0d3FF0000000000000;
	selp.f32 	%f283, 0f3F800000, 0f00000000, %p448;
	add.f32 	%f386, %f386, %f283;
	add.s32 	%r1763, %r1763, 256;
	add.s32 	%r1761, %r1761, 4863488;
	setp.lt.s32 	%p449, %r1763, %r29;
	@%p449 bra 	$L__BB6_30;
$L__BB6_31:
	// begin inline asm
	mov.u32 %r1543, %laneid;
	// end inline asm
	mov.b32 	%r1545, %f386;
	mov.b32 	%r1546, 1;
	mov.b32 	%r1567, 31;
	mov.b32 	%r1568, -1;
	// begin inline asm
	shfl.sync.down.b32 %r1544, %r1545, %r1546, %r1567, %r1568;
	// end inline asm
	setp.gt.s32 	%p450, %r1543, 30;
	mov.b32 	%f284, %r1544;
	add.f32 	%f285, %f386, %f284;
	selp.f32 	%f286, %f386, %f285, %p450;
	mov.b32 	%r1550, %f286;
	mov.b32 	%r1551, 2;
	// begin inline asm
	shfl.sync.down.b32 %r1549, %r1550, %r1551, %r1567, %r1568;
	// end inline asm
	setp.gt.s32 	%p451, %r1543, 29;
	mov.b32 	%f287, %r1549;
	add.f32 	%f288, %f286, %f287;
	selp.f32 	%f289, %f286, %f288, %p451;
	mov.b32 	%r1555, %f289;
	mov.b32 	%r1556, 4;
	// begin inline asm
	shfl.sync.down.b32 %r1554, %r1555, %r1556, %r1567, %r1568;
	// end inline asm
	setp.gt.s32 	%p452, %r1543, 27;
	mov.b32 	%f290, %r1554;
	add.f32 	%f291, %f289, %f290;
	selp.f32 	%f292, %f289, %f291, %p452;
	mov.b32 	%r1560, %f292;
	mov.b32 	%r1561, 8;
	// begin inline asm
	shfl.sync.down.b32 %r1559, %r1560, %r1561, %r1567, %r1568;
	// end inline asm
	setp.gt.s32 	%p453, %r1543, 23;
	mov.b32 	%f293, %r1559;
	add.f32 	%f294, %f292, %f293;
	selp.f32 	%f295, %f292, %f294, %p453;
	mov.b32 	%r1565, %f295;
	mov.b32 	%r1566, 16;
	// begin inline asm
	shfl.sync.down.b32 %r1564, %r1565, %r1566, %r1567, %r1568;
	// end inline asm
	setp.gt.s32 	%p454, %r1543, 15;
	mov.b32 	%f296, %r1564;
	add.f32 	%f20, %f295, %f296;
	selp.f32 	%f387, %f295, %f20, %p454;
	setp.ne.s32 	%p455, %r1543, 0;
	@%p455 bra 	$L__BB6_33;
	shr.u32 	%r1569, %r20, 3;
	and.b32  	%r1570, %r1569, 124;
	mov.u32 	%r1571, _ZZN3cub18CUB_300001_SM_10006detail6reduce18DeviceReduceKernelINS2_10policy_hubIfyN4cuda3std3__44plusIfEEE10Policy1000EN6thrust24THRUST_300001_SM_1000_NS17counting_iteratorIiNSD_11use_defaultESF_SF_EEyS9_f7rng_gpuEEvT0_PT3_T1_NS0_13GridEvenShareISL_EET2_T4_E12temp_storage;
	add.s32 	%r1572, %r1571, %r1570;
	st.shared.f32 	[%r1572+8], %f20;
$L__BB6_33:
	bar.sync 	0;
	setp.ne.s32 	%p456, %r20, 0;
	@%p456 bra 	$L__BB6_35;
	ld.shared.f32 	%f297, [_ZZN3cub18CUB_300001_SM_10006detail6reduce18DeviceReduceKernelINS2_10policy_hubIfyN4cuda3std3__44plusIfEEE10Policy1000EN6thrust24THRUST_300001_SM_1000_NS17counting_iteratorIiNSD_11use_defaultESF_SF_EEyS9_f7rng_gpuEEvT0_PT3_T1_NS0_13GridEvenShareISL_EET2_T4_E12temp_storage+12];
	add.f32 	%f298, %f387, %f297;
	ld.shared.f32 	%f299, [_ZZN3cub18CUB_300001_SM_10006detail6reduce18DeviceReduceKernelINS2_10policy_hubIfyN4cuda3std3__44plusIfEEE10Policy1000EN6thrust24THRUST_300001_SM_1000_NS17counting_iteratorIiNSD_11use_defaultESF_SF_EEyS9_f7rng_gpuEEvT0_PT3_T1_NS0_13GridEvenShareISL_EET2_T4_E12temp_storage+16];
	add.f32 	%f300, %f298, %f299;
	ld.shared.f32 	%f301, [_ZZN3cub18CUB_300001_SM_10006detail6reduce18DeviceReduceKernelINS2_10policy_hubIfyN4cuda3std3__44plusIfEEE10Policy1000EN6thrust24THRUST_300001_SM_1000_NS17counting_iteratorIiNSD_11use_defaultESF_SF_EEyS9_f7rng_gpuEEvT0_PT3_T1_NS0_13GridEvenShareISL_EET2_T4_E12temp_storage+20];
	add.f32 	%f302, %f300, %f301;
	ld.shared.f32 	%f303, [_ZZN3cub18CUB_300001_SM_10006detail6reduce18DeviceReduceKernelINS2_10policy_hubIfyN4cuda3std3__44plusIfEEE10Policy1000EN6thrust24THRUST_300001_SM_1000_NS17counting_iteratorIiNSD_11use_defaultESF_SF_EEyS9_f7rng_gpuEEvT0_PT3_T1_NS0_13GridEvenShareISL_EET2_T4_E12temp_storage+24];
	add.f32 	%f304, %f302, %f303;
	ld.shared.f32 	%f305, [_ZZN3cub18CUB_300001_SM_10006detail6reduce18DeviceReduceKernelINS2_10policy_hubIfyN4cuda3std3__44plusIfEEE10Policy1000EN6thrust24THRUST_300001_SM_1000_NS17counting_iteratorIiNSD_11use_defaultESF_SF_EEyS9_f7rng_gpuEEvT0_PT3_T1_NS0_13GridEvenShareISL_EET2_T4_E12temp_storage+28];
	add.f32 	%f306, %f304, %f305;
	ld.shared.f32 	%f307, [_ZZN3cub18CUB_300001_SM_10006detail6reduce18DeviceReduceKernelINS2_10policy_hubIfyN4cuda3std3__44plusIfEEE10Policy1000EN6thrust24THRUST_300001_SM_1000_NS17counting_iteratorIiNSD_11use_defaultESF_SF_EEyS9_f7rng_gpuEEvT0_PT3_T1_NS0_13GridEvenShareISL_EET2_T4_E12temp_storage+32];
	add.f32 	%f308, %f306, %f307;
	ld.shared.f32 	%f309, [_ZZN3cub18CUB_300001_SM_10006detail6reduce18DeviceReduceKernelINS2_10policy_hubIfyN4cuda3std3__44plusIfEEE10Policy1000EN6thrust24THRUST_300001_SM_1000_NS17counting_iteratorIiNSD_11use_defaultESF_SF_EEyS9_f7rng_gpuEEvT0_PT3_T1_NS0_13GridEvenShareISL_EET2_T4_E12temp_storage+36];
	add.f32 	%f387, %f308, %f309;
$L__BB6_35:
	mov.u32 	%r1757, %tid.x;
	setp.ne.s32 	%p531, %r1757, 0;
	@%p531 bra 	$L__BB6_37;
	ld.param.u64 	%rd22, [_ZN3cub18CUB_300001_SM_10006detail6reduce18DeviceReduceKernelINS2_10policy_hubIfyN4cuda3std3__44plusIfEEE10Policy1000EN6thrust24THRUST_300001_SM_1000_NS17counting_iteratorIiNSD_11use_defaultESF_SF_EEyS9_f7rng_gpuEEvT0_PT3_T1_NS0_13GridEvenShareISL_EET2_T4__param_1];
	cvta.to.global.u64 	%rd19, %rd22;
	mul.wide.u32 	%rd20, %r2, 4;
	add.s64 	%rd21, %rd19, %rd20;
	st.global.f32 	[%rd21], %f387;
$L__BB6_37:
	ret;

}
	// .globl	_ZN3cub18CUB_300001_SM_10006detail6reduce28DeviceReduceSingleTileKernelINS2_10policy_hubIfyN4cuda3std3__44plusIfEEE10Policy1000EPfPdiS9_dfNS7_10__identityEEEvT0_T1_T2_T3_T4_T6_
.visible .entry _ZN3cub18CUB_300001_SM_10006detail6reduce28DeviceReduceSingleTileKernelINS2_10policy_hubIfyN4cuda3std3__44plusIfEEE10Policy1000EPfPdiS9_dfNS7_10__identityEEEvT0_T1_T2_T3_T4_T6_(
	.param .u64 .ptr .align 1 _ZN3cub18CUB_300001_SM_10006detail6reduce28DeviceReduceSingleTileKernelINS2_10policy_hubIfyN4cuda3std3__44plusIfEEE10Policy1000EPfPdiS9_dfNS7_10__identityEEEvT0_T1_T2_T3_T4_T6__param_0,
	.param .u64 .ptr .align 1 _ZN3cub18CUB_300001_SM_10006detail6reduce28DeviceReduceSingleTileKernelINS2_10policy_hubIfyN4cuda3std3__44plusIfEEE10Policy1000EPfPdiS9_dfNS7_10__identityEEEvT0_T1_T2_T3_T4_T6__param_1,
	.param .u32 _ZN3cub18CUB_300001_SM_10006detail6reduce28DeviceReduceSingleTileKernelINS2_10policy_hubIfyN4cuda3std3__44plusIfEEE10Policy1000EPfPdiS9_dfNS7_10__identityEEEvT0_T1_T2_T3_T4_T6__param_2,
	.param .align 1 .b8 _ZN3cub18CUB_300001_SM_10006detail6reduce28DeviceReduceSingleTileKernelINS2_10policy_hubIfyN4cuda3std3__44plusIfEEE10Policy1000EPfPdiS9_dfNS7_10__identityEEEvT0_T1_T2_T3_T4_T6__param_3[1],
	.param .f64 _ZN3cub18CUB_300001_SM_10006detail6reduce28DeviceReduceSingleTileKernelINS2_10policy_hubIfyN4cuda3std3__44plusIfEEE10Policy1000EPfPdiS9_dfNS7_10__identityEEEvT0_T1_T2_T3_T4_T6__param_4,
	.param .align 1 .b8 _ZN3cub18CUB_300001_SM_10006detail6reduce28DeviceReduceSingleTileKernelINS2_10policy_hubIfyN4cuda3std3__44plusIfEEE10Policy1000EPfPdiS9_dfNS7_10__identityEEEvT0_T1_T2_T3_T4_T6__param_5[1]
)
.maxntid 256
.minnctapersm 1
{
	.reg .pred 	%p<97>;
	.reg .b32 	%r<407>;
	.reg .b32 	%f<419>;
	.reg .b64 	%rd<125>;
	.reg .b64 	%fd<3>;
	// demoted variable
	.shared .align 4 .b8 _ZZN3cub18CUB_300001_SM_10006detail6reduce28DeviceReduceSingleTileKernelINS2_10policy_hubIfyN4cuda3std3__44plusIfEEE10Policy1000EPfPdiS9_dfNS7_10__identityEEEvT0_T1_T2_T3_T4_T6_E12temp_storage[44];
	ld.param.u64 	%rd16, [_ZN3cub18CUB_300001_SM_10006detail6reduce28DeviceReduceSingleTileKernelINS2_10policy_hubIfyN4cuda3std3__44plusIfEEE10Policy1000EPfPdiS9_dfNS7_10__identityEEEvT0_T1_T2_T3_T4_T6__param_0];
	ld.param.u64 	%rd17, [_ZN3cub18CUB_300001_SM_10006detail6reduce28DeviceReduceSingleTileKernelINS2_10policy_hubIfyN4cuda3std3__44plusIfEEE10Policy1000EPfPdiS9_dfNS7_10__identityEEEvT0_T1_T2_T3_T4_T6__param_1];
	ld.param.u32 	%r67, [_ZN3cub18CUB_300001_SM_10006detail6reduce28DeviceReduceSingleTileKernelINS2_10policy_hubIfyN4cuda3std3__44plusIfEEE10Policy1000EPfPdiS9_dfNS7_10__identityEEEvT0_T1_T2_T3_T4_T6__param_2];
	ld.param.f64 	%fd1, [_ZN3cub18CUB_300001_SM_10006detail6reduce28DeviceReduceSingleTileKernelINS2_10policy_hubIfyN4cuda3std3__44plusIfEEE10Policy1000EPfPdiS9_dfNS7_10__identityEEEvT0_T1_T2_T3_T4_T6__param_4];
	cvta.to.global.u64 	%rd1, %rd17;
	setp.ne.s32 	%p1, %r67, 0;
	@%p1 bra 	$L__BB7_3;
	mov.u32 	%r380, %tid.x;
	setp.ne.s32 	%p96, %r380, 0;
	@%p96 bra 	$L__BB7_74;
	st.global.f64 	[%rd1], %fd1;
	bra.uni 	$L__BB7_74;
$L__BB7_3:
	and.b64  	%rd18, %rd16, 15;
	setp.ne.s64 	%p2, %rd18, 0;
	@%p2 bra 	$L__BB7_38;
	setp.gt.s32 	%p49, %r67, 4095;
	@%p49 bra 	$L__BB7_22;
	mov.u32 	%r1, %tid.x;
	setp.ge.s32 	%p66, %r1, %r67;
	mov.f32 	%f397, 0f00000000;
	mov.u32 	%r384, %r1;
	@%p66 bra 	$L__BB7_7;
	mul.wide.u32 	%rd113, %r1, 4;
	add.s64 	%rd112, %rd16, %rd113;
	// begin inline asm
	ld.global.nc.u32 %r300, [%rd112];
	// end inline asm
	mov.b32 	%f397, %r300;
	add.s32 	%r384, %r1, 256;
$L__BB7_7:
	setp.ge.s32 	%p67, %r384, %r67;
	@%p67 bra 	$L__BB7_13;
	not.b32 	%r301, %r384;
	add.s32 	%r4, %r67, %r301;
	and.b32  	%r302, %r4, 768;
	setp.eq.s32 	%p68, %r302, 768;
	@%p68 bra 	$L__BB7_11;
	mul.wide.u32 	%rd114, %r384, 4;
	add.s64 	%rd121, %rd16, %rd114;
	shr.u32 	%r303, %r4, 8;
	add.s32 	%r304, %r303, 1;
	and.b32  	%r305, %r304, 3;
	neg.s32 	%r382, %r305;
$L__BB7_10:
	.pragma "nounroll";
	// begin inline asm
	ld.global.nc.u32 %r306, [%rd121];
	// end inline asm
	mov.b32 	%f322, %r306;
	add.f32 	%f397, %f397, %f322;
	add.s32 	%r384, %r384, 256;
	add.s64 	%rd121, %rd121, 1024;
	add.s32 	%r382, %r382, 1;
	setp.ne.s32 	%p69, %r382, 0;
	@%p69 bra 	$L__BB7_10;
$L__BB7_11:
	setp.lt.u32 	%p70, %r4, 768;
	@%p70 bra 	$L__BB7_13;
$L__BB7_12:
	mul.wide.s32 	%rd120, %r384, 4;
	add.s64 	%rd116, %rd16, %rd120;
	// begin inline asm
	ld.global.nc.u32 %r307, [%rd116];
	// end inline asm
	mov.b32 	%f323, %r307;
	add.f32 	%f324, %f397, %f323;
	add.s64 	%rd117, %rd116, 1024;
	// begin inline asm
	ld.global.nc.u32 %r308, [%rd117];
	// end inline asm
	mov.b32 	%f325, %r308;
	add.f32 	%f326, %f324, %f325;
	add.s64 	%rd118, %rd116, 2048;
	// begin inline asm
	ld.global.nc.u32 %r309, [%rd118];
	// end inline asm
	mov.b32 	%f327, %r309;
	add.f32 	%f328, %f326, %f327;
	add.s64 	%rd119, %rd116, 3072;
	// begin inline asm
	ld.global.nc.u32 %r310, [%rd119];
	// end inline asm
	mov.b32 	%f329, %r310;
	add.f32 	%f397, %f328, %f329;
	add.s32 	%r384, %r384, 1024;
	setp.lt.s32 	%p71, %r384, %r67;
	@%p71 bra 	$L__BB7_12;
$L__BB7_13:
	setp.lt.s32 	%p72, %r67, 256;
	@%p72 bra 	$L__BB7_18;
	// begin inline asm
	mov.u32 %r349, %laneid;
	// end inline asm
	mov.b32 	%r351, %f397;
	mov.b32 	%r352, 1;
	mov.b32 	%r373, 31;
	mov.b32 	%r374, -1;
	// begin inline asm
	shfl.sync.down.b32 %r350, %r351, %r352, %r373, %r374;
	// end inline asm
	setp.gt.s32 	%p88, %r349, 30;
	mov.b32 	%f364, %r350;
	add.f32 	%f365, %f397, %f364;
	selp.f32 	%f366, %f397, %f365, %p88;
	mov.b32 	%r356, %f366;
	mov.b32 	%r357, 2;
	// begin inline asm
	shfl.sync.down.b32 %r355, %r356, %r357, %r373, %r374;
	// end inline asm
	setp.gt.s32 	%p89, %r349, 29;
	mov.b32 	%f367, %r355;
	add.f32 	%f368, %f366, %f367;
	selp.f32 	%f369, %f366, %f368, %p89;
	mov.b32 	%r361, %f369;
	mov.b32 	%r362, 4;
	// begin inline asm
	shfl.sync.down.b32 %r360, %r361, %r362, %r373, %r374;
	// end inline asm
	setp.gt.s32 	%p90, %r349, 27;
	mov.b32 	%f370, %r360;
	add.f32 	%f371, %f369, %f370;
	selp.f32 	%f372, %f369, %f371, %p90;
	mov.b32 	%r366, %f372;
	mov.b32 	%r367, 8;
	// begin inline asm
	shfl.sync.down.b32 %r365, %r366, %r367, %r373, %r374;
	// end inline asm
	setp.gt.s32 	%p91, %r349, 23;
	mov.b32 	%f373, %r365;
	add.f32 	%f374, %f372, %f373;
	selp.f32 	%f375, %f372, %f374, %p91;
	mov.b32 	%r371, %f375;
	mov.b32 	%r372, 16;
	// begin inline asm
	shfl.sync.down.b32 %r370, %r371, %r372, %r373, %r374;
	// end inline asm
	setp.gt.s32 	%p92, %r349, 15;
	mov.b32 	%f376, %r370;
	add.f32 	%f10, %f375, %f376;
	selp.f32 	%f418, %f375, %f10, %p92;
	setp.ne.s32 	%p93, %r349, 0;
	@%p93 bra 	$L__BB7_16;
	shr.u32 	%r375, %r1, 3;
	and.b32  	%r376, %r375, 124;
	mov.u32 	%r377, _ZZN3cub18CUB_300001_SM_10006detail6reduce28DeviceReduceSingleTileKernelINS2_10policy_hubIfyN4cuda3std3__44plusIfEEE10Policy1000EPfPdiS9_dfNS7_10__identityEEEvT0_T1_T2_T3_T4_T6_E12temp_storage;
	add.s32 	%r378, %r377, %r376;
	st.shared.f32 	[%r378+8], %f10;
$L__BB7_16:
	bar.sync 	0;
	setp.ne.s32 	%p94, %r1, 0;
	@%p94 bra 	$L__BB7_72;
	ld.shared.f32 	%f377, [_ZZN3cub18CUB_300001_SM_10006detail6reduce28DeviceReduceSingleTileKernelINS2_10policy_hubIfyN4cuda3std3__44plusIfEEE10Policy1000EPfPdiS9_dfNS7_10__identityEEEvT0_T1_T2_T3_T4_T6_E12temp_storage+12];
	add.f32 	%f378, %f418, %f377;
	ld.shared.f32 	%f379, [_ZZN3cub18CUB_300001_SM_10006detail6reduce28DeviceReduceSingleTileKernelINS2_10policy_hubIfyN4cuda3std3__44plusIfEEE10Policy1000EPfPdiS9_dfNS7_10__identityEEEvT0_T1_T2_T3_T4_T6_E12temp_storage+16];
	add.f32 	%f380, %f378, %f379;
	ld.shared.f32 	%f381, [_ZZN3cub18CUB_300001_SM_10006detail6reduce28DeviceReduceSingleTileKernelINS2_10policy_hubIfyN4cuda3std3__44plusIfEEE10Policy1000EPfPdiS9_dfNS7_10__identityEEEvT0_T1_T2_T3_T4_T6_E12temp_storage+20];
	add.f32 	%f382, %f380, %f381;
	ld.shared.f32 	%f383, [_ZZN3cub18CUB_300001_SM_10006detail6reduce28DeviceReduceSingleTileKernelINS2_10policy_hubIfyN4cuda3std3__44plusIfEEE10Policy1000EPfPdiS9_dfNS7_10__identityEEEvT0_T1_T2_T3_T4_T6_E12temp_storage+24];
	add.f32 	%f384, %f382, %f383;
	ld.shared.f32 	%f385, [_ZZN3cub18CUB_300001_SM_10006detail6reduce28DeviceReduceSingleTileKernelINS2_10policy_hubIfyN4cuda3std3__44plusIfEEE10Policy1000EPfPdiS9_dfNS7_10__identityEEEvT0_T1_T2_T3_T4_T6_E12temp_storage+28];
	add.f32 	%f386, %f384, %f385;
	ld.shared.f32 	%f387, [_ZZN3cub18CUB_300001_SM_10006detail6reduce28DeviceReduceSingleTileKernelINS2_10policy_hubIfyN4cuda3std3__44plusIfEEE10Policy1000EPfPdiS9_dfNS7_10__identityEEEvT0_T1_T2_T3_T4_T6_E12temp_storage+32];
	add.f32 	%f388, %f386, %f387;
	ld.shared.f32 	%f389, [_ZZN3cub18CUB_300001_SM_10006detail6reduce28DeviceReduceSingleTileKernelINS2_10policy_hubIfyN4cuda3std3__44plusIfEEE10Policy1000EPfPdiS9_dfNS7_10__identityEEEvT0_T1_T2_T3_T4_T6_E12temp_storage+36];
	add.f32 	%f418, %f388, %f389;
	bra.uni 	$L__BB7_72;
$L__BB7_18:
	// begin inline asm
	mov.u32 %r311, %laneid;
	// end inline asm
	and.b32  	%r337, %r1, 992;
	add.s32 	%r338, %r337, 32;
	setp.gt.s32 	%p73, %r338, %r67;
	not.b32 	%r339, %r337;
	add.s32 	%r340, %r67, %r339;
	selp.b32 	%r335, %r340, 31, %p73;
	mov.b32 	%r313, %f397;
	mov.b32 	%r314, 1;
	mov.b32 	%r336, -1;
	// begin inline asm
	shfl.sync.down.b32 %r312, %r313, %r314, %r335, %r336;
	// end inline asm
	setp.lt.s32 	%p74, %r311, %r335;
	mov.b32 	%f330, %r312;
	add.f32 	%f331, %f397, %f330;
	selp.f32 	%f332, %f331, %f397, %p74;
	mov.b32 	%r318, %f332;
	mov.b32 	%r319, 2;
	// begin inline asm
	shfl.sync.down.b32 %r317, %r318, %r319, %r335, %r336;
	// end inline asm
	add.s32 	%r341, %r311, 2;
	setp.gt.s32 	%p75, %r341, %r335;
	mov.b32 	%f333, %r317;
	add.f32 	%f334, %f332, %f333;
	selp.f32 	%f335, %f332, %f334, %p75;
	mov.b32 	%r323, %f335;
	mov.b32 	%r324, 4;
	// begin inline asm
	shfl.sync.down.b32 %r322, %r323, %r324, %r335, %r336;
	// end inline asm
	add.s32 	%r342, %r311, 4;
	setp.gt.s32 	%p76, %r342, %r335;
	mov.b32 	%f336, %r322;
	add.f32 	%f337, %f335, %f336;
	selp.f32 	%f338, %f335, %f337, %p76;
	mov.b32 	%r328, %f338;
	mov.b32 	%r329, 8;
	// begin inline asm
	shfl.sync.down.b32 %r327, %r328, %r329, %r335, %r336;
	// end inline asm
	add.s32 	%r343, %r311, 8;
	setp.gt.s32 	%p77, %r343, %r335;
	mov.b32 	%f339, %r327;
	add.f32 	%f340, %f338, %f339;
	selp.f32 	%f341, %f338, %f340, %p77;
	mov.b32 	%r333, %f341;
	mov.b32 	%r334, 16;
	// begin inline asm
	shfl.sync.down.b32 %r332, %r333, %r334, %r335, %r336;
	// end inline asm
	add.s32 	%r344, %r311, 16;
	setp.gt.s32 	%p78, %r344, %r335;
	mov.b32 	%f342, %r332;
	add.f32 	%f343, %f341, %f342;
	selp.f32 	%f418, %f341, %f343, %p78;
	setp.ne.s32 	%p79, %r311, 0;
	@%p79 bra 	$L__BB7_20;
	shr.u32 	%r345, %r1, 3;
	and.b32  	%r346, %r345, 124;
	mov.u32 	%r347, _ZZN3cub18CUB_300001_SM_10006detail6reduce28DeviceReduceSingleTileKernelINS2_10policy_hubIfyN4cuda3std3__44plusIfEEE10Policy1000EPfPdiS9_dfNS7_10__identityEEEvT0_T1_T2_T3_T4_T6_E12temp_storage;
	add.s32 	%r348, %r347, %r346;
	st.shared.f32 	[%r348+8], %f418;
$L__BB7_20:
	bar.sync 	0;
	setp.ne.s32 	%p80, %r1, 0;
	@%p80 bra 	$L__BB7_72;
	setp.gt.s32 	%p81, %r67, 32;
	ld.shared.f32 	%f344, [_ZZN3cub18CUB_300001_SM_10006detail6reduce28DeviceReduceSingleTileKernelINS2_10policy_hubIfyN4cuda3std3__44plusIfEEE10Policy1000EPfPdiS9_dfNS7_10__identityEEEvT0_T1_T2_T3_T4_T6_E12temp_storage+12];
	add.f32 	%f345, %f418, %f344;
	selp.f32 	%f346, %f345, %f418, %p81;
	setp.gt.s32 	%p82, %r67, 64;
	ld.shared.f32 	%f347, [_ZZN3cub18CUB_300001_SM_10006detail6reduce28DeviceReduceSingleTileKernelINS2_10policy_hubIfyN4cuda3std3__44plusIfEEE10Policy1000EPfPdiS9_dfNS7_10__identityEEEvT0_T1_T2_T3_T4_T6_E12temp_storage+16];
	add.f32 	%f348, %f347, %f346;
	selp.f32 	%f349, %f348, %f346, %p82;
	setp.gt.s32 	%p83, %r67, 96;
	ld.shared.f32 	%f350, [_ZZN3cub18CUB_300001_SM_10006detail6reduce28DeviceReduceSingleTileKernelINS2_10policy_hubIfyN4cuda3std3__44plusIfEEE10Policy1000EPfPdiS9_dfNS7_10__identityEEEvT0_T1_T2_T3_T4_T6_E12temp_storage+20];
	add.f32 	%f351, %f350, %f349;
	selp.f32 	%f352, %f351, %f349, %p83;
	setp.gt.s32 	%p84, %r67, 128;
	ld.shared.f32 	%f353, [_ZZN3cub18CUB_300001_SM_10006detail6reduce28DeviceReduceSingleTileKernelINS2_10policy_hubIfyN4cuda3std3__44plusIfEEE10Policy1000EPfPdiS9_dfNS7_10__identityEEEvT0_T1_T2_T3_T4_T6_E12temp_storage+24];
	add.f32 	%f354, %f353, %f352;
	selp.f32 	%f355, %f354, %f352, %p84;
	setp.gt.s32 	%p85, %r67, 160;
	ld.shared.f32 	%f356, [_ZZN3cub18CUB_300001_SM_10006detail6reduce28DeviceReduceSingleTileKernelINS2_10policy_hubIfyN4cuda3std3__44plusIfEEE10Policy1000EPfPdiS9_dfNS7_10__identityEEEvT0_T1_T2_T3_T4_T6_E12temp_storage+28];
	add.f32 	%f357, %f356, %f355;
	selp.f32 	%f358, %f357, %f355, %p85;
	setp.gt.s32 	%p86, %r67, 192;
	ld.shared.f32 	%f359, [_ZZN3cub18CUB_300001_SM_10006detail6reduce28DeviceReduceSingleTileKernelINS2_10policy_hubIfyN4cuda3std3__44plusIfEEE10Policy1000EPfPdiS9_dfNS7_10__identityEEEvT0_T1_T2_T3_T4_T6_E12temp_storage+32];
	add.f32 	%f360, %f359, %f358;
	selp.f32 	%f361, %f360, %f358, %p86;
	setp.gt.s32 	%p87, %r67, 224;
	ld.shared.f32 	%f362, [_ZZN3cub18CUB_300001_SM_10006detail6reduce28DeviceReduceSingleTileKernelINS2_10policy_hubIfyN4cuda3std3__44plusIfEEE10Policy1000EPfPdiS9_dfNS7_10__identityEEEvT0_T1_T2_T3_T4_T6_E12temp_storage+36];
	add.f32 	%f363, %f362, %f361;
	selp.f32 	%f418, %f363, %f361, %p87;
	bra.uni 	$L__BB7_72;
$L__BB7_22:
	mov.u32 	%r13, %tid.x;
	shl.b32 	%r224, %r13, 2;
	mul.wide.u32 	%rd86, %r224, 4;
	add.s64 	%rd76, %rd16, %rd86;
	// begin inline asm
	ld.global.nc.v2.u64 {%rd74, %rd75}, [%rd76];
	// end inline asm
	mov.b64 	{%r225, %r226}, %rd75;
	mov.b64 	{%r227, %r228}, %rd74;
	mov.b32 	%f224, %r228;
	mov.b32 	%f225, %r227;
	mov.b32 	%f226, %r226;
	mov.b32 	%f227, %r225;
	add.s64 	%rd79, %rd76, 4096;
	// begin inline asm
	ld.global.nc.v2.u64 {%rd77, %rd78}, [%rd79];
	// end inline asm
	mov.b64 	{%r229, %r230}, %rd78;
	mov.b64 	{%r231, %r232}, %rd77;
	mov.b32 	%f228, %r232;
	mov.b32 	%f229, %r231;
	mov.b32 	%f230, %r230;
	mov.b32 	%f231, %r229;
	add.s64 	%rd82, %rd76, 8192;
	// begin inline asm
	ld.global.nc.v2.u64 {%rd80, %rd81}, [%rd82];
	// end inline asm
	mov.b64 	{%r233, %r234}, %rd81;
	mov.b64 	{%r235, %r236}, %rd80;
	mov.b32 	%f232, %r236;
	mov.b32 	%f233, %r235;
	mov.b32 	%f234, %r234;
	mov.b32 	%f235, %r233;
	add.s64 	%rd85, %rd76, 12288;
	// begin inline asm
	ld.global.nc.v2.u64 {%rd83, %rd84}, [%rd85];
	// end inline asm
	mov.b64 	{%r237, %r238}, %rd84;
	mov.b64 	{%r239, %r240}, %rd83;
	mov.b32 	%f236, %r240;
	mov.b32 	%f237, %r239;
	mov.b32 	%f238, %r238;
	mov.b32 	%f239, %r237;
	add.f32 	%f240, %f225, %f224;
	add.f32 	%f241, %f227, %f226;
	add.f32 	%f242, %f229, %f228;
	add.f32 	%f243, %f231, %f230;
	add.f32 	%f244, %f233, %f232;
	add.f32 	%f245, %f235, %f234;
	add.f32 	%f246, %f237, %f236;
	add.f32 	%f247, %f239, %f238;
	add.f32 	%f248, %f240, %f241;
	add.f32 	%f249, %f242, %f243;
	add.f32 	%f250, %f244, %f245;
	add.f32 	%f251, %f246, %f247;
	add.f32 	%f252, %f248, %f249;
	add.f32 	%f253, %f250, %f251;
	add.f32 	%f404, %f252, %f253;
	setp.lt.u32 	%p50, %r67, 8192;
	mov.b32 	%r387, 4096;
	@%p50 bra 	$L__BB7_26;
	add.s32 	%r14, %r67, -4096;
	mov.b32 	%r387, 4096;
$L__BB7_24:
	mul.wide.s32 	%rd99, %r387, 4;
	add.s64 	%rd89, %rd76, %rd99;
	// begin inline asm
	ld.global.nc.v2.u64 {%rd87, %rd88}, [%rd89];
	// end inline asm
	mov.b64 	{%r242, %r243}, %rd88;
	mov.b64 	{%r244, %r245}, %rd87;
	mov.b32 	%f254, %r245;
	mov.b32 	%f255, %r244;
	mov.b32 	%f256, %r243;
	mov.b32 	%f257, %r242;
	add.s64 	%rd92, %rd89, 4096;
	// begin inline asm
	ld.global.nc.v2.u64 {%rd90, %rd91}, [%rd92];
	// end inline asm
	mov.b64 	{%r246, %r247}, %rd91;
	mov.b64 	{%r248, %r249}, %rd90;
	mov.b32 	%f258, %r249;
	mov.b32 	%f259, %r248;
	mov.b32 	%f260, %r247;
	mov.b32 	%f261, %r246;
	add.s64 	%rd95, %rd89, 8192;
	// begin inline asm
	ld.global.nc.v2.u64 {%rd93, %rd94}, [%rd95];
	// end inline asm
	mov.b64 	{%r250, %r251}, %rd94;
	mov.b64 	{%r252, %r253}, %rd93;
	mov.b32 	%f262, %r253;
	mov.b32 	%f263, %r252;
	mov.b32 	%f264, %r251;
	mov.b32 	%f265, %r250;
	add.s64 	%rd98, %rd89, 12288;
	// begin inline asm
	ld.global.nc.v2.u64 {%rd96, %rd97}, [%rd98];
	// end inline asm
	mov.b64 	{%r254, %r255}, %rd97;
	mov.b64 	{%r256, %r257}, %rd96;
	mov.b32 	%f266, %r257;
	mov.b32 	%f267, %r256;
	mov.b32 	%f268, %r255;
	mov.b32 	%f269, %r254;
	add.f32 	%f270, %f404, %f255;
	add.f32 	%f271, %f254, %f257;
	add.f32 	%f272, %f256, %f259;
	add.f32 	%f273, %f258, %f261;
	add.f32 	%f274, %f260, %f263;
	add.f32 	%f275, %f262, %f265;
	add.f32 	%f276, %f264, %f267;
	add.f32 	%f277, %f266, %f269;
	add.f32 	%f278, %f270, %f271;
	add.f32 	%f279, %f272, %f273;
	add.f32 	%f280, %f274, %f275;
	add.f32 	%f281, %f276, %f277;
	add.f32 	%f282, %f278, %f279;
	add.f32 	%f283, %f280, %f281;
	add.f32 	%f284, %f282, %f283;
	add.f32 	%f404, %f284, %f268;
	sub.s32 	%r258, %r67, %r387;
	setp.lt.s32 	%p51, %r258, 4096;
	@%p51 bra 	$L__BB7_34;
	add.s32 	%r387, %r387, 4096;
	setp.le.s32 	%p52, %r387, %r14;
	@%p52 bra 	$L__BB7_24;
$L__BB7_26:
	setp.le.s32 	%p53, %r67, %r387;
	@%p53 bra 	$L__BB7_34;
	sub.s32 	%r18, %r67, %r387;
	setp.ge.s32 	%p54, %r13, %r18;
	@%p54 bra 	$L__BB7_34;
	not.b32 	%r259, %r13;
	add.s32 	%r260, %r67, %r259;
	sub.s32 	%r19, %r260, %r387;
	and.b32  	%r261, %r19, 768;
	setp.eq.s32 	%p55, %r261, 768;
	mov.u32 	%r391, %r13;
	@%p55 bra 	$L__BB7_31;
	add.s32 	%r389, %r13, %r387;
	shr.u32 	%r262, %r19, 8;
	add.s32 	%r263, %r262, 1;
	and.b32  	%r264, %r263, 3;
	neg.s32 	%r388, %r264;
	mov.u32 	%r391, %r13;
$L__BB7_30:
	.pragma "nounroll";
	mul.wide.u32 	%rd101, %r389, 4;
	add.s64 	%rd100, %rd16, %rd101;
	// begin inline asm
	ld.global.nc.u32 %r265, [%rd100];
	// end inline asm
	mov.b32 	%f286, %r265;
	add.f32 	%f404, %f404, %f286;
	add.s32 	%r391, %r391, 256;
	add.s32 	%r389, %r389, 256;
	add.s32 	%r388, %r388, 1;
	setp.ne.s32 	%p56, %r388, 0;
	@%p56 bra 	$L__BB7_30;
$L__BB7_31:
	setp.lt.u32 	%p57, %r19, 768;
	@%p57 bra 	$L__BB7_34;
	cvt.u64.u32 	%rd102, %r391;
	cvt.u64.u32 	%rd103, %r387;
	add.s64 	%rd104, %rd102, %rd103;
	shl.b64 	%rd105, %rd104, 2;
	add.s64 	%rd106, %rd105, %rd16;
	add.s64 	%rd122, %rd106, 2048;
	add.s32 	%r392, %r391, %r387;
$L__BB7_33:
	mul.wide.u32 	%rd111, %r392, 4;
	add.s64 	%rd107, %rd16, %rd111;
	// begin inline asm
	ld.global.nc.u32 %r266, [%rd107];
	// end inline asm
	mov.b32 	%f287, %r266;
	add.f32 	%f288, %f404, %f287;
	add.s64 	%rd108, %rd122, -1024;
	// begin inline asm
	ld.global.nc.u32 %r267, [%rd108];
	// end inline asm
	mov.b32 	%f289, %r267;
	add.f32 	%f290, %f288, %f289;
	// begin inline asm
	ld.global.nc.u32 %r268, [%rd122];
	// end inline asm
	mov.b32 	%f291, %r268;
	add.f32 	%f292, %f290, %f291;
	add.s64 	%rd110, %rd122, 1024;
	// begin inline asm
	ld.global.nc.u32 %r269, [%rd110];
	// end inline asm
	mov.b32 	%f293, %r269;
	add.f32 	%f404, %f292, %f293;
	add.s32 	%r391, %r391, 1024;
	add.s64 	%rd122, %rd122, 4096;
	add.s32 	%r392, %r392, 1024;
	setp.lt.s32 	%p58, %r391, %r18;
	@%p58 bra 	$L__BB7_33;
$L__BB7_34:
	// begin inline asm
	mov.u32 %r270, %laneid;
	// end inline asm
	mov.b32 	%r272, %f404;
	mov.b32 	%r273, 1;
	mov.b32 	%r294, 31;
	mov.b32 	%r295, -1;
	// begin inline asm
	shfl.sync.down.b32 %r271, %r272, %r273, %r294, %r295;
	// end inline asm
	setp.gt.s32 	%p59, %r270, 30;
	mov.b32 	%f294, %r271;
	add.f32 	%f295, %f404, %f294;
	selp.f32 	%f296, %f404, %f295, %p59;
	mov.b32 	%r277, %f296;
	mov.b32 	%r278, 2;
	// begin inline asm
	shfl.sync.down.b32 %r276, %r277, %r278, %r294, %r295;
	// end inline asm
	setp.gt.s32 	%p60, %r270, 29;
	mov.b32 	%f297, %r276;
	add.f32 	%f298, %f296, %f297;
	selp.f32 	%f299, %f296, %f298, %p60;
	mov.b32 	%r282, %f299;
	mov.b32 	%r283, 4;
	// begin inline asm
	shfl.sync.down.b32 %r281, %r282, %r283, %r294, %r295;
	// end inline asm
	setp.gt.s32 	%p61, %r270, 27;
	mov.b32 	%f300, %r281;
	add.f32 	%f301, %f299, %f300;
	selp.f32 	%f302, %f299, %f301, %p61;
	mov.b32 	%r287, %f302;
	mov.b32 	%r288, 8;
	// begin inline asm
	shfl.sync.down.b32 %r286, %r287, %r288, %r294, %r295;
	// end inline asm
	setp.gt.s32 	%p62, %r270, 23;
	mov.b32 	%f303, %r286;
	add.f32 	%f304, %f302, %f303;
	selp.f32 	%f305, %f302, %f304, %p62;
	mov.b32 	%r292, %f305;
	mov.b32 	%r293, 16;
	// begin inline asm
	shfl.sync.down.b32 %r291, %r292, %r293, %r294, %r295;
	// end inline asm
	setp.gt.s32 	%p63, %r270, 15;
	mov.b32 	%f306, %r291;
	add.f32 	%f26, %f305, %f306;
	selp.f32 	%f418, %f305, %f26, %p63;
	setp.ne.s32 	%p64, %r270, 0;
	@%p64 bra 	$L__BB7_36;
	shr.u32 	%r296, %r13, 3;
	and.b32  	%r297, %r296, 124;
	mov.u32 	%r298, _ZZN3cub18CUB_300001_SM_10006detail6reduce28DeviceReduceSingleTileKernelINS2_10policy_hubIfyN4cuda3std3__44plusIfEEE10Policy1000EPfPdiS9_dfNS7_10__identityEEEvT0_T1_T2_T3_T4_T6_E12temp_storage;
	add.s32 	%r299, %r298, %r297;
	st.shared.f32 	[%r299+8], %f26;
$L__BB7_36:
	bar.sync 	0;
	setp.ne.s32 	%p65, %r13, 0;
	@%p65 bra 	$L__BB7_72;
	ld.shared.f32 	%f307, [_ZZN3cub18CUB_300001_SM_10006detail6reduce28DeviceReduceSingleTileKernelINS2_10policy_hubIfyN4cuda3std3__44plusIfEEE10Policy1000EPfPdiS9_dfNS7_10__identityEEEvT0_T1_T2_T3_T4_T6_E12temp_storage+12];
	add.f32 	%f308, %f418, %f307;
	ld.shared.f32 	%f309, [_ZZN3cub18CUB_300001_SM_10006detail6reduce28DeviceReduceSingleTileKernelINS2_10policy_hubIfyN4cuda3std3__44plusIfEEE10Policy1000EPfPdiS9_dfNS7_10__identityEEEvT0_T1_T2_T3_T4_T6_E12temp_storage+16];
	add.f32 	%f310, %f308, %f309;
	ld.shared.f32 	%f311, [_ZZN3cub18CUB_300001_SM_10006detail6reduce28DeviceReduceSingleTileKernelINS2_10policy_hubIfyN4cuda3std3__44plusIfEEE10Policy1000EPfPdiS9_dfNS7_10__identityEEEvT0_T1_T2_T3_T4_T6_E12temp_storage+20];
	add.f32 	%f312, %f310, %f311;
	ld.shared.f32 	%f313, [_ZZN3cub18CUB_300001_SM_10006detail6reduce28DeviceReduceSingleTileKernelINS2_10policy_hubIfyN4cuda3std3__44plusIfEEE10Policy1000EPfPdiS9_dfNS7_10__identityEEEvT0_T1_T2_T3_T4_T6_E12temp_storage+24];
	add.f32 	%f314, %f312, %f313;
	ld.shared.f32 	%f315, [_ZZN3cub18CUB_300001_SM_10006detail6reduce28DeviceReduceSingleTileKernelINS2_10policy_hubIfyN4cuda3std3__44plusIfEEE10Policy1000EPfPdiS9_dfNS7_10__identityEEEvT0_T1_T2_T3_T4_T6_E12temp_storage+28];
	add.f32 	%f316, %f314, %f315;
	ld.shared.f32 	%f317, [_ZZN3cub18CUB_300001_SM_10006detail6reduce28DeviceReduceSingleTileKernelINS2_10policy_hubIfyN4cuda3std3__44plusIfEEE10Policy1000EPfPdiS9_dfNS7_10__identityEEEvT0_T1_T2_T3_T4_T6_E12temp_storage+32];
	add.f32 	%f318, %f316, %f317;
	ld.shared.f32 	%f319, [_ZZN3cub18CUB_300001_SM_10006detail6reduce28DeviceReduceSingleTileKernelINS2_10policy_hubIfyN4cuda3std3__44plusIfEEE10Policy1000EPfPdiS9_dfNS7_10__identityEEEvT0_T1_T2_T3_T4_T6_E12temp_storage+36];
	add.f32 	%f418, %f318, %f319;
	bra.uni 	$L__BB7_72;
$L__BB7_38:
	setp.gt.s32 	%p3, %r67, 4095;
	@%p3 bra 	$L__BB7_56;
	mov.u32 	%r34, %tid.x;
	setp.ge.s32 	%p20, %r34, %r67;
	mov.f32 	%f410, 0f00000000;
	mov.u32 	%r397, %r34;
	@%p20 bra 	$L__BB7_41;
	mul.wide.u32 	%rd66, %r34, 4;
	add.s64 	%rd65, %rd16, %rd66;
	// begin inline asm
	ld.global.nc.u32 %r144, [%rd65];
	// end inline asm
	mov.b32 	%f410, %r144;
	add.s32 	%r397, %r34, 256;
$L__BB7_41:
	setp.ge.s32 	%p21, %r397, %r67;
	@%p21 bra 	$L__BB7_47;
	not.b32 	%r145, %r397;
	add.s32 	%r37, %r67, %r145;
	and.b32  	%r146, %r37, 768;
	setp.eq.s32 	%p22, %r146, 768;
	@%p22 bra 	$L__BB7_45;
	mul.wide.u32 	%rd67, %r397, 4;
	add.s64 	%rd123, %rd16, %rd67;
	shr.u32 	%r147, %r37, 8;
	add.s32 	%r148, %r147, 1;
	and.b32  	%r149, %r148, 3;
	neg.s32 	%r395, %r149;
$L__BB7_44:
	.pragma "nounroll";
	// begin inline asm
	ld.global.nc.u32 %r150, [%rd123];
	// end inline asm
	mov.b32 	%f156, %r150;
	add.f32 	%f410, %f410, %f156;
	add.s32 	%r397, %r397, 256;
	add.s64 	%rd123, %rd123, 1024;
	add.s32 	%r395, %r395, 1;
	setp.ne.s32 	%p23, %r395, 0;
	@%p23 bra 	$L__BB7_44;
$L__BB7_45:
	setp.lt.u32 	%p24, %r37, 768;
	@%p24 bra 	$L__BB7_47;
$L__BB7_46:
	mul.wide.s32 	%rd73, %r397, 4;
	add.s64 	%rd69, %rd16, %rd73;
	// begin inline asm
	ld.global.nc.u32 %r151, [%rd69];
	// end inline asm
	mov.b32 	%f157, %r151;
	add.f32 	%f158, %f410, %f157;
	add.s64 	%rd70, %rd69, 1024;
	// begin inline asm
	ld.global.nc.u32 %r152, [%rd70];
	// end inline asm
	mov.b32 	%f159, %r152;
	add.f32 	%f160, %f158, %f159;
	add.s64 	%rd71, %rd69, 2048;
	// begin inline asm
	ld.global.nc.u32 %r153, [%rd71];
	// end inline asm
	mov.b32 	%f161, %r153;
	add.f32 	%f162, %f160, %f161;
	add.s64 	%rd72, %rd69, 3072;
	// begin inline asm
	ld.global.nc.u32 %r154, [%rd72];
	// end inline asm
	mov.b32 	%f163, %r154;
	add.f32 	%f410, %f162, %f163;
	add.s32 	%r397, %r397, 1024;
	setp.lt.s32 	%p25, %r397, %r67;
	@%p25 bra 	$L__BB7_46;
$L__BB7_47:
	setp.lt.s32 	%p26, %r67, 256;
	@%p26 bra 	$L__BB7_52;
	// begin inline asm
	mov.u32 %r193, %laneid;
	// end inline asm
	mov.b32 	%r195, %f410;
	mov.b32 	%r196, 1;
	mov.b32 	%r217, 31;
	mov.b32 	%r218, -1;
	// begin inline asm
	shfl.sync.down.b32 %r194, %r195, %r196, %r217, %r218;
	// end inline asm
	setp.gt.s32 	%p42, %r193, 30;
	mov.b32 	%f198, %r194;
	add.f32 	%f199, %f410, %f198;
	selp.f32 	%f200, %f410, %f199, %p42;
	mov.b32 	%r200, %f200;
	mov.b32 	%r201, 2;
	// begin inline asm
	shfl.sync.down.b32 %r199, %r200, %r201, %r217, %r218;
	// end inline asm
	setp.gt.s32 	%p43, %r193, 29;
	mov.b32 	%f201, %r199;
	add.f32 	%f202, %f200, %f201;
	selp.f32 	%f203, %f200, %f202, %p43;
	mov.b32 	%r205, %f203;
	mov.b32 	%r206, 4;
	// begin inline asm
	shfl.sync.down.b32 %r204, %r205, %r206, %r217, %r218;
	// end inline asm
	setp.gt.s32 	%p44, %r193, 27;
	mov.b32 	%f204, %r204;
	add.f32 	%f205, %f203, %f204;
	selp.f32 	%f206, %f203, %f205, %p44;
	mov.b32 	%r210, %f206;
	mov.b32 	%r211, 8;
	// begin inline asm
	shfl.sync.down.b32 %r209, %r210, %r211, %r217, %r218;
	// end inline asm
	setp.gt.s32 	%p45, %r193, 23;
	mov.b32 	%f207, %r209;
	add.f32 	%f208, %f206, %f207;
	selp.f32 	%f209, %f206, %f208, %p45;
	mov.b32 	%r215, %f209;
	mov.b32 	%r216, 16;
	// begin inline asm
	shfl.sync.down.b32 %r214, %r215, %r216, %r217, %r218;
	// end inline asm
	setp.gt.s32 	%p46, %r193, 15;
	mov.b32 	%f210, %r214;
	add.f32 	%f38, %f209, %f210;
	selp.f32 	%f418, %f209, %f38, %p46;
	setp.ne.s32 	%p47, %r193, 0;
	@%p47 bra 	$L__BB7_50;
	shr.u32 	%r219, %r34, 3;
	and.b32  	%r220, %r219, 124;
	mov.u32 	%r221, _ZZN3cub18CUB_300001_SM_10006detail6reduce28DeviceReduceSingleTileKernelINS2_10policy_hubIfyN4cuda3std3__44plusIfEEE10Policy1000EPfPdiS9_dfNS7_10__identityEEEvT0_T1_T2_T3_T4_T6_E12temp_storage;
	add.s32 	%r222, %r221, %r220;
	st.shared.f32 	[%r222+8], %f38;
$L__BB7_50:
	bar.sync 	0;
	setp.ne.s32 	%p48, %r34, 0;
	@%p48 bra 	$L__BB7_72;
	ld.shared.f32 	%f211, [_ZZN3cub18CUB_300001_SM_10006detail6reduce28DeviceReduceSingleTileKernelINS2_10policy_hubIfyN4cuda3std3__44plusIfEEE10Policy1000EPfPdiS9_dfNS7_10__identityEEEvT0_T1_T2_T3_T4_T6_E12temp_storage+12];
	add.f32 	%f212, %f418, %f211;
	ld.shared.f32 	%f213, [_ZZN3cub18CUB_300001_SM_10006detail6reduce28DeviceReduceSingleTileKernelINS2_10policy_hubIfyN4cuda3std3__44plusIfEEE10Policy1000EPfPdiS9_dfNS7_10__identityEEEvT0_T1_T2_T3_T4_T6_E12temp_storage+16];
	add.f32 	%f214, %f212, %f213;
	ld.shared.f32 	%f215, [_ZZN3cub18CUB_300001_SM_10006detail6reduce28DeviceReduceSingleTileKernelINS2_10policy_hubIfyN4cuda3std3__44plusIfEEE10Policy1000EPfPdiS9_dfNS7_10__identityEEEvT0_T1_T2_T3_T4_T6_E12temp_storage+20];
	add.f32 	%f216, %f214, %f215;
	ld.shared.f32 	%f217, [_ZZN3cub18CUB_300001_SM_10006detail6reduce28DeviceReduceSingleTileKernelINS2_10policy_hubIfyN4cuda3std3__44plusIfEEE10Policy1000EPfPdiS9_dfNS7_10__identityEEEvT0_T1_T2_T3_T4_T6_E12temp_storage+24];
	add.f32 	%f218, %f216, %f217;
	ld.shared.f32 	%f219, [_ZZN3cub18CUB_300001_SM_10006detail6reduce28DeviceReduceSingleTileKernelINS2_10policy_hubIfyN4cuda3std3__44plusIfEEE10Policy1000EPfPdiS9_dfNS7_10__identityEEEvT0_T1_T2_T3_T4_T6_E12temp_storage+28];
	add.f32 	%f220, %f218, %f219;
	ld.shared.f32 	%f221, [_ZZN3cub18CUB_300001_SM_10006detail6reduce28DeviceReduceSingleTileKernelINS2_10policy_hubIfyN4cuda3std3__44plusIfEEE10Policy1000EPfPdiS9_dfNS7_10__identityEEEvT0_T1_T2_T3_T4_T6_E12temp_storage+32];
	add.f32 	%f222, %f220, %f221;
	ld.shared.f32 	%f223, [_ZZN3cub18CUB_300001_SM_10006detail6reduce28DeviceReduceSingleTileKernelINS2_10policy_hubIfyN4cuda3std3__44plusIfEEE10Policy1000EPfPdiS9_dfNS7_10__identityEEEvT0_T1_T2_T3_T4_T6_E12temp_storage+36];
	add.f32 	%f418, %f222, %f223;
	bra.uni 	$L__BB7_72;
$L__BB7_52:
	// begin inline asm
	mov.u32 %r155, %laneid;
	// end inline asm
	and.b32  	%r181, %r34, 992;
	add.s32 	%r182, %r181, 32;
	setp.gt.s32 	%p27, %r182, %r67;
	not.b32 	%r183, %r181;
	add.s32 	%r184, %r67, %r183;
	selp.b32 	%r179, %r184, 31, %p27;
	mov.b32 	%r157, %f410;
	mov.b32 	%r158, 1;
	mov.b32 	%r180, -1;
	// begin inline asm
	shfl.sync.down.b32 %r156, %r157, %r158, %r179, %r180;
	// end inline asm
	setp.lt.s32 	%p28, %r155, %r179;
	mov.b32 	%f164, %r156;
	add.f32 	%f165, %f410, %f164;
	selp.f32 	%f166, %f165, %f410, %p28;
	mov.b32 	%r162, %f166;
	mov.b32 	%r163, 2;
	// begin inline asm
	shfl.sync.down.b32 %r161, %r162, %r163, %r179, %r180;
	// end inline asm
	add.s32 	%r185, %r155, 2;
	setp.gt.s32 	%p29, %r185, %r179;
	mov.b32 	%f167, %r161;
	add.f32 	%f168, %f166, %f167;
	selp.f32 	%f169, %f166, %f168, %p29;
	mov.b32 	%r167, %f169;
	mov.b32 	%r168, 4;
	// begin inline asm
	shfl.sync.down.b32 %r166, %r167, %r168, %r179, %r180;
	// end inline asm
	add.s32 	%r186, %r155, 4;
	setp.gt.s32 	%p30, %r186, %r179;
	mov.b32 	%f170, %r166;
	add.f32 	%f171, %f169, %f170;
	selp.f32 	%f172, %f169, %f171, %p30;
	mov.b32 	%r172, %f172;
	mov.b32 	%r173, 8;
	// begin inline asm
	shfl.sync.down.b32 %r171, %r172, %r173, %r179, %r180;
	// end inline asm
	add.s32 	%r187, %r155, 8;
	setp.gt.s32 	%p31, %r187, %r179;
	mov.b32 	%f173, %r171;
	add.f32 	%f174, %f172, %f173;
	selp.f32 	%f175, %f172, %f174, %p31;
	mov.b32 	%r177, %f175;
	mov.b32 	%r178, 16;
	// begin inline asm
	shfl.sync.down.b32 %r176, %r177, %r178, %r179, %r180;
	// end inline asm
	add.s32 	%r188, %r155, 16;
	setp.gt.s32 	%p32, %r188, %r179;
	mov.b32 	%f176, %r176;
	add.f32 	%f177, %f175, %f176;
	selp.f32 	%f418, %f175, %f177, %p32;
	setp.ne.s32 	%p33, %r155, 0;
	@%p33 bra 	$L__BB7_54;
	shr.u32 	%r189, %r34, 3;
	and.b32  	%r190, %r189, 124;
	mov.u32 	%r191, _ZZN3cub18CUB_300001_SM_10006detail6reduce28DeviceReduceSingleTileKernelINS2_10policy_hubIfyN4cuda3std3__44plusIfEEE10Policy1000EPfPdiS9_dfNS7_10__identityEEEvT0_T1_T2_T3_T4_T6_E12temp_storage;
	add.s32 	%r192, %r191, %r190;
	st.shared.f32 	[%r192+8], %f418;
$L__BB7_54:
	bar.sync 	0;
	setp.ne.s32 	%p34, %r34, 0;
	@%p34 bra 	$L__BB7_72;
	setp.gt.s32 	%p35, %r67, 32;
	ld.shared.f32 	%f178, [_ZZN3cub18CUB_300001_SM_10006detail6reduce28DeviceReduceSingleTileKernelINS2_10policy_hubIfyN4cuda3std3__44plusIfEEE10Policy1000EPfPdiS9_dfNS7_10__identityEEEvT0_T1_T2_T3_T4_T6_E12temp_storage+12];
	add.f32 	%f179, %f418, %f178;
	selp.f32 	%f180, %f179, %f418, %p35;
	setp.gt.s32 	%p36, %r67, 64;
	ld.shared.f32 	%f181, [_ZZN3cub18CUB_300001_SM_10006detail6reduce28DeviceReduceSingleTileKernelINS2_10policy_hubIfyN4cuda3std3__44plusIfEEE10Policy1000EPfPdiS9_dfNS7_10__identityEEEvT0_T1_T2_T3_T4_T6_E12temp_storage+16];
	add.f32 	%f182, %f181, %f180;
	selp.f32 	%f183, %f182, %f180, %p36;
	setp.gt.s32 	%p37, %r67, 96;
	ld.shared.f32 	%f184, [_ZZN3cub18CUB_300001_SM_10006detail6reduce28DeviceReduceSingleTileKernelINS2_10policy_hubIfyN4cuda3std3__44plusIfEEE10Policy1000EPfPdiS9_dfNS7_10__identityEEEvT0_T1_T2_T3_T4_T6_E12temp_storage+20];
	add.f32 	%f185, %f184, %f183;
	selp.f32 	%f186, %f185, %f183, %p37;
	setp.gt.s32 	%p38, %r67, 128;
	ld.shared.f32 	%f187, [_ZZN3cub18CUB_300001_SM_10006detail6reduce28DeviceReduceSingleTileKernelINS2_10policy_hubIfyN4cuda3std3__44plusIfEEE10Policy1000EPfPdiS9_dfNS7_10__identityEEEvT0_T1_T2_T3_T4_T6_E12temp_storage+24];
	add.f32 	%f188, %f187, %f186;
	selp.f32 	%f189, %f188, %f186, %p38;
	setp.gt.s32 	%p39, %r67, 160;
	ld.shared.f32 	%f190, [_ZZN3cub18CUB_300001_SM_10006detail6reduce28DeviceReduceSingleTileKernelINS2_10policy_hubIfyN4cuda3std3__44plusIfEEE10Policy1000EPfPdiS9_dfNS7_10__identityEEEvT0_T1_T2_T3_T4_T6_E12temp_storage+28];
	add.f32 	%f191, %f190, %f189;
	selp.f32 	%f192, %f191, %f189, %p39;
	setp.gt.s32 	%p40, %r67, 192;
	ld.shared.f32 	%f193, [_ZZN3cub18CUB_300001_SM_10006detail6reduce28DeviceReduceSingleTileKernelINS2_10policy_hubIfyN4cuda3std3__44plusIfEEE10Policy1000EPfPdiS9_dfNS7_10__identityEEEvT0_T1_T2_T3_T4_T6_E12temp_storage+32];
	add.f32 	%f194, %f193, %f192;
	selp.f32 	%f195, %f194, %f192, %p40;
	setp.gt.s32 	%p41, %r67, 224;
	ld.shared.f32 	%f196, [_ZZN3cub18CUB_300001_SM_10006detail6reduce28DeviceReduceSingleTileKernelINS2_10policy_hubIfyN4cuda3std3__44plusIfEEE10Policy1000EPfPdiS9_dfNS7_10__identityEEEvT0_T1_T2_T3_T4_T6_E12temp_storage+36];
	add.f32 	%f197, %f196, %f195;
	selp.f32 	%f418, %f197, %f195, %p41;
	bra.uni 	$L__BB7_72;
$L__BB7_56:
	mov.u32 	%r46, %tid.x;
	mul.wide.u32 	%rd35, %r46, 4;
	add.s64 	%rd19, %rd16, %rd35;
	// begin inline asm
	ld.global.nc.u32 %r68, [%rd19];
	// end inline asm
	mov.b32 	%f58, %r68;
	add.s64 	%rd20, %rd19, 1024;
	// begin inline asm
	ld.global.nc.u32 %r69, [%rd20];
	// end inline asm
	mov.b32 	%f59, %r69;
	add.s64 	%rd21, %rd19, 2048;
	// begin inline asm
	ld.global.nc.u32 %r70, [%rd21];
	// end inline asm
	mov.b32 	%f60, %r70;
	add.s64 	%rd22, %rd19, 3072;
	// begin inline asm
	ld.global.nc.u32 %r71, [%rd22];
	// end inline asm
	mov.b32 	%f61, %r71;
	add.s64 	%rd23, %rd19, 4096;
	// begin inline asm
	ld.global.nc.u32 %r72, [%rd23];
	// end inline asm
	mov.b32 	%f62, %r72;
	add.s64 	%rd24, %rd19, 5120;
	// begin inline asm
	ld.global.nc.u32 %r73, [%rd24];
	// end inline asm
	mov.b32 	%f63, %r73;
	add.s64 	%rd25, %rd19, 6144;
	// begin inline asm
	ld.global.nc.u32 %r74, [%rd25];
	// end inline asm
	mov.b32 	%f64, %r74;
	add.s64 	%rd26, %rd19, 7168;
	// begin inline asm
	ld.global.nc.u32 %r75, [%rd26];
	// end inline asm
	mov.b32 	%f65, %r75;
	add.s64 	%rd27, %rd19, 8192;
	// begin inline asm
	ld.global.nc.u32 %r76, [%rd27];
	// end inline asm
	mov.b32 	%f66, %r76;
	add.s64 	%rd28, %rd19, 9216;
	// begin inline asm
	ld.global.nc.u32 %r77, [%rd28];
	// end inline asm
	mov.b32 	%f67, %r77;
	add.s64 	%rd29, %rd19, 10240;
	// begin inline asm
	ld.global.nc.u32 %r78, [%rd29];
	// end inline asm
	mov.b32 	%f68, %r78;
	add.s64 	%rd30, %rd19, 11264;
	// begin inline asm
	ld.global.nc.u32 %r79, [%rd30];
	// end inline asm
	mov.b32 	%f69, %r79;
	add.s64 	%rd31, %rd19, 12288;
	// begin inline asm
	ld.global.nc.u32 %r80, [%rd31];
	// end inline asm
	mov.b32 	%f70, %r80;
	add.s64 	%rd32, %rd19, 13312;
	// begin inline asm
	ld.global.nc.u32 %r81, [%rd32];
	// end inline asm
	mov.b32 	%f71, %r81;
	add.s64 	%rd33, %rd19, 14336;
	// begin inline asm
	ld.global.nc.u32 %r82, [%rd33];
	// end inline asm
	mov.b32 	%f72, %r82;
	add.s64 	%rd34, %rd19, 15360;
	// begin inline asm
	ld.global.nc.u32 %r83, [%rd34];
	// end inline asm
	mov.b32 	%f73, %r83;
	add.f32 	%f74, %f58, %f59;
	add.f32 	%f75, %f60, %f61;
	add.f32 	%f76, %f62, %f63;
	add.f32 	%f77, %f64, %f65;
	add.f32 	%f78, %f66, %f67;
	add.f32 	%f79, %f68, %f69;
	add.f32 	%f80, %f70, %f71;
	add.f32 	%f81, %f72, %f73;
	add.f32 	%f82, %f74, %f75;
	add.f32 	%f83, %f76, %f77;
	add.f32 	%f84, %f78, %f79;
	add.f32 	%f85, %f80, %f81;
	add.f32 	%f86, %f82, %f83;
	add.f32 	%f87, %f84, %f85;
	add.f32 	%f417, %f86, %f87;
	setp.lt.u32 	%p4, %r67, 8192;
	mov.b32 	%r400, 4096;
	@%p4 bra 	$L__BB7_60;
	add.s32 	%r47, %r67, -4096;
	mov.b32 	%r400, 4096;
$L__BB7_58:
	mul.wide.s32 	%rd52, %r400, 4;
	add.s64 	%rd36, %rd19, %rd52;
	// begin inline asm
	ld.global.nc.u32 %r86, [%rd36];
	// end inline asm
	mov.b32 	%f88, %r86;
	add.s64 	%rd37, %rd36, 1024;
	// begin inline asm
	ld.global.nc.u32 %r87, [%rd37];
	// end inline asm
	mov.b32 	%f89, %r87;
	add.s64 	%rd38, %rd36, 2048;
	// begin inline asm
	ld.global.nc.u32 %r88, [%rd38];
	// end inline asm
	mov.b32 	%f90, %r88;
	add.s64 	%rd39, %rd36, 3072;
	// begin inline asm
	ld.global.nc.u32 %r89, [%rd39];
	// end inline asm
	mov.b32 	%f91, %r89;
	add.s64 	%rd40, %rd36, 4096;
	// begin inline asm
	ld.global.nc.u32 %r90, [%rd40];
	// end inline asm
	mov.b32 	%f92, %r90;
	add.s64 	%rd41, %rd36, 5120;
	// begin inline asm
	ld.global.nc.u32 %r91, [%rd41];
	// end inline asm
	mov.b32 	%f93, %r91;
	add.s64 	%rd42, %rd36, 6144;
	// begin inline asm
	ld.global.nc.u32 %r92, [%rd42];
	// end inline asm
	mov.b32 	%f94, %r92;
	add.s64 	%rd43, %rd36, 7168;
	// begin inline asm
	ld.global.nc.u32 %r93, [%rd43];
	// end inline asm
	mov.b32 	%f95, %r93;
	add.s64 	%rd44, %rd36, 8192;
	// begin inline asm
	ld.global.nc.u32 %r94, [%rd44];
	// end inline asm
	mov.b32 	%f96, %r94;
	add.s64 	%rd45, %rd36, 9216;
	// begin inline asm
	ld.global.nc.u32 %r95, [%rd45];
	// end inline asm
	mov.b32 	%f97, %r95;
	add.s64 	%rd46, %rd36, 10240;
	// begin inline asm
	ld.global.nc.u32 %r96, [%rd46];
	// end inline asm
	mov.b32 	%f98, %r96;
	add.s64 	%rd47, %rd36, 11264;
	// begin inline asm
	ld.global.nc.u32 %r97, [%rd47];
	// end inline asm
	mov.b32 	%f99, %r97;
	add.s64 	%rd48, %rd36, 12288;
	// begin inline asm
	ld.global.nc.u32 %r98, [%rd48];
	// end inline asm
	mov.b32 	%f100, %r98;
	add.s64 	%rd49, %rd36, 13312;
	// begin inline asm
	ld.global.nc.u32 %r99, [%rd49];
	// end inline asm
	mov.b32 	%f101, %r99;
	add.s64 	%rd50, %rd36, 14336;
	// begin inline asm
	ld.global.nc.u32 %r100, [%rd50];
	// end inline asm
	mov.b32 	%f102, %r100;
	add.s64 	%rd51, %rd36, 15360;
	// begin inline asm
	ld.global.nc.u32 %r101, [%rd51];
	// end inline asm
	mov.b32 	%f103, %r101;
	add.f32 	%f104, %f417, %f88;
	add.f32 	%f105, %f89, %f90;
	add.f32 	%f106, %f91, %f92;
	add.f32 	%f107, %f93, %f94;
	add.f32 	%f108, %f95, %f96;
	add.f32 	%f109, %f97, %f98;
	add.f32 	%f110, %f99, %f100;
	add.f32 	%f111, %f101, %f102;
	add.f32 	%f112, %f104, %f105;
	add.f32 	%f113, %f106, %f107;
	add.f32 	%f114, %f108, %f109;
	add.f32 	%f115, %f110, %f111;
	add.f32 	%f116, %f112, %f113;
	add.f32 	%f117, %f114, %f115;
	add.f32 	%f118, %f116, %f117;
	add.f32 	%f417, %f118, %f103;
	sub.s32 	%r102, %r67, %r400;
	setp.lt.s32 	%p5, %r102, 4096;
	@%p5 bra 	$L__BB7_68;
	add.s32 	%r400, %r400, 4096;
	setp.le.s32 	%p6, %r400, %r47;
	@%p6 bra 	$L__BB7_58;
$L__BB7_60:
	setp.le.s32 	%p7, %r67, %r400;
	@%p7 bra 	$L__BB7_68;
	sub.s32 	%r51, %r67, %r400;
	setp.ge.s32 	%p8, %r46, %r51;
	@%p8 bra 	$L__BB7_68;
	not.b32 	%r103, %r46;
	add.s32 	%r104, %r67, %r103;
	sub.s32 	%r52, %r104, %r400;
	and.b32  	%r105, %r52, 768;
	setp.eq.s32 	%p9, %r105, 768;
	mov.u32 	%r404, %r46;
	@%p9 bra 	$L__BB7_65;
	add.s32 	%r402, %r46, %r400;
	shr.u32 	%r106, %r52, 8;
	add.s32 	%r107, %r106, 1;
	and.b32  	%r108, %r107, 3;
	neg.s32 	%r401, %r108;
	mov.u32 	%r404, %r46;
$L__BB7_64:
	.pragma "nounroll";
	mul.wide.u32 	%rd54, %r402, 4;
	add.s64 	%rd53, %rd16, %rd54;
	// begin inline asm
	ld.global.nc.u32 %r109, [%rd53];
	// end inline asm
	mov.b32 	%f120, %r109;
	add.f32 	%f417, %f417, %f120;
	add.s32 	%r404, %r404, 256;
	add.s32 	%r402, %r402, 256;
	add.s32 	%r401, %r401, 1;
	setp.ne.s32 	%p10, %r401, 0;
	@%p10 bra 	$L__BB7_64;
$L__BB7_65:
	setp.lt.u32 	%p11, %r52, 768;
	@%p11 bra 	$L__BB7_68;
	cvt.u64.u32 	%rd55, %r404;
	cvt.u64.u32 	%rd56, %r400;
	add.s64 	%rd57, %rd55, %rd56;
	shl.b64 	%rd58, %rd57, 2;
	add.s64 	%rd59, %rd58, %rd16;
	add.s64 	%rd124, %rd59, 2048;
	add.s32 	%r405, %r404, %r400;
$L__BB7_67:
	mul.wide.u32 	%rd64, %r405, 4;
	add.s64 	%rd60, %rd16, %rd64;
	// begin inline asm
	ld.global.nc.u32 %r110, [%rd60];
	// end inline asm
	mov.b32 	%f121, %r110;
	add.f32 	%f122, %f417, %f121;
	add.s64 	%rd61, %rd124, -1024;
	// begin inline asm
	ld.global.nc.u32 %r111, [%rd61];
	// end inline asm
	mov.b32 	%f123, %r111;
	add.f32 	%f124, %f122, %f123;
	// begin inline asm
	ld.global.nc.u32 %r112, [%rd124];
	// end inline asm
	mov.b32 	%f125, %r112;
	add.f32 	%f126, %f124, %f125;
	add.s64 	%rd63, %rd124, 1024;
	// begin inline asm
	ld.global.nc.u32 %r113, [%rd63];
	// end inline asm
	mov.b32 	%f127, %r113;
	add.f32 	%f417, %f126, %f127;
	add.s32 	%r404, %r404, 1024;
	add.s64 	%rd124, %rd124, 4096;
	add.s32 	%r405, %r405, 1024;
	setp.lt.s32 	%p12, %r404, %r51;
	@%p12 bra 	$L__BB7_67;
$L__BB7_68:
	// begin inline asm
	mov.u32 %r114, %laneid;
	// end inline asm
	mov.b32 	%r116, %f417;
	mov.b32 	%r117, 1;
	mov.b32 	%r138, 31;
	mov.b32 	%r139, -1;
	// begin inline asm
	shfl.sync.down.b32 %r115, %r116, %r117, %r138, %r139;
	// end inline asm
	setp.gt.s32 	%p13, %r114, 30;
	mov.b32 	%f128, %r115;
	add.f32 	%f129, %f417, %f128;
	selp.f32 	%f130, %f417, %f129, %p13;
	mov.b32 	%r121, %f130;
	mov.b32 	%r122, 2;
	// begin inline asm
	shfl.sync.down.b32 %r120, %r121, %r122, %r138, %r139;
	// end inline asm
	setp.gt.s32 	%p14, %r114, 29;
	mov.b32 	%f131, %r120;
	add.f32 	%f132, %f130, %f131;
	selp.f32 	%f133, %f130, %f132, %p14;
	mov.b32 	%r126, %f133;
	mov.b32 	%r127, 4;
	// begin inline asm
	shfl.sync.down.b32 %r125, %r126, %r127, %r138, %r139;
	// end inline asm
	setp.gt.s32 	%p15, %r114, 27;
	mov.b32 	%f134, %r125;
	add.f32 	%f135, %f133, %f134;
	selp.f32 	%f136, %f133, %f135, %p15;
	mov.b32 	%r131, %f136;
	mov.b32 	%r132, 8;
	// begin inline asm
	shfl.sync.down.b32 %r130, %r131, %r132, %r138, %r139;
	// end inline asm
	setp.gt.s32 	%p16, %r114, 23;
	mov.b32 	%f137, %r130;
	add.f32 	%f138, %f136, %f137;
	selp.f32 	%f139, %f136, %f138, %p16;
	mov.b32 	%r136, %f139;
	mov.b32 	%r137, 16;
	// begin inline asm
	shfl.sync.down.b32 %r135, %r136, %r137, %r138, %r139;
	// end inline asm
	setp.gt.s32 	%p17, %r114, 15;
	mov.b32 	%f140, %r135;
	add.f32 	%f54, %f139, %f140;
	selp.f32 	%f418, %f139, %f54, %p17;
	setp.ne.s32 	%p18, %r114, 0;
	@%p18 bra 	$L__BB7_70;
	shr.u32 	%r140, %r46, 3;
	and.b32  	%r141, %r140, 124;
	mov.u32 	%r142, _ZZN3cub18CUB_300001_SM_10006detail6reduce28DeviceReduceSingleTileKernelINS2_10policy_hubIfyN4cuda3std3__44plusIfEEE10Policy1000EPfPdiS9_dfNS7_10__identityEEEvT0_T1_T2_T3_T4_T6_E12temp_storage;
	add.s32 	%r143, %r142, %r141;
	st.shared.f32 	[%r143+8], %f54;
$L__BB7_70:
	bar.sync 	0;
	setp.ne.s32 	%p19, %r46, 0;
	@%p19 bra 	$L__BB7_72;
	ld.shared.f32 	%f141, [_ZZN3cub18CUB_300001_SM_10006detail6reduce28DeviceReduceSingleTileKernelINS2_10policy_hubIfyN4cuda3std3__44plusIfEEE10Policy1000EPfPdiS9_dfNS7_10__identityEEEvT0_T1_T2_T3_T4_T6_E12temp_storage+12];
	add.f32 	%f142, %f418, %f141;
	ld.shared.f32 	%f143, [_ZZN3cub18CUB_300001_SM_10006detail6reduce28DeviceReduceSingleTileKernelINS2_10policy_hubIfyN4cuda3std3__44plusIfEEE10Policy1000EPfPdiS9_dfNS7_10__identityEEEvT0_T1_T2_T3_T4_T6_E12temp_storage+16];
	add.f32 	%f144, %f142, %f143;
	ld.shared.f32 	%f145, [_ZZN3cub18CUB_300001_SM_10006detail6reduce28DeviceReduceSingleTileKernelINS2_10policy_hubIfyN4cuda3std3__44plusIfEEE10Policy1000EPfPdiS9_dfNS7_10__identityEEEvT0_T1_T2_T3_T4_T6_E12temp_storage+20];
	add.f32 	%f146, %f144, %f145;
	ld.shared.f32 	%f147, [_ZZN3cub18CUB_300001_SM_10006detail6reduce28DeviceReduceSingleTileKernelINS2_10policy_hubIfyN4cuda3std3__44plusIfEEE10Policy1000EPfPdiS9_dfNS7_10__identityEEEvT0_T1_T2_T3_T4_T6_E12temp_storage+24];
	add.f32 	%f148, %f146, %f147;
	ld.shared.f32 	%f149, [_ZZN3cub18CUB_300001_SM_10006detail6reduce28DeviceReduceSingleTileKernelINS2_10policy_hubIfyN4cuda3std3__44plusIfEEE10Policy1000EPfPdiS9_dfNS7_10__identityEEEvT0_T1_T2_T3_T4_T6_E12temp_storage+28];
	add.f32 	%f150, %f148, %f149;
	ld.shared.f32 	%f151, [_ZZN3cub18CUB_300001_SM_10006detail6reduce28DeviceReduceSingleTileKernelINS2_10policy_hubIfyN4cuda3std3__44plusIfEEE10Policy1000EPfPdiS9_dfNS7_10__identityEEEvT0_T1_T2_T3_T4_T6_E12temp_storage+32];
	add.f32 	%f152, %f150, %f151;
	ld.shared.f32 	%f153, [_ZZN3cub18CUB_300001_SM_10006detail6reduce28DeviceReduceSingleTileKernelINS2_10policy_hubIfyN4cuda3std3__44plusIfEEE10Policy1000EPfPdiS9_dfNS7_10__identityEEEvT0_T1_T2_T3_T4_T6_E12temp_storage+36];
	add.f32 	%f418, %f152, %f153;
$L__BB7_72:
	mov.u32 	%r379, %tid.x;
	setp.ne.s32 	%p95, %r379, 0;
	@%p95 bra 	$L__BB7_74;
	cvt.rn.f32.f64 	%f390, %fd1;
	add.f32 	%f391, %f418, %f390;
	cvt.f64.f32 	%fd2, %f391;
	st.global.f64 	[%rd1], %fd2;
$L__BB7_74:
	ret;

}
.func  (.param .b64 func_retval0) __internal_accurate_pow(
	.param .b64 __internal_accurate_pow_param_0
)
{
	.reg .pred 	%p<8>;
	.reg .b32 	%r<49>;
	.reg .b32 	%f<3>;
	.reg .b64 	%fd<109>;

	ld.param.f64 	%fd10, [__internal_accurate_pow_param_0];
	{
	.reg .b32 %temp; 
	mov.b64 	{%temp, %r46}, %fd10;
	}
	{
	.reg .b32 %temp; 
	mov.b64 	{%r45, %temp}, %fd10;
	}
	shr.u32 	%r47, %r46, 20;
	setp.gt.u32 	%p1, %r46, 1048575;
	@%p1 bra 	$L__BB8_2;
	mul.f64 	%fd11, %fd10, 0d4350000000000000;
	{
	.reg .b32 %temp; 
	mov.b64 	{%temp, %r46}, %fd11;
	}
	{
	.reg .b32 %temp; 
	mov.b64 	{%r45, %temp}, %fd11;
	}
	shr.u32 	%r16, %r46, 20;
	add.s32 	%r47, %r16, -54;
$L__BB8_2:
	add.s32 	%r48, %r47, -1023;
	and.b32  	%r17, %r46, -2146435073;
	or.b32  	%r18, %r17, 1072693248;
	mov.b64 	%fd107, {%r45, %r18};
	setp.lt.u32 	%p2, %r18, 1073127583;
	@%p2 bra 	$L__BB8_4;
	{
	.reg .b32 %temp; 
	mov.b64 	{%r19, %temp}, %fd107;
	}
	{
	.reg .b32 %temp; 
	mov.b64 	{%temp, %r20}, %fd107;
	}
	add.s32 	%r21, %r20, -1048576;
	mov.b64 	%fd107, {%r19, %r21};
	add.s32 	%r48, %r47, -1022;
$L__BB8_4:
	add.f64 	%fd12, %fd107, 0dBFF0000000000000;
	add.f64 	%fd13, %fd107, 0d3FF0000000000000;
	rcp.approx.ftz.f64 	%fd14, %fd13;
	neg.f64 	%fd15, %fd13;
	fma.rn.f64 	%fd16, %fd15, %fd14, 0d3FF0000000000000;
	fma.rn.f64 	%fd17, %fd16, %fd16, %fd16;
	fma.rn.f64 	%fd18, %fd17, %fd14, %fd14;
	mul.f64 	%fd19, %fd12, %fd18;
	fma.rn.f64 	%fd20, %fd12, %fd18, %fd19;
	mul.f64 	%fd21, %fd20, %fd20;
	fma.rn.f64 	%fd22, %fd21, 0d3EB0F5FF7D2CAFE2, 0d3ED0F5D241AD3B5A;
	fma.rn.f64 	%fd23, %fd22, %fd21, 0d3EF3B20A75488A3F;
	fma.rn.f64 	%fd24, %fd23, %fd21, 0d3F1745CDE4FAECD5;
	fma.rn.f64 	%fd25, %fd24, %fd21, 0d3F3C71C7258A578B;
	fma.rn.f64 	%fd26, %fd25, %fd21, 0d3F6249249242B910;
	fma.rn.f64 	%fd27, %fd26, %fd21, 0d3F89999999999DFB;
	sub.f64 	%fd28, %fd12, %fd20;
	add.f64 	%fd29, %fd28, %fd28;
	neg.f64 	%fd30, %fd20;
	fma.rn.f64 	%fd31, %fd30, %fd12, %fd29;
	mul.f64 	%fd32, %fd18, %fd31;
	fma.rn.f64 	%fd33, %fd21, %fd27, 0d3FB5555555555555;
	mov.f64 	%fd34, 0d3FB5555555555555;
	sub.f64 	%fd35, %fd34, %fd33;
	fma.rn.f64 	%fd36, %fd21, %fd27, %fd35;
	add.f64 	%fd37, %fd36, 0dBC46A4CB00B9E7B0;
	add.f64 	%fd38, %fd33, %fd37;
	sub.f64 	%fd39, %fd33, %fd38;
	add.f64 	%fd40, %fd37, %fd39;
	mul.rn.f64 	%fd41, %fd20, %fd20;
	neg.f64 	%fd42, %fd41;
	fma.rn.f64 	%fd43, %fd20, %fd20, %fd42;
	{
	.reg .b32 %temp; 
	mov.b64 	{%r22, %temp}, %fd32;
	}
	{
	.reg .b32 %temp; 
	mov.b64 	{%temp, %r23}, %fd32;
	}
	add.s32 	%r24, %r23, 1048576;
	mov.b64 	%fd44, {%r22, %r24};
	fma.rn.f64 	%fd45, %fd20, %fd44, %fd43;
	mul.rn.f64 	%fd46, %fd41, %fd20;
	neg.f64 	%fd47, %fd46;
	fma.rn.f64 	%fd48, %fd41, %fd20, %fd47;
	fma.rn.f64 	%fd49, %fd41, %fd32, %fd48;
	fma.rn.f64 	%fd50, %fd45, %fd20, %fd49;
	mul.rn.f64 	%fd51, %fd38, %fd46;
	neg.f64 	%fd52, %fd51;
	fma.rn.f64 	%fd53, %fd38, %fd46, %fd52;
	fma.rn.f64 	%fd54, %fd38, %fd50, %fd53;
	fma.rn.f64 	%fd55, %fd40, %fd46, %fd54;
	add.f64 	%fd56, %fd51, %fd55;
	sub.f64 	%fd57, %fd51, %fd56;
	add.f64 	%fd58, %fd55, %fd57;
	add.f64 	%fd59, %fd20, %fd56;
	sub.f64 	%fd60, %fd20, %fd59;
	add.f64 	%fd61, %fd56, %fd60;
	add.f64 	%fd62, %fd58, %fd61;
	add.f64 	%fd63, %fd32, %fd62;
	add.f64 	%fd64, %fd59, %fd63;
	sub.f64 	%fd65, %fd59, %fd64;
	add.f64 	%fd66, %fd63, %fd65;
	xor.b32  	%r25, %r48, -2147483648;
	mov.b32 	%r26, 1127219200;
	mov.b64 	%fd67, {%r25, %r26};
	mov.b32 	%r27, -2147483648;
	mov.b64 	%fd68, {%r27, %r26};
	sub.f64 	%fd69, %fd67, %fd68;
	fma.rn.f64 	%fd70, %fd69, 0d3FE62E42FEFA39EF, %fd64;
	fma.rn.f64 	%fd71, %fd69, 0dBFE62E42FEFA39EF, %fd70;
	sub.f64 	%fd72, %fd71, %fd64;
	sub.f64 	%fd73, %fd66, %fd72;
	fma.rn.f64 	%fd74, %fd69, 0d3C7ABC9E3B39803F, %fd73;
	add.f64 	%fd75, %fd70, %fd74;
	sub.f64 	%fd76, %fd70, %fd75;
	add.f64 	%fd77, %fd74, %fd76;
	mov.f64 	%fd78, 0d4000000000000000;
	{
	.reg .b32 %temp; 
	mov.b64 	{%temp, %r28}, %fd78;
	}
	{
	.reg .b32 %temp; 
	mov.b64 	{%r29, %temp}, %fd78;
	}
	shl.b32 	%r30, %r28, 1;
	setp.gt.u32 	%p3, %r30, -33554433;
	and.b32  	%r31, %r28, -15728641;
	selp.b32 	%r32, %r31, %r28, %p3;
	mov.b64 	%fd79, {%r29, %r32};
	mul.rn.f64 	%fd80, %fd75, %fd79;
	neg.f64 	%fd81, %fd80;
	fma.rn.f64 	%fd82, %fd75, %fd79, %fd81;
	fma.rn.f64 	%fd83, %fd77, %fd79, %fd82;
	add.f64 	%fd4, %fd80, %fd83;
	sub.f64 	%fd84, %fd80, %fd4;
	add.f64 	%fd5, %fd83, %fd84;
	fma.rn.f64 	%fd85, %fd4, 0d3FF71547652B82FE, 0d4338000000000000;
	{
	.reg .b32 %temp; 
	mov.b64 	{%r13, %temp}, %fd85;
	}
	mov.f64 	%fd86, 0dC338000000000000;
	add.rn.f64 	%fd87, %fd85, %fd86;
	fma.rn.f64 	%fd88, %fd87, 0dBFE62E42FEFA39EF, %fd4;
	fma.rn.f64 	%fd89, %fd87, 0dBC7ABC9E3B39803F, %fd88;
	fma.rn.f64 	%fd90, %fd89, 0d3E5ADE1569CE2BDF, 0d3E928AF3FCA213EA;
	fma.rn.f64 	%fd91, %fd90, %fd89, 0d3EC71DEE62401315;
	fma.rn.f64 	%fd92, %fd91, %fd89, 0d3EFA01997C89EB71;
	fma.rn.f64 	%fd93, %fd92, %fd89, 0d3F2A01A014761F65;
	fma.rn.f64 	%fd94, %fd93, %fd89, 0d3F56C16C1852B7AF;
	fma.rn.f64 	%fd95, %fd94, %fd89, 0d3F81111111122322;
	fma.rn.f64 	%fd96, %fd95, %fd89, 0d3FA55555555502A1;
	fma.rn.f64 	%fd97, %fd96, %fd89, 0d3FC5555555555511;
	fma.rn.f64 	%fd98, %fd97, %fd89, 0d3FE000000000000B;
	fma.rn.f64 	%fd99, %fd98, %fd89, 0d3FF0000000000000;
	fma.rn.f64 	%fd100, %fd99, %fd89, 0d3FF0000000000000;
	{
	.reg .b32 %temp; 
	mov.b64 	{%r14, %temp}, %fd100;
	}
	{
	.reg .b32 %temp; 
	mov.b64 	{%temp, %r15}, %fd100;
	}
	shl.b32 	%r33, %r13, 20;
	add.s32 	%r34, %r33, %r15;
	mov.b64 	%fd108, {%r14, %r34};
	{
	.reg .b32 %temp; 
	mov.b64 	{%temp, %r35}, %fd4;
	}
	mov.b32 	%f2, %r35;
	abs.f32 	%f1, %f2;
	setp.lt.f32 	%p4, %f1, 0f4086232B;
	@%p4 bra 	$L__BB8_7;
	setp.lt.f64 	%p5, %fd4, 0d0000000000000000;
	add.f64 	%fd101, %fd4, 0d7FF0000000000000;
	selp.f64 	%fd108, 0d0000000000000000, %fd101, %p5;
	setp.geu.f32 	%p6, %f1, 0f40874800;
	@%p6 bra 	$L__BB8_7;
	shr.u32 	%r36, %r13, 31;
	add.s32 	%r37, %r13, %r36;
	shr.s32 	%r38, %r37, 1;
	shl.b32 	%r39, %r38, 20;
	add.s32 	%r40, %r15, %r39;
	mov.b64 	%fd102, {%r14, %r40};
	sub.s32 	%r41, %r13, %r38;
	shl.b32 	%r42, %r41, 20;
	add.s32 	%r43, %r42, 1072693248;
	mov.b32 	%r44, 0;
	mov.b64 	%fd103, {%r44, %r43};
	mul.f64 	%fd108, %fd103, %fd102;
$L__BB8_7:
	abs.f64 	%fd104, %fd108;
	setp.eq.f64 	%p7, %fd104, 0d7FF0000000000000;
	fma.rn.f64 	%fd105, %fd108, %fd5, %fd108;
	selp.f64 	%fd106, %fd108, %fd105, %p7;
	st.param.f64 	[func_retval0], %fd106;
	ret;

}


// ===== COMPILED SASS (sm_100) =====

	.target	sm_100

	.elftype	@"ET_EXEC"


//--------------------- .note.nv.tkinfo           --------------------------
	.section	.note.nv.tkinfo,"",@"SHT_NOTE"
	.sectionflags	@"SHF_NOTE_NV_TKINFO"
	.tkinfo
        /*0018*/ 	.word	0x00000002
        /*0030*/ 	.string	""
        /*0030*/ 	.string	"ptxas"
        /*0030*/ 	.string	"Cuda compilation tools, release 13.0, V13.0.88"
        /*0030*/ 	.string	"Build cuda_13.0.r13.0/compiler.36424714_0"
        /*0030*/ 	.string	"-arch sm_100 -m 64 "



//--------------------- .note.nv.cuinfo           --------------------------
	.section	.note.nv.cuinfo,"",@"SHT_NOTE"
	.sectionflags	@"SHF_NOTE_NV_CUINFO"
        /*0018*/ 	.short	0x0002
        /*001a*/ 	.short	0x0064
        /*001c*/ 	.short	0x0082
	.zero		2


//--------------------- .nv.info                  --------------------------
	.section	.nv.info,"",@"SHT_CUDA_INFO"
	.align	4


	//----- nvinfo : EIATTR_REGCOUNT
	.align		4
        /*0000*/ 	.byte	0x04, 0x2f
        /*0002*/ 	.short	(.L_46 - .L_45)
	.align		4
.L_45:
        /*0004*/ 	.word	index@(_ZN3cub18CUB_300001_SM_10006detail11EmptyKernelIvEEvv)
        /*0008*/ 	.word	0x00000004


	//----- nvinfo : EIATTR_FRAME_SIZE
	.align		4
.L_46:
        /*000c*/ 	.byte	0x04, 0x11
        /*000e*/ 	.short	(.L_48 - .L_47)
	.align		4
.L_47:
        /*0010*/ 	.word	index@(_ZN3cub18CUB_300001_SM_10006detail11EmptyKernelIvEEvv)
        /*0014*/ 	.word	0x00000000


	//----- nvinfo : EIATTR_REGCOUNT
	.align		4
.L_48:
        /*0018*/ 	.byte	0x04, 0x2f
        /*001a*/ 	.short	(.L_50 - .L_49)
	.align		4
.L_49:
        /*001c*/ 	.word	index@(_ZN3cub18CUB_300001_SM_10006detail8for_each13static_kernelINS2_12policy_hub_t12policy_500_tEmN6thrust24THRUST_300001_SM_1000_NS8cuda_cub20__uninitialized_fill7functorINS7_10device_ptrIiEEiEEEEvT0_T1_)
        /*0020*/ 	.word	0x00000008


	//----- nvinfo : EIATTR_FRAME_SIZE
	.align		4
.L_50:
        /*0024*/ 	.byte	0x04, 0x11
        /*0026*/ 	.short	(.L_52 - .L_51)
	.align		4
.L_51:
        /*0028*/ 	.word	index@(_ZN3cub18CUB_300001_SM_10006detail8for_each13static_kernelINS2_12policy_hub_t12policy_500_tEmN6thrust24THRUST_300001_SM_1000_NS8cuda_cub20__uninitialized_fill7functorINS7_10device_ptrIiEEiEEEEvT0_T1_)
        /*002c*/ 	.word	0x00000000


	//----- nvinfo : EIATTR_REGCOUNT
	.align		4
.L_52:
        /*0030*/ 	.byte	0x04, 0x2f
        /*0032*/ 	.short	(.L_54 - .L_53)
	.align		4
.L_53:
        /*0034*/ 	.word	index@(_ZN3cub18CUB_300001_SM_10006detail6reduce28DeviceReduceSingleTileKernelINS2_10policy_hubIfjN4cuda3std3__44plusIfEEE10Policy1000EN6thrust24THRUST_300001_SM_1000_NS17counting_iteratorIiNSD_11use_defaultESF_SF_EEPdjS9_df7rng_gpuEEvT0_T1_T2_T3_T4_T6_)
        /*0038*/ 	.word	0x00000036


	//----- nvinfo : EIATTR_FRAME_SIZE
	.align		4
.L_54:
        /*003c*/ 	.byte	0x04, 0x11
        /*003e*/ 	.short	(.L_56 - .L_55)
	.align		4
.L_55:
        /*0040*/ 	.word	index@($_ZN3cub18CUB_300001_SM_10006detail6reduce28DeviceReduceSingleTileKernelINS2_10policy_hubIfjN4cuda3std3__44plusIfEEE10Policy1000EN6thrust24THRUST_300001_SM_1000_NS17counting_iteratorIiNSD_11use_defaultESF_SF_EEPdjS9_df7rng_gpuEEvT0_T1_T2_T3_T4_T6_$__internal_accurate_pow)
        /*0044*/ 	.word	0x00000000


	//----- nvinfo : EIATTR_FRAME_SIZE
	.align		4
.L_56:
        /*0048*/ 	.byte	0x04, 0x11
        /*004a*/ 	.short	(.L_58 - .L_57)
	.align		4
.L_57:
        /*004c*/ 	.word	index@(_ZN3cub18CUB_300001_SM_10006detail6reduce28DeviceReduceSingleTileKernelINS2_10policy_hubIfjN4cuda3std3__44plusIfEEE10Policy1000EN6thrust24THRUST_300001_SM_1000_NS17counting_iteratorIiNSD_11use_defaultESF_SF_EEPdjS9_df7rng_gpuEEvT0_T1_T2_T3_T4_T6_)
        /*0050*/ 	.word	0x00000000


	//----- nvinfo : EIATTR_REGCOUNT
	.align		4
.L_58:
        /*0054*/ 	.byte	0x04, 0x2f
        /*0056*/ 	.short	(.L_60 - .L_59)
	.align		4
.L_59:
        /*0058*/ 	.word	index@(_ZN3cub18CUB_300001_SM_10006detail6reduce18DeviceReduceKernelINS2_10policy_hubIfjN4cuda3std3__44plusIfEEE10Policy1000EN6thrust24THRUST_300001_SM_1000_NS17counting_iteratorIiNSD_11use_defaultESF_SF_EEjS9_f7rng_gpuEEvT0_PT3_T1_NS0_13GridEvenShareISL_EET2_T4_)
        /*005c*/ 	.word	0x00000032


	//----- nvinfo : EIATTR_FRAME_SIZE
	.align		4
.L_60:
        /*0060*/ 	.byte	0x04, 0x11
        /*0062*/ 	.short	(.L_62 - .L_61)
	.align		4
.L_61:
        /*0064*/ 	.word	index@($_ZN3cub18CUB_300001_SM_10006detail6reduce18DeviceReduceKernelINS2_10policy_hubIfjN4cuda3std3__44plusIfEEE10Policy1000EN6thrust24THRUST_300001_SM_1000_NS17counting_iteratorIiNSD_11use_defaultESF_SF_EEjS9_f7rng_gpuEEvT0_PT3_T1_NS0_13GridEvenShareISL_EET2_T4_$__internal_accurate_pow)
        /*0068*/ 	.word	0x00000000


	//----- nvinfo : EIATTR_FRAME_SIZE
	.align		4
.L_62:
        /*006c*/ 	.byte	0x04, 0x11
        /*006e*/ 	.short	(.L_64 - .L_63)
	.align		4
.L_63:
        /*0070*/ 	.word	index@(_ZN3cub18CUB_300001_SM_10006detail6reduce18DeviceReduceKernelINS2_10policy_hubIfjN4cuda3std3__44plusIfEEE10Policy1000EN6thrust24THRUST_300001_SM_1000_NS17counting_iteratorIiNSD_11use_defaultESF_SF_EEjS9_f7rng_gpuEEvT0_PT3_T1_NS0_13GridEvenShareISL_EET2_T4_)
        /*0074*/ 	.word	0x00000000


	//----- nvinfo : EIATTR_REGCOUNT
	.align		4
.L_64:
        /*0078*/ 	.byte	0x04, 0x2f
        /*007a*/ 	.short	(.L_66 - .L_65)
	.align		4
.L_65:
        /*007c*/ 	.word	index@(_ZN3cub18CUB_300001_SM_10006detail6reduce28DeviceReduceSingleTileKernelINS2_10policy_hubIfjN4cuda3std3__44plusIfEEE10Policy1000EPfPdiS9_dfNS7_10__identityEEEvT0_T1_T2_T3_T4_T6_)
        /*0080*/ 	.word	0x0000001e


	//----- nvinfo : EIATTR_FRAME_SIZE
	.align		4
.L_66:
        /*0084*/ 	.byte	0x04, 0x11
        /*0086*/ 	.short	(.L_68 - .L_67)
	.align		4
.L_67:
        /*0088*/ 	.word	index@(_ZN3cub18CUB_300001_SM_10006detail6reduce28DeviceReduceSingleTileKernelINS2_10policy_hubIfjN4cuda3std3__44plusIfEEE10Policy1000EPfPdiS9_dfNS7_10__identityEEEvT0_T1_T2_T3_T4_T6_)
        /*008c*/ 	.word	0x00000000


	//----- nvinfo : EIATTR_REGCOUNT
	.align		4
.L_68:
        /*0090*/ 	.byte	0x04, 0x2f
        /*0092*/ 	.short	(.L_70 - .L_69)
	.align		4
.L_69:
        /*0094*/ 	.word	index@(_ZN3cub18CUB_300001_SM_10006detail6reduce28DeviceReduceSingleTileKernelINS2_10policy_hubIfyN4cuda3std3__44plusIfEEE10Policy1000EN6thrust24THRUST_300001_SM_1000_NS17counting_iteratorIiNSD_11use_defaultESF_SF_EEPdyS9_df7rng_gpuEEvT0_T1_T2_T3_T4_T6_)
        /*0098*/ 	.word	0x00000036


	//----- nvinfo : EIATTR_FRAME_SIZE
	.align		4
.L_70:
        /*009c*/ 	.byte	0x04, 0x11
        /*009e*/ 	.short	(.L_72 - .L_71)
	.align		4
.L_71:
        /*00a0*/ 	.word	index@($_ZN3cub18CUB_300001_SM_10006detail6reduce28DeviceReduceSingleTileKernelINS2_10policy_hubIfyN4cuda3std3__44plusIfEEE10Policy1000EN6thrust24THRUST_300001_SM_1000_NS17counting_iteratorIiNSD_11use_defaultESF_SF_EEPdyS9_df7rng_gpuEEvT0_T1_T2_T3_T4_T6_$__internal_accurate_pow)
        /*00a4*/ 	.word	0x00000000


	//----- nvinfo : EIATTR_FRAME_SIZE
	.align		4
.L_72:
        /*00a8*/ 	.byte	0x04, 0x11
        /*00aa*/ 	.short	(.L_74 - .L_73)
	.align		4
.L_73:
        /*00ac*/ 	.word	index@(_ZN3cub18CUB_300001_SM_10006detail6reduce28DeviceReduceSingleTileKernelINS2_10policy_hubIfyN4cuda3std3__44plusIfEEE10Policy1000EN6thrust24THRUST_300001_SM_1000_NS17counting_iteratorIiNSD_11use_defaultESF_SF_EEPdyS9_df7rng_gpuEEvT0_T1_T2_T3_T4_T6_)
        /*00b0*/ 	.word	0x00000000


	//----- nvinfo : EIATTR_REGCOUNT
	.align		4
.L_74:
        /*00b4*/ 	.byte	0x04, 0x2f
        /*00b6*/ 	.short	(.L_76 - .L_75)
	.align		4
.L_75:
        /*00b8*/ 	.word	index@(_ZN3cub18CUB_300001_SM_10006detail6reduce18DeviceReduceKernelINS2_10policy_hubIfyN4cuda3std3__44plusIfEEE10Policy1000EN6thrust24THRUST_300001_SM_1000_NS17counting_iteratorIiNSD_11use_defaultESF_SF_EEyS9_f7rng_gpuEEvT0_PT3_T1_NS0_13GridEvenShareISL_EET2_T4_)
        /*00bc*/ 	.word	0x00000030


	//----- nvinfo : EIATTR_FRAME_SIZE
	.align		4
.L_76:
        /*00c0*/ 	.byte	0x04, 0x11
        /*00c2*/ 	.short	(.L_78 - .L_77)
	.align		4
.L_77:
        /*00c4*/ 	.word	index@($_ZN3cub18CUB_300001_SM_10006detail6reduce18DeviceReduceKernelINS2_10policy_hubIfyN4cuda3std3__44plusIfEEE10Policy1000EN6thrust24THRUST_300001_SM_1000_NS17counting_iteratorIiNSD_11use_defaultESF_SF_EEyS9_f7rng_gpuEEvT0_PT3_T1_NS0_13GridEvenShareISL_EET2_T4_$__internal_accurate_pow)
        /*00c8*/ 	.word	0x00000000


	//----- nvinfo : EIATTR_FRAME_SIZE
	.align		4
.L_78:
        /*00cc*/ 	.byte	0x04, 0x11
        /*00ce*/ 	.short	(.L_80 - .L_79)
	.align		4
.L_79:
        /*00d0*/ 	.word	index@(_ZN3cub18CUB_300001_SM_10006detail6reduce18DeviceReduceKernelINS2_10policy_hubIfyN4cuda3std3__44plusIfEEE10Policy1000EN6thrust24THRUST_300001_SM_1000_NS17counting_iteratorIiNSD_11use_defaultESF_SF_EEyS9_f7rng_gpuEEvT0_PT3_T1_NS0_13GridEvenShareISL_EET2_T4_)
        /*00d4*/ 	.word	0x00000000


	//----- nvinfo : EIATTR_REGCOUNT
	.align		4
.L_80:
        /*00d8*/ 	.byte	0x04, 0x2f
        /*00da*/ 	.short	(.L_82 - .L_81)
	.align		4
.L_81:
        /*00dc*/ 	.word	index@(_ZN3cub18CUB_300001_SM_10006detail6reduce28DeviceReduceSingleTileKernelINS2_10policy_hubIfyN4cuda3std3__44plusIfEEE10Policy1000EPfPdiS9_dfNS7_10__identityEEEvT0_T1_T2_T3_T4_T6_)
        /*00e0*/ 	.word	0x0000001e


	//----- nvinfo : EIATTR_FRAME_SIZE
	.align		4
.L_82:
        /*00e4*/ 	.byte	0x04, 0x11
        /*00e6*/ 	.short	(.L_84 - .L_83)
	.align		4
.L_83:
        /*00e8*/ 	.word	index@(_ZN3cub18CUB_300001_SM_10006detail6reduce28DeviceReduceSingleTileKernelINS2_10policy_hubIfyN4cuda3std3__44plusIfEEE10Policy1000EPfPdiS9_dfNS7_10__identityEEEvT0_T1_T2_T3_T4_T6_)
        /*00ec*/ 	.word	0x00000000


	//----- nvinfo : EIATTR_MIN_STACK_SIZE
	.align		4
.L_84:
        /*00f0*/ 	.byte	0x04, 0x12
        /*00f2*/ 	.short	(.L_86 - .L_85)
	.align		4
.L_85:
        /*00f4*/ 	.word	index@(_ZN3cub18CUB_300001_SM_10006detail6reduce28DeviceReduceSingleTileKernelINS2_10policy_hubIfyN4cuda3std3__44plusIfEEE10Policy1000EPfPdiS9_dfNS7_10__identityEEEvT0_T1_T2_T3_T4_T6_)
        /*00f8*/ 	.word	0x00000000


	//----- nvinfo : EIATTR_MIN_STACK_SIZE
	.align		4
.L_86:
        /*00fc*/ 	.byte	0x04, 0x12
        /*00fe*/ 	.short	(.L_88 - .L_87)
	.align		4
.L_87:
        /*0100*/ 	.word	index@(_ZN3cub18CUB_300001_SM_10006detail6reduce18DeviceReduceKernelINS2_10policy_hubIfyN4cuda3std3__44plusIfEEE10Policy1000EN6thrust24THRUST_300001_SM_1000_NS17counting_iteratorIiNSD_11use_defaultESF_SF_EEyS9_f7rng_gpuEEvT0_PT3_T1_NS0_13GridEvenShareISL_EET2_T4_)
        /*0104*/ 	.word	0x00000000


	//----- nvinfo : EIATTR_MIN_STACK_SIZE
	.align		4
.L_88:
        /*0108*/ 	.byte	0x04, 0x12
        /*010a*/ 	.short	(.L_90 - .L_89)
	.align		4
.L_89:
        /*010c*/ 	.word	index@(_ZN3cub18CUB_300001_SM_10006detail6reduce28DeviceReduceSingleTileKernelINS2_10policy_hubIfyN4cuda3std3__44plusIfEEE10Policy1000EN6thrust24THRUST_300001_SM_1000_NS17counting_iteratorIiNSD_11use_defaultESF_SF_EEPdyS9_df7rng_gpuEEvT0_T1_T2_T3_T4_T6_)
        /*0110*/ 	.word	0x00000000


	//----- nvinfo : EIATTR_MIN_STACK_SIZE
	.align		4
.L_90:
        /*0114*/ 	.byte	0x04, 0x12
        /*0116*/ 	.short	(.L_92 - .L_91)
	.align		4
.L_91:
        /*0118*/ 	.word	index@(_ZN3cub18CUB_300001_SM_10006detail6reduce28DeviceReduceSingleTileKernelINS2_10policy_hubIfjN4cuda3std3__44plusIfEEE10Policy1000EPfPdiS9_dfNS7_10__identityEEEvT0_T1_T2_T3_T4_T6_)
        /*011c*/ 	.word	0x00000000


	//----- nvinfo : EIATTR_MIN_STACK_SIZE
	.align		4
.L_92:
        /*0120*/ 	.byte	0x04, 0x12
        /*0122*/ 	.short	(.L_94 - .L_93)
	.align		4
.L_93:
        /*0124*/ 	.word	index@(_ZN3cub18CUB_300001_SM_10006detail6reduce18DeviceReduceKernelINS2_10policy_hubIfjN4cuda3std3__44plusIfEEE10Policy1000EN6thrust24THRUST_300001_SM_1000_NS17counting_iteratorIiNSD_11use_defaultESF_SF_EEjS9_f7rng_gpuEEvT0_PT3_T1_NS0_13GridEvenShareISL_EET2_T4_)
        /*0128*/ 	.word	0x00000000


	//----- nvinfo : EIATTR_MIN_STACK_SIZE
	.align		4
.L_94:
        /*012c*/ 	.byte	0x04, 0x12
        /*012e*/ 	.short	(.L_96 - .L_95)
	.align		4
.L_95:
        /*0130*/ 	.word	index@(_ZN3cub18CUB_300001_SM_10006detail6reduce28DeviceReduceSingleTileKernelINS2_10policy_hubIfjN4cuda3std3__44plusIfEEE10Policy1000EN6thrust24THRUST_300001_SM_1000_NS17counting_iteratorIiNSD_11use_defaultESF_SF_EEPdjS9_df7rng_gpuEEvT0_T1_T2_T3_T4_T6_)
        /*0134*/ 	.word	0x00000000


	//----- nvinfo : EIATTR_MIN_STACK_SIZE
	.align		4
.L_96:
        /*0138*/ 	.byte	0x04, 0x12
        /*013a*/ 	.short	(.L_98 - .L_97)
	.align		4
.L_97:
        /*013c*/ 	.word	index@(_ZN3cub18CUB_300001_SM_10006detail8for_each13static_kernelINS2_12policy_hub_t12policy_500_tEmN6thrust24THRUST_300001_SM_1000_NS8cuda_cub20__uninitialized_fill7functorINS7_10device_ptrIiEEiEEEEvT0_T1_)
        /*0140*/ 	.word	0x00000000


	//----- nvinfo : EIATTR_MIN_STACK_SIZE
	.align		4
.L_98:
        /*0144*/ 	.byte	0x04, 0x12
        /*0146*/ 	.short	(.L_100 - .L_99)
	.align		4
.L_99:
        /*0148*/ 	.word	index@(_ZN3cub18CUB_300001_SM_10006detail11EmptyKernelIvEEvv)
        /*014c*/ 	.word	0x00000000
.L_100:


//--------------------- .nv.compat                --------------------------
	.section	.nv.compat,"",@"SHT_CUDA_COMPAT_INFO"
	.align	4
        /*0000*/ 	.byte	0x02, 0x09, 0x00, 0x00, 0x02, 0x02, 0x01, 0x00, 0x02, 0x05, 0x05, 0x00, 0x03, 0x07, 0x01, 0x01
        /*0010*/ 	.byte	0x02, 0x03, 0x00, 0x00, 0x02, 0x06, 0x01, 0x00, 0x04, 0x0b, 0x08, 0x00, 0x01, 0x00, 0x00, 0x00
        /*0020*/ 	.byte	0x00, 0x00, 0x00, 0x00


//--------------------- .nv.info._ZN3cub18CUB_300001_SM_10006detail6reduce28DeviceReduceSingleTileKernelINS2_10policy_hubIfyN4cuda3std3__44plusIfEEE10Policy1000EPfPdiS9_dfNS7_10__identityEEEvT0_T1_T2_T3_T4_T6_ --------------------------
	.section	.nv.info._ZN3cub18CUB_300001_SM_10006detail6reduce28DeviceReduceSingleTileKernelINS2_10policy_hubIfyN4cuda3std3__44plusIfEEE10Policy1000EPfPdiS9_dfNS7_10__identityEEEvT0_T1_T2_T3_T4_T6_,"",@"SHT_CUDA_INFO"
	.sectionflags	@""
	.align	4


	//----- nvinfo : EIATTR_CUDA_API_VERSION
	.align		4
        /*0000*/ 	.byte	0x04, 0x37
        /*0002*/ 	.short	(.L_102 - .L_101)
.L_101:
        /*0004*/ 	.word	0x00000082


	//----- nvinfo : EIATTR_KPARAM_INFO
	.align		4
.L_102:
        /*0008*/ 	.byte	0x04, 0x17
        /*000a*/ 	.short	(.L_104 - .L_103)
.L_103:
        /*000c*/ 	.word	0x00000000
        /*0010*/ 	.short	0x0005
        /*0012*/ 	.short	0x0020
        /*0014*/ 	.byte	0x00, 0xf0, 0x05, 0x00


	//----- nvinfo : EIATTR_KPARAM_INFO
	.align		4
.L_104:
        /*0018*/ 	.byte	0x04, 0x17
        /*001a*/ 	.short	(.L_106 - .L_105)
.L_105:
        /*001c*/ 	.word	0x00000000
        /*0020*/ 	.short	0x0004
        /*0022*/ 	.short	0x0018
        /*0024*/ 	.byte	0x00, 0xf0, 0x21, 0x00


	//----- nvinfo : EIATTR_KPARAM_INFO
	.align		4
.L_106:
        /*0028*/ 	.byte	0x04, 0x17
        /*002a*/ 	.short	(.L_108 - .L_107)
.L_107:
        /*002c*/ 	.word	0x00000000
        /*0030*/ 	.short	0x0003
        /*0032*/ 	.short	0x0014
        /*0034*/ 	.byte	0x00, 0xf0, 0x05, 0x00


	//----- nvinfo : EIATTR_KPARAM_INFO
	.align		4
.L_108:
        /*0038*/ 	.byte	0x04, 0x17
        /*003a*/ 	.short	(.L_110 - .L_109)
.L_109:
        /*003c*/ 	.word	0x00000000
        /*0040*/ 	.short	0x0002
        /*0042*/ 	.short	0x0010
        /*0044*/ 	.byte	0x00, 0xf0, 0x11, 0x00


	//----- nvinfo : EIATTR_KPARAM_INFO
	.align		4
.L_110:
        /*0048*/ 	.byte	0x04, 0x17
        /*004a*/ 	.short	(.L_112 - .L_111)
.L_111:
        /*004c*/ 	.word	0x00000000
        /*0050*/ 	.short	0x0001
        /*0052*/ 	.short	0x0008
        /*0054*/ 	.byte	0x00, 0xf5, 0x21, 0x00


	//----- nvinfo : EIATTR_KPARAM_INFO
	.align		4
.L_112:
        /*0058*/ 	.byte	0x04, 0x17
        /*005a*/ 	.short	(.L_114 - .L_113)
.L_113:
        /*005c*/ 	.word	0x00000000
        /*0060*/ 	.short	0x0000
        /*0062*/ 	.short	0x0000
        /*0064*/ 	.byte	0x00, 0xf5, 0x21, 0x00


	//----- nvinfo : EIATTR_SPARSE_MMA_MASK
	.align		4
.L_114:
        /*0068*/ 	.byte	0x03, 0x50
        /*006a*/ 	.short	0x0000


	//----- nvinfo : EIATTR_MAXREG_COUNT
	.align		4
        /*006c*/ 	.byte	0x03, 0x1b
        /*006e*/ 	.short	0x00ff


	//----- nvinfo : EIATTR_NUM_BARRIERS
	.align		4
        /*0070*/ 	.byte	0x02, 0x4c
        /*0072*/ 	.byte	0x01
	.zero		1


	//----- nvinfo : EIATTR_MERCURY_ISA_VERSION
	.align		4
        /*0074*/ 	.byte	0x03, 0x5f
        /*0076*/ 	.short	0x0101


	//----- nvinfo : EIATTR_COOP_GROUP_MASK_REGIDS
	.align		4
        /*0078*/ 	.byte	0x04, 0x29
        /*007a*/ 	.short	(.L_116 - .L_115)


	//   ....[0]....
.L_115:
        /*007c*/ 	.word	0xffffffff


	//   ....[1]....
        /*0080*/ 	.word	0xffffffff


	//   ....[2]....
        /*0084*/ 	.word	0xffffffff


	//   ....[3]....
        /*0088*/ 	.word	0xffffffff


	//   ....[4]....
        /*008c*/ 	.word	0xffffffff


	//   ....[5]....
        /*0090*/ 	.word	0xffffffff


	//   ....[6]....
        /*0094*/ 	.word	0xffffffff


	//   ....[7]....
        /*0098*/ 	.word	0xffffffff


	//   ....[8]....
        /*009c*/ 	.word	0xffffffff


	//   ....[9]....
        /*00a0*/ 	.word	0xffffffff


	//   ....[10]....
        /*00a4*/ 	.word	0xffffffff


	//   ....[11]....
        /*00a8*/ 	.word	0xffffffff


	//   ....[12]....
        /*00ac*/ 	.word	0xffffffff


	//   ....[13]....
        /*00b0*/ 	.word	0xffffffff


	//   ....[14]....
        /*00b4*/ 	.word	0xffffffff


	//   ....[15]....
        /*00b8*/ 	.word	0xffffffff


	//   ....[16]....
        /*00bc*/ 	.word	0xffffffff


	//   ....[17]....
        /*00c0*/ 	.word	0xffffffff


	//   ....[18]....
        /*00c4*/ 	.word	0xffffffff


	//   ....[19]....
        /*00c8*/ 	.word	0xffffffff


	//   ....[20]....
        /*00cc*/ 	.word	0xffffffff


	//   ....[21]....
        /*00d0*/ 	.word	0xffffffff


	//   ....[22]....
        /*00d4*/ 	.word	0xffffffff


	//   ....[23]....
        /*00d8*/ 	.word	0xffffffff


	//   ....[24]....
        /*00dc*/ 	.word	0xffffffff


	//   ....[25]....
        /*00e0*/ 	.word	0xffffffff


	//   ....[26]....
        /*00e4*/ 	.word	0xffffffff


	//   ....[27]....
        /*00e8*/ 	.word	0xffffffff


	//   ....[28]....
        /*00ec*/ 	.word	0xffffffff


	//   ....[29]....
        /*00f0*/ 	.word	0xffffffff


	//----- nvinfo : EIATTR_COOP_GROUP_INSTR_OFFSETS
	.align		4
.L_116:
        /*00f4*/ 	.byte	0x04, 0x28
        /*00f6*/ 	.short	(.L_118 - .L_117)


	//   ....[0]....
.L_117:
        /*00f8*/ 	.word	0x00000980


	//   ....[1]....
        /*00fc*/ 	.word	0x000009e0


	//   ....[2]....
        /*0100*/ 	.word	0x00000a50


	//   ....[3]....
        /*0104*/ 	.word	0x00000aa0


	//   ....[4]....
        /*0108*/ 	.word	0x00000ad0


	//   ....[5]....
        /*010c*/ 	.word	0x00000c90


	//   ....[6]....
        /*0110*/ 	.word	0x00000d20


	//   ....[7]....
        /*0114*/ 	.word	0x00000d60


	//   ....[8]....
        /*0118*/ 	.word	0x00000db0


	//   ....[9]....
        /*011c*/ 	.word	0x00000df0


	//   ....[10]....
        /*0120*/ 	.word	0x00001c00


	//   ....[11]....
        /*0124*/ 	.word	0x00001c80


	//   ....[12]....
        /*0128*/ 	.word	0x00001cd0


	//   ....[13]....
        /*012c*/ 	.word	0x00001d10


	//   ....[14]....
        /*0130*/ 	.word	0x00001d40


	//   ....[15]....
        /*0134*/ 	.word	0x00002700


	//   ....[16]....
        /*0138*/ 	.word	0x00002760


	//   ....[17]....
        /*013c*/ 	.word	0x000027d0


	//   ....[18]....
        /*0140*/ 	.word	0x00002820


	//   ....[19]....
        /*0144*/ 	.word	0x00002850


	//   ....[20]....
        /*0148*/ 	.word	0x00002a10


	//   ....[21]....
        /*014c*/ 	.word	0x00002a90


	//   ....[22]....
        /*0150*/ 	.word	0x00002ad0


	//   ....[23]....
        /*0154*/ 	.word	0x00002b10


	//   ....[24]....
        /*0158*/ 	.word	0x00002b70


	//   ....[25]....
        /*015c*/ 	.word	0x00003b00


	//   ....[26]....
        /*0160*/ 	.word	0x00003b80


	//   ....[27]....
        /*0164*/ 	.word	0x00003bd0


	//   ....[28]....
        /*0168*/ 	.word	0x00003c10


	//   ....[29]....
        /*016c*/ 	.word	0x00003c40


	//----- nvinfo : EIATTR_VRC_CTA_INIT_COUNT
	.align		4
.L_118:
        /*0170*/ 	.byte	0x02, 0x4a
	.zero		1
	.zero		1


	//----- nvinfo : EIATTR_EXIT_INSTR_OFFSETS
	.align		4
        /*0174*/ 	.byte	0x04, 0x1c
        /*0176*/ 	.short	(.L_120 - .L_119)


	//   ....[0]....
.L_119:
        /*0178*/ 	.word	0x00000080


	//   ....[1]....
        /*017c*/ 	.word	0x000000c0


	//   ....[2]....
        /*0180*/ 	.word	0x00003d90


	//   ....[3]....
        /*0184*/ 	.word	0x00003e00


	//----- nvinfo : EIATTR_MAX_THREADS
	.align		4
.L_120:
        /*0188*/ 	.byte	0x04, 0x05
        /*018a*/ 	.short	(.L_122 - .L_121)
.L_121:
        /*018c*/ 	.word	0x00000100
        /*0190*/ 	.word	0x00000001
        /*0194*/ 	.word	0x00000001


	//----- nvinfo : EIATTR_CRS_STACK_SIZE
	.align		4
.L_122:
        /*0198*/ 	.byte	0x04, 0x1e
        /*019a*/ 	.short	(.L_124 - .L_123)
.L_123:
        /*019c*/ 	.word	0x00000000


	//----- nvinfo : EIATTR_CBANK_PARAM_SIZE
	.align		4
.L_124:
        /*01a0*/ 	.byte	0x03, 0x19
        /*01a2*/ 	.short	0x0021


	//----- nvinfo : EIATTR_PARAM_CBANK
	.align		4
        /*01a4*/ 	.byte	0x04, 0x0a
        /*01a6*/ 	.short	(.L_126 - .L_125)
	.align		4
.L_125:
        /*01a8*/ 	.word	index@(.nv.constant0._ZN3cub18CUB_300001_SM_10006detail6reduce28DeviceReduceSingleTileKernelINS2_10policy_hubIfyN4cuda3std3__44plusIfEEE10Policy1000EPfPdiS9_dfNS7_10__identityEEEvT0_T1_T2_T3_T4_T6_)
        /*01ac*/ 	.short	0x0380
        /*01ae*/ 	.short	0x0021


	//----- nvinfo : EIATTR_SW_WAR
	.align		4
.L_126:
        /*01b0*/ 	.byte	0x04, 0x36
        /*01b2*/ 	.short	(.L_128 - .L_127)
.L_127:
        /*01b4*/ 	.word	0x00000008
.L_128:


//--------------------- .nv.info._ZN3cub18CUB_300001_SM_10006detail6reduce18DeviceReduceKernelINS2_10policy_hubIfyN4cuda3std3__44plusIfEEE10Policy1000EN6thrust24THRUST_300001_SM_1000_NS17counting_iteratorIiNSD_11use_defaultESF_SF_EEyS9_f7rng_gpuEEvT0_PT3_T1_NS0_13GridEvenShareISL_EET2_T4_ --------------------------
	.section	.nv.info._ZN3cub18CUB_300001_SM_10006detail6reduce18DeviceReduceKernelINS2_10policy_hubIfyN4cuda3std3__44plusIfEEE10Policy1000EN6thrust24THRUST_300001_SM_1000_NS17counting_iteratorIiNSD_11use_defaultESF_SF_EEyS9_f7rng_gpuEEvT0_PT3_T1_NS0_13GridEvenShareISL_EET2_T4_,"",@"SHT_CUDA_INFO"
	.sectionflags	@""
	.align	4


	//----- nvinfo : EIATTR_CUDA_API_VERSION
	.align		4
        /*0000*/ 	.byte	0x04, 0x37
        /*0002*/ 	.short	(.L_130 - .L_129)
.L_129:
        /*0004*/ 	.word	0x00000082


	//----- nvinfo : EIATTR_KPARAM_INFO
	.align		4
.L_130:
        /*0008*/ 	.byte	0x04, 0x17
        /*000a*/ 	.short	(.L_132 - .L_131)
.L_131:
        /*000c*/ 	.word	0x00000000
        /*0010*/ 	.short	0x0005
        /*0012*/ 	.short	0x0061
        /*0014*/ 	.byte	0x00, 0xf0, 0x05, 0x00


	//----- nvinfo : EIATTR_KPARAM_INFO
	.align		4
.L_132:
        /*0018*/ 	.byte	0x04, 0x17
        /*001a*/ 	.short	(.L_134 - .L_133)
.L_133:
        /*001c*/ 	.word	0x00000000
        /*0020*/ 	.short	0x0004
        /*0022*/ 	.short	0x0060
        /*0024*/ 	.byte	0x00, 0xf0, 0x05, 0x00


	//----- nvinfo : EIATTR_KPARAM_INFO
	.align		4
.L_134:
        /*0028*/ 	.byte	0x04, 0x17
        /*002a*/ 	.short	(.L_136 - .L_135)
.L_135:
        /*002c*/ 	.word	0x00000000
        /*0030*/ 	.short	0x0003
        /*0032*/ 	.short	0x0018
        /*0034*/ 	.byte	0x00, 0xf0, 0x21, 0x01


	//----- nvinfo : EIATTR_KPARAM_INFO
	.align		4
.L_136:
        /*0038*/ 	.byte	0x04, 0x17
        /*003a*/ 	.short	(.L_138 - .L_137)
.L_137:
        /*003c*/ 	.word	0x00000000
        /*0040*/ 	.short	0x0002
        /*0042*/ 	.short	0x0010
        /*0044*/ 	.byte	0x00, 0xf0, 0x21, 0x00


	//----- nvinfo : EIATTR_KPARAM_INFO
	.align		4
.L_138:
        /*0048*/ 	.byte	0x04, 0x17
        /*004a*/ 	.short	(.L_140 - .L_139)
.L_139:
        /*004c*/ 	.word	0x00000000
        /*0050*/ 	.short	0x0001
        /*0052*/ 	.short	0x0008
        /*0054*/ 	.byte	0x00, 0xf5, 0x21, 0x00


	//----- nvinfo : EIATTR_KPARAM_INFO
	.align		4
.L_140:
        /*0058*/ 	.byte	0x04, 0x17
        /*005a*/ 	.short	(.L_142 - .L_141)
.L_141:
        /*005c*/ 	.word	0x00000000
        /*0060*/ 	.short	0x0000
        /*0062*/ 	.short	0x0000
        /*0064*/ 	.byte	0x00, 0xf0, 0x11, 0x00


	//----- nvinfo : EIATTR_SPARSE_MMA_MASK
	.align		4
.L_142:
        /*0068*/ 	.byte	0x03, 0x50
        /*006a*/ 	.short	0x0000


	//----- nvinfo : EIATTR_MAXREG_COUNT
	.align		4
        /*006c*/ 	.byte	0x03, 0x1b
        /*006e*/ 	.short	0x00ff


	//----- nvinfo : EIATTR_NUM_BARRIERS
	.align		4
        /*0070*/ 	.byte	0x02, 0x4c
        /*0072*/ 	.byte	0x01
	.zero		1


	//----- nvinfo : EIATTR_MERCURY_ISA_VERSION
	.align		4
        /*0074*/ 	.byte	0x03, 0x5f
        /*0076*/ 	.short	0x0101


	//----- nvinfo : EIATTR_COOP_GROUP_MASK_REGIDS
	.align		4
        /*0078*/ 	.byte	0x04, 0x29
        /*007a*/ 	.short	(.L_144 - .L_143)


	//   ....[0]....
.L_143:
        /*007c*/ 	.word	0xffffffff


	//   ....[1]....
        /*0080*/ 	.word	0xffffffff


	//   ....[2]....
        /*0084*/ 	.word	0xffffffff


	//   ....[3]....
        /*0088*/ 	.word	0xffffffff


	//   ....[4]....
        /*008c*/ 	.word	0xffffffff


	//   ....[5]....
        /*0090*/ 	.word	0xffffffff


	//   ....[6]....
        /*0094*/ 	.word	0xffffffff


	//   ....[7]....
        /*0098*/ 	.word	0xffffffff


	//   ....[8]....
        /*009c*/ 	.word	0xffffffff


	//   ....[9]....
        /*00a0*/ 	.word	0xffffffff


	//   ....[10]....
        /*00a4*/ 	.word	0xffffffff


	//   ....[11]....
        /*00a8*/ 	.word	0xffffffff


	//   ....[12]....
        /*00ac*/ 	.word	0xffffffff


	//   ....[13]....
        /*00b0*/ 	.word	0xffffffff


	//   ....[14]....
        /*00b4*/ 	.word	0xffffffff


	//----- nvinfo : EIATTR_COOP_GROUP_INSTR_OFFSETS
	.align		4
.L_144:
        /*00b8*/ 	.byte	0x04, 0x28
        /*00ba*/ 	.short	(.L_146 - .L_145)


	//   ....[0]....
.L_145:
        /*00bc*/ 	.word	0x00000b50


	//   ....[1]....
        /*00c0*/ 	.word	0x00000bb0


	//   ....[2]....
        /*00c4*/ 	.word	0x00000c20


	//   ....[3]....
        /*00c8*/ 	.word	0x00000c70


	//   ....[4]....
        /*00cc*/ 	.word	0x00000ca0


	//   ....[5]....
        /*00d0*/ 	.word	0x00000e60


	//   ....[6]....
        /*00d4*/ 	.word	0x00000ee0


	//   ....[7]....
        /*00d8*/ 	.word	0x00000f20


	//   ....[8]....
        /*00dc*/ 	.word	0x00000f70


	//   ....[9]....
        /*00e0*/ 	.word	0x00000fc0


	//   ....[10]....
        /*00e4*/ 	.word	0x0000ae10


	//   ....[11]....
        /*00e8*/ 	.word	0x0000ae90


	//   ....[12]....
        /*00ec*/ 	.word	0x0000aee0


	//   ....[13]....
        /*00f0*/ 	.word	0x0000af20


	//   ....[14]....
        /*00f4*/ 	.word	0x0000af50


	//----- nvinfo : EIATTR_VRC_CTA_INIT_COUNT
	.align		4
.L_146:
        /*00f8*/ 	.byte	0x02, 0x4a
	.zero		1
	.zero		1


	//----- nvinfo : EIATTR_EXIT_INSTR_OFFSETS
	.align		4
        /*00fc*/ 	.byte	0x04, 0x1c
        /*00fe*/ 	.short	(.L_148 - .L_147)


	//   ....[0]....
.L_147:
        /*0100*/ 	.word	0x0000b0a0


	//   ....[1]....
        /*0104*/ 	.word	0x0000b110


	//----- nvinfo : EIATTR_MAX_THREADS
	.align		4
.L_148:
        /*0108*/ 	.byte	0x04, 0x05
        /*010a*/ 	.short	(.L_150 - .L_149)
.L_149:
        /*010c*/ 	.word	0x00000100
        /*0110*/ 	.word	0x00000001
        /*0114*/ 	.word	0x00000001


	//----- nvinfo : EIATTR_CRS_STACK_SIZE
	.align		4
.L_150:
        /*0118*/ 	.byte	0x04, 0x1e
        /*011a*/ 	.short	(.L_152 - .L_151)
.L_151:
        /*011c*/ 	.word	0x00000000


	//----- nvinfo : EIATTR_CBANK_PARAM_SIZE
	.align		4
.L_152:
        /*0120*/ 	.byte	0x03, 0x19
        /*0122*/ 	.short	0x0062


	//----- nvinfo : EIATTR_PARAM_CBANK
	.align		4
        /*0124*/ 	.byte	0x04, 0x0a
        /*0126*/ 	.short	(.L_154 - .L_153)
	.align		4
.L_153:
        /*0128*/ 	.word	index@(.nv.constant0._ZN3cub18CUB_300001_SM_10006detail6reduce18DeviceReduceKernelINS2_10policy_hubIfyN4cuda3std3__44plusIfEEE10Policy1000EN6thrust24THRUST_300001_SM_1000_NS17counting_iteratorIiNSD_11use_defaultESF_SF_EEyS9_f7rng_gpuEEvT0_PT3_T1_NS0_13GridEvenShareISL_EET2_T4_)
        /*012c*/ 	.short	0x0380
        /*012e*/ 	.short	0x0062


	//----- nvinfo : EIATTR_SW_WAR
	.align		4
.L_154:
        /*0130*/ 	.byte	0x04, 0x36
        /*0132*/ 	.short	(.L_156 - .L_155)
.L_155:
        /*0134*/ 	.word	0x00000008
.L_156:


//--------------------- .nv.info._ZN3cub18CUB_300001_SM_10006detail6reduce28DeviceReduceSingleTileKernelINS2_10policy_hubIfyN4cuda3std3__44plusIfEEE10Policy1000EN6thrust24THRUST_300001_SM_1000_NS17counting_iteratorIiNSD_11use_defaultESF_SF_EEPdyS9_df7rng_gpuEEvT0_T1_T2_T3_T4_T6_ --------------------------
	.section	.nv.info._ZN3cub18CUB_300001_SM_10006detail6reduce28DeviceReduceSingleTileKernelINS2_10policy_hubIfyN4cuda3std3__44plusIfEEE10Policy1000EN6thrust24THRUST_300001_SM_1000_NS17counting_iteratorIiNSD_11use_defaultESF_SF_EEPdyS9_df7rng_gpuEEvT0_T1_T2_T3_T4_T6_,"",@"SHT_CUDA_INFO"
	.sectionflags	@""
	.align	4


	//----- nvinfo : EIATTR_CUDA_API_VERSION
	.align		4
        /*0000*/ 	.byte	0x04, 0x37
        /*0002*/ 	.short	(.L_158 - .L_157)
.L_157:
        /*0004*/ 	.word	0x00000082


	//----- nvinfo : EIATTR_KPARAM_INFO
	.align		4
.L_158:
        /*0008*/ 	.byte	0x04, 0x17
        /*000a*/ 	.short	(.L_160 - .L_159)
.L_159:
        /*000c*/ 	.word	0x00000000
        /*0010*/ 	.short	0x0005
        /*0012*/ 	.short	0x0028
        /*0014*/ 	.byte	0x00, 0xf0, 0x05, 0x00


	//----- nvinfo : EIATTR_KPARAM_INFO
	.align		4
.L_160:
        /*0018*/ 	.byte	0x04, 0x17
        /*001a*/ 	.short	(.L_162 - .L_161)
.L_161:
        /*001c*/ 	.word	0x00000000
        /*0020*/ 	.short	0x0004
        /*0022*/ 	.short	0x0020
        /*0024*/ 	.byte	0x00, 0xf0, 0x21, 0x00


	//----- nvinfo : EIATTR_KPARAM_INFO
	.align		4
.L_162:
        /*0028*/ 	.byte	0x04, 0x17
        /*002a*/ 	.short	(.L_164 - .L_163)
.L_163:
        /*002c*/ 	.word	0x00000000
        /*0030*/ 	.short	0x0003
        /*0032*/ 	.short	0x0018
        /*0034*/ 	.byte	0x00, 0xf0, 0x05, 0x00


	//----- nvinfo : EIATTR_KPARAM_INFO
	.align		4
.L_164:
        /*0038*/ 	.byte	0x04, 0x17
        /*003a*/ 	.short	(.L_166 - .L_165)
.L_165:
        /*003c*/ 	.word	0x00000000
        /*0040*/ 	.short	0x0002
        /*0042*/ 	.short	0x0010
        /*0044*/ 	.byte	0x00, 0xf0, 0x21, 0x00


	//----- nvinfo : EIATTR_KPARAM_INFO
	.align		4
.L_166:
        /*0048*/ 	.byte	0x04, 0x17
        /*004a*/ 	.short	(.L_168 - .L_167)
.L_167:
        /*004c*/ 	.word	0x00000000
        /*0050*/ 	.short	0x0001
        /*0052*/ 	.short	0x0008
        /*0054*/ 	.byte	0x00, 0xf5, 0x21, 0x00


	//----- nvinfo : EIATTR_KPARAM_INFO
	.align		4
.L_168:
        /*0058*/ 	.byte	0x04, 0x17
        /*005a*/ 	.short	(.L_170 - .L_169)
.L_169:
        /*005c*/ 	.word	0x00000000
        /*0060*/ 	.short	0x0000
        /*0062*/ 	.short	0x0000
        /*0064*/ 	.byte	0x00, 0xf0, 0x11, 0x00


	//----- nvinfo : EIATTR_SPARSE_MMA_MASK
	.align		4
.L_170:
        /*0068*/ 	.byte	0x03, 0x50
        /*006a*/ 	.short	0x0000


	//----- nvinfo : EIATTR_MAXREG_COUNT
	.align		4
        /*006c*/ 	.byte	0x03, 0x1b
        /*006e*/ 	.short	0x00ff


	//----- nvinfo : EIATTR_NUM_BARRIERS
	.align		4
        /*0070*/ 	.byte	0x02, 0x4c
        /*0072*/ 	.byte	0x01
	.zero		1


	//----- nvinfo : EIATTR_MERCURY_ISA_VERSION
	.align		4
        /*0074*/ 	.byte	0x03, 0x5f
        /*0076*/ 	.short	0x0101


	//----- nvinfo : EIATTR_COOP_GROUP_MASK_REGIDS
	.align		4
        /*0078*/ 	.byte	0x04, 0x29
        /*007a*/ 	.short	(.L_172 - .L_171)


	//   ....[0]....
.L_171:
        /*007c*/ 	.word	0xffffffff


	//   ....[1]....
        /*0080*/ 	.word	0xffffffff


	//   ....[2]....
        /*0084*/ 	.word	0xffffffff


	//   ....[3]....
        /*0088*/ 	.word	0xffffffff


	//   ....[4]....
        /*008c*/ 	.word	0xffffffff


	//   ....[5]....
        /*0090*/ 	.word	0xffffffff


	//   ....[6]....
        /*0094*/ 	.word	0xffffffff


	//   ....[7]....
        /*0098*/ 	.word	0xffffffff


	//   ....[8]....
        /*009c*/ 	.word	0xffffffff


	//   ....[9]....
        /*00a0*/ 	.word	0xffffffff


	//   ....[10]....
        /*00a4*/ 	.word	0xffffffff


	//   ....[11]....
        /*00a8*/ 	.word	0xffffffff


	//   ....[12]....
        /*00ac*/ 	.word	0xffffffff


	//   ....[13]....
        /*00b0*/ 	.word	0xffffffff


	//   ....[14]....
        /*00b4*/ 	.word	0xffffffff


	//   ....[15]....
        /*00b8*/ 	.word	0x05000004


	//   ....[16]....
        /*00bc*/ 	.word	0x05000004


	//   ....[17]....
        /*00c0*/ 	.word	0x05000004


	//   ....[18]....
        /*00c4*/ 	.word	0x05000004


	//   ....[19]....
        /*00c8*/ 	.word	0x05000004


	//   ....[20]....
        /*00cc*/ 	.word	0x05000004


	//   ....[21]....
        /*00d0*/ 	.word	0x05000004


	//   ....[22]....
        /*00d4*/ 	.word	0x05000004


	//   ....[23]....
        /*00d8*/ 	.word	0x05000004


	//   ....[24]....
        /*00dc*/ 	.word	0x05000004


	//----- nvinfo : EIATTR_COOP_GROUP_INSTR_OFFSETS
	.align		4
.L_172:
        /*00e0*/ 	.byte	0x04, 0x28
        /*00e2*/ 	.short	(.L_174 - .L_173)


	//   ....[0]....
.L_173:
        /*00e4*/ 	.word	0x00000c20


	//   ....[1]....
        /*00e8*/ 	.word	0x00000c70


	//   ....[2]....
        /*00ec*/ 	.word	0x00000ca0


	//   ....[3]....
        /*00f0*/ 	.word	0x00000cd0


	//   ....[4]....
        /*00f4*/ 	.word	0x00000cf0


	//   ....[5]....
        /*00f8*/ 	.word	0x00000f60


	//   ....[6]....
        /*00fc*/ 	.word	0x00000fc0


	//   ....[7]....
        /*0100*/ 	.word	0x00001000


	//   ....[8]....
        /*0104*/ 	.word	0x00001030


	//   ....[9]....
        /*0108*/ 	.word	0x00001050


	//   ....[10]....
        /*010c*/ 	.word	0x0000ae70


	//   ....[11]....
        /*0110*/ 	.word	0x0000aef0


	//   ....[12]....
        /*0114*/ 	.word	0x0000af40


	//   ....[13]....
        /*0118*/ 	.word	0x0000af80


	//   ....[14]....
        /*011c*/ 	.word	0x0000afb0


	//   ....[15]....
        /*0120*/ 	.word	0x0000b1b0


	//   ....[16]....
        /*0124*/ 	.word	0x0000b240


	//   ....[17]....
        /*0128*/ 	.word	0x0000b2b0


	//   ....[18]....
        /*012c*/ 	.word	0x0000b320


	//   ....[19]....
        /*0130*/ 	.word	0x0000b390


	//   ....[20]....
        /*0134*/ 	.word	0x0000b410


	//   ....[21]....
        /*0138*/ 	.word	0x0000b470


	//   ....[22]....
        /*013c*/ 	.word	0x0000b4e0


	//   ....[23]....
        /*0140*/ 	.word	0x0000b550


	//   ....[24]....
        /*0144*/ 	.word	0x0000b5b0


	//----- nvinfo : EIATTR_VRC_CTA_INIT_COUNT
	.align		4
.L_174:
        /*0148*/ 	.byte	0x02, 0x4a
	.zero		1
	.zero		1


	//----- nvinfo : EIATTR_EXIT_INSTR_OFFSETS
	.align		4
        /*014c*/ 	.byte	0x04, 0x1c
        /*014e*/ 	.short	(.L_176 - .L_175)


	//   ....[0]....
.L_175:
        /*0150*/ 	.word	0x00000080


	//   ....[1]....
        /*0154*/ 	.word	0x000000c0


	//   ....[2]....
        /*0158*/ 	.word	0x0000b0f0


	//   ....[3]....
        /*015c*/ 	.word	0x0000b160


	//----- nvinfo : EIATTR_MAX_THREADS
	.align		4
.L_176:
        /*0160*/ 	.byte	0x04, 0x05
        /*0162*/ 	.short	(.L_178 - .L_177)
.L_177:
        /*0164*/ 	.word	0x00000100
        /*0168*/ 	.word	0x00000001
        /*016c*/ 	.word	0x00000001


	//----- nvinfo : EIATTR_CRS_STACK_SIZE
	.align		4
.L_178:
        /*0170*/ 	.byte	0x04, 0x1e
        /*0172*/ 	.short	(.L_180 - .L_179)
.L_179:
        /*0174*/ 	.word	0x00000000


	//----- nvinfo : EIATTR_CBANK_PARAM_SIZE
	.align		4
.L_180:
        /*0178*/ 	.byte	0x03, 0x19
        /*017a*/ 	.short	0x0029


	//----- nvinfo : EIATTR_PARAM_CBANK
	.align		4
        /*017c*/ 	.byte	0x04, 0x0a
        /*017e*/ 	.short	(.L_182 - .L_181)
	.align		4
.L_181:
        /*0180*/ 	.word	index@(.nv.constant0._ZN3cub18CUB_300001_SM_10006detail6reduce28DeviceReduceSingleTileKernelINS2_10policy_hubIfyN4cuda3std3__44plusIfEEE10Policy1000EN6thrust24THRUST_300001_SM_1000_NS17counting_iteratorIiNSD_11use_defaultESF_SF_EEPdyS9_df7rng_gpuEEvT0_T1_T2_T3_T4_T6_)
        /*0184*/ 	.short	0x0380
        /*0186*/ 	.short	0x0029


	//----- nvinfo : EIATTR_SW_WAR
	.align		4
.L_182:
        /*0188*/ 	.byte	0x04, 0x36
        /*018a*/ 	.short	(.L_184 - .L_183)
.L_183:
        /*018c*/ 	.word	0x00000008
.L_184:


//--------------------- .nv.info._ZN3cub18CUB_300001_SM_10006detail6reduce28DeviceReduceSingleTileKernelINS2_10policy_hubIfjN4cuda3std3__44plusIfEEE10Policy1000EPfPdiS9_dfNS7_10__identityEEEvT0_T1_T2_T3_T4_T6_ --------------------------
	.section	.nv.info._ZN3cub18CUB_300001_SM_10006detail6reduce28DeviceReduceSingleTileKernelINS2_10policy_hubIfjN4cuda3std3__44plusIfEEE10Policy1000EPfPdiS9_dfNS7_10__identityEEEvT0_T1_T2_T3_T4_T6_,"",@"SHT_CUDA_INFO"
	.sectionflags	@""
	.align	4


	//----- nvinfo : EIATTR_CUDA_API_VERSION
	.align		4
        /*0000*/ 	.byte	0x04, 0x37
        /*0002*/ 	.short	(.L_186 - .L_185)
.L_185:
        /*0004*/ 	.word	0x00000082


	//----- nvinfo : EIATTR_KPARAM_INFO
	.align		4
.L_186:
        /*0008*/ 	.byte	0x04, 0x17
        /*000a*/ 	.short	(.L_188 - .L_187)
.L_187:
        /*000c*/ 	.word	0x00000000
        /*0010*/ 	.short	0x0005
        /*0012*/ 	.short	0x0020
        /*0014*/ 	.byte	0x00, 0xf0, 0x05, 0x00


	//----- nvinfo : EIATTR_KPARAM_INFO
	.align		4
.L_188:
        /*0018*/ 	.byte	0x04, 0x17
        /*001a*/ 	.short	(.L_190 - .L_189)
.L_189:
        /*001c*/ 	.word	0x00000000
        /*0020*/ 	.short	0x0004
        /*0022*/ 	.short	0x0018
        /*0024*/ 	.byte	0x00, 0xf0, 0x21, 0x00


	//----- nvinfo : EIATTR_KPARAM_INFO
	.align		4
.L_190:
        /*0028*/ 	.byte	0x04, 0x17
        /*002a*/ 	.short	(.L_192 - .L_191)
.L_191:
        /*002c*/ 	.word	0x00000000
        /*0030*/ 	.short	0x0003
        /*0032*/ 	.short	0x0014
        /*0034*/ 	.byte	0x00, 0xf0, 0x05, 0x00


	//----- nvinfo : EIATTR_KPARAM_INFO
	.align		4
.L_192:
        /*0038*/ 	.byte	0x04, 0x17
        /*003a*/ 	.short	(.L_194 - .L_193)
.L_193:
        /*003c*/ 	.word	0x00000000
        /*0040*/ 	.short	0x0002
        /*0042*/ 	.short	0x0010
        /*0044*/ 	.byte	0x00, 0xf0, 0x11, 0x00


	//----- nvinfo : EIATTR_KPARAM_INFO
	.align		4
.L_194:
        /*0048*/ 	.byte	0x04, 0x17
        /*004a*/ 	.short	(.L_196 - .L_195)
.L_195:
        /*004c*/ 	.word	0x00000000
        /*0050*/ 	.short	0x0001
        /*0052*/ 	.short	0x0008
        /*0054*/ 	.byte	0x00, 0xf5, 0x21, 0x00


	//----- nvinfo : EIATTR_KPARAM_INFO
	.align		4
.L_196:
        /*0058*/ 	.byte	0x04, 0x17
        /*005a*/ 	.short	(.L_198 - .L_197)
.L_197:
        /*005c*/ 	.word	0x00000000
        /*0060*/ 	.short	0x0000
        /*0062*/ 	.short	0x0000
        /*0064*/ 	.byte	0x00, 0xf5, 0x21, 0x00


	//----- nvinfo : EIATTR_SPARSE_MMA_MASK
	.align		4
.L_198:
        /*0068*/ 	.byte	0x03, 0x50
        /*006a*/ 	.short	0x0000


	//----- nvinfo : EIATTR_MAXREG_COUNT
	.align		4
        /*006c*/ 	.byte	0x03, 0x1b
        /*006e*/ 	.short	0x0080


	//----- nvinfo : EIATTR_NUM_BARRIERS
	.align		4
        /*0070*/ 	.byte	0x02, 0x4c
        /*0072*/ 	.byte	0x01
	.zero		1


	//----- nvinfo : EIATTR_MERCURY_ISA_VERSION
	.align		4
        /*0074*/ 	.byte	0x03, 0x5f
        /*0076*/ 	.short	0x0101


	//----- nvinfo : EIATTR_UNUSED_LOAD_BYTE_OFFSET
	.align		4
        /*0078*/ 	.byte	0x04, 0x44
        /*007a*/ 	.short	(.L_200 - .L_199)


	//   ....[0]....
.L_199:
        /*007c*/ 	.word	0x00000b70
        /*0080*/ 	.word	0x0000fff0


	//   ....[1]....
        /*0084*/ 	.word	0x00000f80
        /*0088*/ 	.word	0x0000fff0


	//   ....[2]....
        /*008c*/ 	.word	0x00002010
        /*0090*/ 	.word	0x0000fff0


	//   ....[3]....
        /*0094*/ 	.word	0x00002bb0
        /*0098*/ 	.word	0x0000fff0


	//   ....[4]....
        /*009c*/ 	.word	0x00002fc0
        /*00a0*/ 	.word	0x0000fff0


	//   ....[5]....
        /*00a4*/ 	.word	0x00004140
        /*00a8*/ 	.word	0x0000fff0


	//----- nvinfo : EIATTR_COOP_GROUP_MASK_REGIDS
	.align		4
.L_200:
        /*00ac*/ 	.byte	0x04, 0x29
        /*00ae*/ 	.short	(.L_202 - .L_201)


	//   ....[0]....
.L_201:
        /*00b0*/ 	.word	0xffffffff


	//   ....[1]....
        /*00b4*/ 	.word	0xffffffff


	//   ....[2]....
        /*00b8*/ 	.word	0xffffffff


	//   ....[3]....
        /*00bc*/ 	.word	0xffffffff


	//   ....[4]....
        /*00c0*/ 	.word	0xffffffff


	//   ....[5]....
        /*00c4*/ 	.word	0xffffffff


	//   ....[6]....
        /*00c8*/ 	.word	0xffffffff


	//   ....[7]....
        /*00cc*/ 	.word	0xffffffff


	//   ....[8]....
        /*00d0*/ 	.word	0xffffffff


	//   ....[9]....
        /*00d4*/ 	.word	0xffffffff


	//   ....[10]....
        /*00d8*/ 	.word	0xffffffff


	//   ....[11]....
        /*00dc*/ 	.word	0xffffffff


	//   ....[12]....
        /*00e0*/ 	.word	0xffffffff


	//   ....[13]....
        /*00e4*/ 	.word	0xffffffff


	//   ....[14]....
        /*00e8*/ 	.word	0xffffffff


	//   ....[15]....
        /*00ec*/ 	.word	0xffffffff


	//   ....[16]....
        /*00f0*/ 	.word	0xffffffff


	//   ....[17]....
        /*00f4*/ 	.word	0xffffffff


	//   ....[18]....
        /*00f8*/ 	.word	0xffffffff


	//   ....[19]....
        /*00fc*/ 	.word	0xffffffff


	//   ....[20]....
        /*0100*/ 	.word	0xffffffff


	//   ....[21]....
        /*0104*/ 	.word	0xffffffff


	//   ....[22]....
        /*0108*/ 	.word	0xffffffff


	//   ....[23]....
        /*010c*/ 	.word	0xffffffff


	//   ....[24]....
        /*0110*/ 	.word	0xffffffff


	//   ....[25]....
        /*0114*/ 	.word	0xffffffff


	//   ....[26]....
        /*0118*/ 	.word	0xffffffff


	//   ....[27]....
        /*011c*/ 	.word	0xffffffff


	//   ....[28]....
        /*0120*/ 	.word	0xffffffff


	//   ....[29]....
        /*0124*/ 	.word	0xffffffff


	//----- nvinfo : EIATTR_COOP_GROUP_INSTR_OFFSETS
	.align		4
.L_202:
        /*0128*/ 	.byte	0x04, 0x28
        /*012a*/ 	.short	(.L_204 - .L_203)


	//   ....[0]....
.L_203:
        /*012c*/ 	.word	0x00000980


	//   ....[1]....
        /*0130*/ 	.word	0x000009e0


	//   ....[2]....
        /*0134*/ 	.word	0x00000a50


	//   ....[3]....
        /*0138*/ 	.word	0x00000aa0


	//   ....[4]....
        /*013c*/ 	.word	0x00000ad0


	//   ....[5]....
        /*0140*/ 	.word	0x00000d20


	//   ....[6]....
        /*0144*/ 	.word	0x00000db0


	//   ....[7]....
        /*0148*/ 	.word	0x00000df0


	//   ....[8]....
        /*014c*/ 	.word	0x00000e40


	//   ....[9]....
        /*0150*/ 	.word	0x00000e80


	//   ....[10]....
        /*0154*/ 	.word	0x00001e30


	//   ....[11]....
        /*0158*/ 	.word	0x00001eb0


	//   ....[12]....
        /*015c*/ 	.word	0x00001f00


	//   ....[13]....
        /*0160*/ 	.word	0x00001f40


	//   ....[14]....
        /*0164*/ 	.word	0x00001f70


	//   ....[15]....
        /*0168*/ 	.word	0x000029c0


	//   ....[16]....
        /*016c*/ 	.word	0x00002a20


	//   ....[17]....
        /*0170*/ 	.word	0x00002a90


	//   ....[18]....
        /*0174*/ 	.word	0x00002ae0


	//   ....[19]....
        /*0178*/ 	.word	0x00002b10


	//   ....[20]....
        /*017c*/ 	.word	0x00002d60


	//   ....[21]....
        /*0180*/ 	.word	0x00002de0


	//   ....[22]....
        /*0184*/ 	.word	0x00002e20


	//   ....[23]....
        /*0188*/ 	.word	0x00002e60


	//   ....[24]....
        /*018c*/ 	.word	0x00002ec0


	//   ....[25]....
        /*0190*/ 	.word	0x00003f60


	//   ....[26]....
        /*0194*/ 	.word	0x00003fe0


	//   ....[27]....
        /*0198*/ 	.word	0x00004030


	//   ....[28]....
        /*019c*/ 	.word	0x00004070


	//   ....[29]....
        /*01a0*/ 	.word	0x000040a0


	//----- nvinfo : EIATTR_VRC_CTA_INIT_COUNT
	.align		4
.L_204:
        /*01a4*/ 	.byte	0x02, 0x4a
	.zero		1
	.zero		1


	//----- nvinfo : EIATTR_EXIT_INSTR_OFFSETS
	.align		4
        /*01a8*/ 	.byte	0x04, 0x1c
        /*01aa*/ 	.short	(.L_206 - .L_205)


	//   ....[0]....
.L_205:
        /*01ac*/ 	.word	0x00000080


	//   ....[1]....
        /*01b0*/ 	.word	0x000000c0


	//   ....[2]....
        /*01b4*/ 	.word	0x00004280


	//   ....[3]....
        /*01b8*/ 	.word	0x000042f0


	//----- nvinfo : EIATTR_MAX_THREADS
	.align		4
.L_206:
        /*01bc*/ 	.byte	0x04, 0x05
        /*01be*/ 	.short	(.L_208 - .L_207)
.L_207:
        /*01c0*/ 	.word	0x00000200
        /*01c4*/ 	.word	0x00000001
        /*01c8*/ 	.word	0x00000001


	//----- nvinfo : EIATTR_CRS_STACK_SIZE
	.align		4
.L_208:
        /*01cc*/ 	.byte	0x04, 0x1e
        /*01ce*/ 	.short	(.L_210 - .L_209)
.L_209:
        /*01d0*/ 	.word	0x00000000


	//----- nvinfo : EIATTR_CBANK_PARAM_SIZE
	.align		4
.L_210:
        /*01d4*/ 	.byte	0x03, 0x19
        /*01d6*/ 	.short	0x0021


	//----- nvinfo : EIATTR_PARAM_CBANK
	.align		4
        /*01d8*/ 	.byte	0x04, 0x0a
        /*01da*/ 	.short	(.L_212 - .L_211)
	.align		4
.L_211:
        /*01dc*/ 	.word	index@(.nv.constant0._ZN3cub18CUB_300001_SM_10006detail6reduce28DeviceReduceSingleTileKernelINS2_10policy_hubIfjN4cuda3std3__44plusIfEEE10Policy1000EPfPdiS9_dfNS7_10__identityEEEvT0_T1_T2_T3_T4_T6_)
        /*01e0*/ 	.short	0x0380
        /*01e2*/ 	.short	0x0021


	//----- nvinfo : EIATTR_SW_WAR
	.align		4
.L_212:
        /*01e4*/ 	.byte	0x04, 0x36
        /*01e6*/ 	.short	(.L_214 - .L_213)
.L_213:
        /*01e8*/ 	.word	0x00000008
.L_214:


//--------------------- .nv.info._ZN3cub18CUB_300001_SM_10006detail6reduce18DeviceReduceKernelINS2_10policy_hubIfjN4cuda3std3__44plusIfEEE10Policy1000EN6thrust24THRUST_300001_SM_1000_NS17counting_iteratorIiNSD_11use_defaultESF_SF_EEjS9_f7rng_gpuEEvT0_PT3_T1_NS0_13GridEvenShareISL_EET2_T4_ --------------------------
	.section	.nv.info._ZN3cub18CUB_300001_SM_10006detail6reduce18DeviceReduceKernelINS2_10policy_hubIfjN4cuda3std3__44plusIfEEE10Policy1000EN6thrust24THRUST_300001_SM_1000_NS17counting_iteratorIiNSD_11use_defaultESF_SF_EEjS9_f7rng_gpuEEvT0_PT3_T1_NS0_13GridEvenShareISL_EET2_T4_,"",@"SHT_CUDA_INFO"
	.sectionflags	@""
	.align	4


	//----- nvinfo : EIATTR_CUDA_API_VERSION
	.align		4
        /*0000*/ 	.byte	0x04, 0x37
        /*0002*/ 	.short	(.L_216 - .L_215)
.L_215:
        /*0004*/ 	.word	0x00000082


	//----- nvinfo : EIATTR_KPARAM_INFO
	.align		4
.L_216:
        /*0008*/ 	.byte	0x04, 0x17
        /*000a*/ 	.short	(.L_218 - .L_217)
.L_217:
        /*000c*/ 	.word	0x00000000
        /*0010*/ 	.short	0x0005
        /*0012*/ 	.short	0x003d
        /*0014*/ 	.byte	0x00, 0xf0, 0x05, 0x00


	//----- nvinfo : EIATTR_KPARAM_INFO
	.align		4
.L_218:
        /*0018*/ 	.byte	0x04, 0x17
        /*001a*/ 	.short	(.L_220 - .L_219)
.L_219:
        /*001c*/ 	.word	0x00000000
        /*0020*/ 	.short	0x0004
        /*0022*/ 	.short	0x003c
        /*0024*/ 	.byte	0x00, 0xf0, 0x05, 0x00


	//----- nvinfo : EIATTR_KPARAM_INFO
	.align		4
.L_220:
        /*0028*/ 	.byte	0x04, 0x17
        /*002a*/ 	.short	(.L_222 - .L_221)
.L_221:
        /*002c*/ 	.word	0x00000000
        /*0030*/ 	.short	0x0003
        /*0032*/ 	.short	0x0014
        /*0034*/ 	.byte	0x00, 0xf0, 0xa1, 0x00


	//----- nvinfo : EIATTR_KPARAM_INFO
	.align		4
.L_222:
        /*0038*/ 	.byte	0x04, 0x17
        /*003a*/ 	.short	(.L_224 - .L_223)
.L_223:
        /*003c*/ 	.word	0x00000000
        /*0040*/ 	.short	0x0002
        /*0042*/ 	.short	0x0010
        /*0044*/ 	.byte	0x00, 0xf0, 0x11, 0x00


	//----- nvinfo : EIATTR_KPARAM_INFO
	.align		4
.L_224:
        /*0048*/ 	.byte	0x04, 0x17
        /*004a*/ 	.short	(.L_226 - .L_225)
.L_225:
        /*004c*/ 	.word	0x00000000
        /*0050*/ 	.short	0x0001
        /*0052*/ 	.short	0x0008
        /*0054*/ 	.byte	0x00, 0xf5, 0x21, 0x00


	//----- nvinfo : EIATTR_KPARAM_INFO
	.align		4
.L_226:
        /*0058*/ 	.byte	0x04, 0x17
        /*005a*/ 	.short	(.L_228 - .L_227)
.L_227:
        /*005c*/ 	.word	0x00000000
        /*0060*/ 	.short	0x0000
        /*0062*/ 	.short	0x0000
        /*0064*/ 	.byte	0x00, 0xf0, 0x11, 0x00


	//----- nvinfo : EIATTR_SPARSE_MMA_MASK
	.align		4
.L_228:
        /*0068*/ 	.byte	0x03, 0x50
        /*006a*/ 	.short	0x0000


	//----- nvinfo : EIATTR_MAXREG_COUNT
	.align		4
        /*006c*/ 	.byte	0x03, 0x1b
        /*006e*/ 	.short	0x0080


	//----- nvinfo : EIATTR_NUM_BARRIERS
	.align		4
        /*0070*/ 	.byte	0x02, 0x4c
        /*0072*/ 	.byte	0x01
	.zero		1


	//----- nvinfo : EIATTR_MERCURY_ISA_VERSION
	.align		4
        /*0074*/ 	.byte	0x03, 0x5f
        /*0076*/ 	.short	0x0101


	//----- nvinfo : EIATTR_UNUSED_LOAD_BYTE_OFFSET
	.align		4
        /*0078*/ 	.byte	0x04, 0x44
        /*007a*/ 	.short	(.L_230 - .L_229)


	//   ....[0]....
.L_229:
        /*007c*/ 	.word	0x00000d20
        /*0080*/ 	.word	0x0000fff0


	//   ....[1]....
        /*0084*/ 	.word	0x00001130
        /*0088*/ 	.word	0x0000fff0


	//   ....[2]....
        /*008c*/ 	.word	0x0000b020
        /*0090*/ 	.word	0x0000fff0


	//----- nvinfo : EIATTR_COOP_GROUP_MASK_REGIDS
	.align		4
.L_230:
        /*0094*/ 	.byte	0x04, 0x29
        /*0096*/ 	.short	(.L_232 - .L_231)


	//   ....[0]....
.L_231:
        /*0098*/ 	.word	0xffffffff


	//   ....[1]....
        /*009c*/ 	.word	0xffffffff


	//   ....[2]....
        /*00a0*/ 	.word	0xffffffff


	//   ....[3]....
        /*00a4*/ 	.word	0xffffffff


	//   ....[4]....
        /*00a8*/ 	.word	0xffffffff


	//   ....[5]....
        /*00ac*/ 	.word	0xffffffff


	//   ....[6]....
        /*00b0*/ 	.word	0xffffffff


	//   ....[7]....
        /*00b4*/ 	.word	0xffffffff


	//   ....[8]....
        /*00b8*/ 	.word	0xffffffff


	//   ....[9]....
        /*00bc*/ 	.word	0xffffffff


	//   ....[10]....
        /*00c0*/ 	.word	0xffffffff


	//   ....[11]....
        /*00c4*/ 	.word	0xffffffff


	//   ....[12]....
        /*00c8*/ 	.word	0xffffffff


	//   ....[13]....
        /*00cc*/ 	.word	0xffffffff


	//   ....[14]....
        /*00d0*/ 	.word	0xffffffff


	//----- nvinfo : EIATTR_COOP_GROUP_INSTR_OFFSETS
	.align		4
.L_232:
        /*00d4*/ 	.byte	0x04, 0x28
        /*00d6*/ 	.short	(.L_234 - .L_233)


	//   ....[0]....
.L_233:
        /*00d8*/ 	.word	0x00000b30


	//   ....[1]....
        /*00dc*/ 	.word	0x00000b90


	//   ....[2]....
        /*00e0*/ 	.word	0x00000c00


	//   ....[3]....
        /*00e4*/ 	.word	0x00000c50


	//   ....[4]....
        /*00e8*/ 	.word	0x00000c80


	//   ....[5]....
        /*00ec*/ 	.word	0x00000ed0


	//   ....[6]....
        /*00f0*/ 	.word	0x00000f60


	//   ....[7]....
        /*00f4*/ 	.word	0x00000fb0


	//   ....[8]....
        /*00f8*/ 	.word	0x00000ff0


	//   ....[9]....
        /*00fc*/ 	.word	0x00001030


	//   ....[10]....
        /*0100*/ 	.word	0x0000ae40


	//   ....[11]....
        /*0104*/ 	.word	0x0000aec0


	//   ....[12]....
        /*0108*/ 	.word	0x0000af10


	//   ....[13]....
        /*010c*/ 	.word	0x0000af50


	//   ....[14]....
        /*0110*/ 	.word	0x0000af80


	//----- nvinfo : EIATTR_VRC_CTA_INIT_COUNT
	.align		4
.L_234:
        /*0114*/ 	.byte	0x02, 0x4a
	.zero		1
	.zero		1


	//----- nvinfo : EIATTR_EXIT_INSTR_OFFSETS
	.align		4
        /*0118*/ 	.byte	0x04, 0x1c
        /*011a*/ 	.short	(.L_236 - .L_235)


	//   ....[0]....
.L_235:
        /*011c*/ 	.word	0x0000b160


	//   ....[1]....
        /*0120*/ 	.word	0x0000b1b0


	//----- nvinfo : EIATTR_MAX_THREADS
	.align		4
.L_236:
        /*0124*/ 	.byte	0x04, 0x05
        /*0126*/ 	.short	(.L_238 - .L_237)
.L_237:
        /*0128*/ 	.word	0x00000200
        /*012c*/ 	.word	0x00000001
        /*0130*/ 	.word	0x00000001


	//----- nvinfo : EIATTR_CRS_STACK_SIZE
	.align		4
.L_238:
        /*0134*/ 	.byte	0x04, 0x1e
        /*0136*/ 	.short	(.L_240 - .L_239)
.L_239:
        /*0138*/ 	.word	0x00000000


	//----- nvinfo : EIATTR_CBANK_PARAM_SIZE
	.align		4
.L_240:
        /*013c*/ 	.byte	0x03, 0x19
        /*013e*/ 	.short	0x003e


	//----- nvinfo : EIATTR_PARAM_CBANK
	.align		4
        /*0140*/ 	.byte	0x04, 0x0a
        /*0142*/ 	.short	(.L_242 - .L_241)
	.align		4
.L_241:
        /*0144*/ 	.word	index@(.nv.constant0._ZN3cub18CUB_300001_SM_10006detail6reduce18DeviceReduceKernelINS2_10policy_hubIfjN4cuda3std3__44plusIfEEE10Policy1000EN6thrust24THRUST_300001_SM_1000_NS17counting_iteratorIiNSD_11use_defaultESF_SF_EEjS9_f7rng_gpuEEvT0_PT3_T1_NS0_13GridEvenShareISL_EET2_T4_)
        /*0148*/ 	.short	0x0380
        /*014a*/ 	.short	0x003e


	//----- nvinfo : EIATTR_SW_WAR
	.align		4
.L_242:
        /*014c*/ 	.byte	0x04, 0x36
        /*014e*/ 	.short	(.L_244 - .L_243)
.L_243:
        /*0150*/ 	.word	0x00000008
.L_244:


//--------------------- .nv.info._ZN3cub18CUB_300001_SM_10006detail6reduce28DeviceReduceSingleTileKernelINS2_10policy_hubIfjN4cuda3std3__44plusIfEEE10Policy1000EN6thrust24THRUST_300001_SM_1000_NS17counting_iteratorIiNSD_11use_defaultESF_SF_EEPdjS9_df7rng_gpuEEvT0_T1_T2_T3_T4_T6_ --------------------------
	.section	.nv.info._ZN3cub18CUB_300001_SM_10006detail6reduce28DeviceReduceSingleTileKernelINS2_10policy_hubIfjN4cuda3std3__44plusIfEEE10Policy1000EN6thrust24THRUST_300001_SM_1000_NS17counting_iteratorIiNSD_11use_defaultESF_SF_EEPdjS9_df7rng_gpuEEvT0_T1_T2_T3_T4_T6_,"",@"SHT_CUDA_INFO"
	.sectionflags	@""
	.align	4


	//----- nvinfo : EIATTR_CUDA_API_VERSION
	.align		4
        /*0000*/ 	.byte	0x04, 0x37
        /*0002*/ 	.short	(.L_246 - .L_245)
.L_245:
        /*0004*/ 	.word	0x00000082


	//----- nvinfo : EIATTR_KPARAM_INFO
	.align		4
.L_246:
        /*0008*/ 	.byte	0x04, 0x17
        /*000a*/ 	.short	(.L_248 - .L_247)
.L_247:
        /*000c*/ 	.word	0x00000000
        /*0010*/ 	.short	0x0005
        /*0012*/ 	.short	0x0020
        /*0014*/ 	.byte	0x00, 0xf0, 0x05, 0x00


	//----- nvinfo : EIATTR_KPARAM_INFO
	.align		4
.L_248:
        /*0018*/ 	.byte	0x04, 0x17
        /*001a*/ 	.short	(.L_250 - .L_249)
.L_249:
        /*001c*/ 	.word	0x00000000
        /*0020*/ 	.short	0x0004
        /*0022*/ 	.short	0x0018
        /*0024*/ 	.byte	0x00, 0xf0, 0x21, 0x00


	//----- nvinfo : EIATTR_KPARAM_INFO
	.align		4
.L_250:
        /*0028*/ 	.byte	0x04, 0x17
        /*002a*/ 	.short	(.L_252 - .L_251)
.L_251:
        /*002c*/ 	.word	0x00000000
        /*0030*/ 	.short	0x0003
        /*0032*/ 	.short	0x0014
        /*0034*/ 	.byte	0x00, 0xf0, 0x05, 0x00


	//----- nvinfo : EIATTR_KPARAM_INFO
	.align		4
.L_252:
        /*0038*/ 	.byte	0x04, 0x17
        /*003a*/ 	.short	(.L_254 - .L_253)
.L_253:
        /*003c*/ 	.word	0x00000000
        /*0040*/ 	.short	0x0002
        /*0042*/ 	.short	0x0010
        /*0044*/ 	.byte	0x00, 0xf0, 0x11, 0x00


	//----- nvinfo : EIATTR_KPARAM_INFO
	.align		4
.L_254:
        /*0048*/ 	.byte	0x04, 0x17
        /*004a*/ 	.short	(.L_256 - .L_255)
.L_255:
        /*004c*/ 	.word	0x00000000
        /*0050*/ 	.short	0x0001
        /*0052*/ 	.short	0x0008
        /*0054*/ 	.byte	0x00, 0xf5, 0x21, 0x00


	//----- nvinfo : EIATTR_KPARAM_INFO
	.align		4
.L_256:
        /*0058*/ 	.byte	0x04, 0x17
        /*005a*/ 	.short	(.L_258 - .L_257)
.L_257:
        /*005c*/ 	.word	0x00000000
        /*0060*/ 	.short	0x0000
        /*0062*/ 	.short	0x0000
        /*0064*/ 	.byte	0x00, 0xf0, 0x11, 0x00


	//----- nvinfo : EIATTR_SPARSE_MMA_MASK
	.align		4
.L_258:
        /*0068*/ 	.byte	0x03, 0x50
        /*006a*/ 	.short	0x0000


	//----- nvinfo : EIATTR_MAXREG_COUNT
	.align		4
        /*006c*/ 	.byte	0x03, 0x1b
        /*006e*/ 	.short	0x0080


	//----- nvinfo : EIATTR_NUM_BARRIERS
	.align		4
        /*0070*/ 	.byte	0x02, 0x4c
        /*0072*/ 	.byte	0x01
	.zero		1


	//----- nvinfo : EIATTR_MERCURY_ISA_VERSION
	.align		4
        /*0074*/ 	.byte	0x03, 0x5f
        /*0076*/ 	.short	0x0101


	//----- nvinfo : EIATTR_UNUSED_LOAD_BYTE_OFFSET
	.align		4
        /*0078*/ 	.byte	0x04, 0x44
        /*007a*/ 	.short	(.L_260 - .L_259)


	//   ....[0]....
.L_259:
        /*007c*/ 	.word	0x00000dd0
        /*0080*/ 	.word	0x0000fff0


	//   ....[1]....
        /*0084*/ 	.word	0x00001210
        /*0088*/ 	.word	0x0000fff0


	//   ....[2]....
        /*008c*/ 	.word	0x0000b060
        /*0090*/ 	.word	0x0000fff0


	//----- nvinfo : EIATTR_COOP_GROUP_MASK_REGIDS
	.align		4
.L_260:
        /*0094*/ 	.byte	0x04, 0x29
        /*0096*/ 	.short	(.L_262 - .L_261)


	//   ....[0]....
.L_261:
        /*0098*/ 	.word	0xffffffff


	//   ....[1]....
        /*009c*/ 	.word	0xffffffff


	//   ....[2]....
        /*00a0*/ 	.word	0xffffffff


	//   ....[3]....
        /*00a4*/ 	.word	0xffffffff


	//   ....[4]....
        /*00a8*/ 	.word	0xffffffff


	//   ....[5]....
        /*00ac*/ 	.word	0xffffffff


	//   ....[6]....
        /*00b0*/ 	.word	0xffffffff


	//   ....[7]....
        /*00b4*/ 	.word	0xffffffff


	//   ....[8]....
        /*00b8*/ 	.word	0xffffffff


	//   ....[9]....
        /*00bc*/ 	.word	0xffffffff


	//   ....[10]....
        /*00c0*/ 	.word	0xffffffff


	//   ....[11]....
        /*00c4*/ 	.word	0xffffffff


	//   ....[12]....
        /*00c8*/ 	.word	0xffffffff


	//   ....[13]....
        /*00cc*/ 	.word	0xffffffff


	//   ....[14]....
        /*00d0*/ 	.word	0xffffffff


	//   ....[15]....
        /*00d4*/ 	.word	0x05000004


	//   ....[16]....
        /*00d8*/ 	.word	0x05000004


	//   ....[17]....
        /*00dc*/ 	.word	0x05000004


	//   ....[18]....
        /*00e0*/ 	.word	0x05000004


	//   ....[19]....
        /*00e4*/ 	.word	0x05000004


	//   ....[20]....
        /*00e8*/ 	.word	0x05000004


	//   ....[21]....
        /*00ec*/ 	.word	0x05000004


	//   ....[22]....
        /*00f0*/ 	.word	0x05000004


	//   ....[23]....
        /*00f4*/ 	.word	0x05000004


	//   ....[24]....
        /*00f8*/ 	.word	0x05000004


	//----- nvinfo : EIATTR_COOP_GROUP_INSTR_OFFSETS
	.align		4
.L_262:
        /*00fc*/ 	.byte	0x04, 0x28
        /*00fe*/ 	.short	(.L_264 - .L_263)


	//   ....[0]....
.L_263:
        /*0100*/ 	.word	0x00000bd0


	//   ....[1]....
        /*0104*/ 	.word	0x00000c20


	//   ....[2]....
        /*0108*/ 	.word	0x00000c50


	//   ....[3]....
        /*010c*/ 	.word	0x00000c80


	//   ....[4]....
        /*0110*/ 	.word	0x00000ca0


	//   ....[5]....
        /*0114*/ 	.word	0x00000fa0


	//   ....[6]....
        /*0118*/ 	.word	0x00001000


	//   ....[7]....
        /*011c*/ 	.word	0x00001040


	//   ....[8]....
        /*0120*/ 	.word	0x00001070


	//   ....[9]....
        /*0124*/ 	.word	0x00001090


	//   ....[10]....
        /*0128*/ 	.word	0x0000ae80


	//   ....[11]....
        /*012c*/ 	.word	0x0000af00


	//   ....[12]....
        /*0130*/ 	.word	0x0000af50


	//   ....[13]....
        /*0134*/ 	.word	0x0000af90


	//   ....[14]....
        /*0138*/ 	.word	0x0000afc0


	//   ....[15]....
        /*013c*/ 	.word	0x0000b260


	//   ....[16]....
        /*0140*/ 	.word	0x0000b2f0


	//   ....[17]....
        /*0144*/ 	.word	0x0000b360


	//   ....[18]....
        /*0148*/ 	.word	0x0000b3d0


	//   ....[19]....
        /*014c*/ 	.word	0x0000b440


	//   ....[20]....
        /*0150*/ 	.word	0x0000b4c0


	//   ....[21]....
        /*0154*/ 	.word	0x0000b520


	//   ....[22]....
        /*0158*/ 	.word	0x0000b590


	//   ....[23]....
        /*015c*/ 	.word	0x0000b600


	//   ....[24]....
        /*0160*/ 	.word	0x0000b660


	//----- nvinfo : EIATTR_VRC_CTA_INIT_COUNT
	.align		4
.L_264:
        /*0164*/ 	.byte	0x02, 0x4a
	.zero		1
	.zero		1


	//----- nvinfo : EIATTR_EXIT_INSTR_OFFSETS
	.align		4
        /*0168*/ 	.byte	0x04, 0x1c
        /*016a*/ 	.short	(.L_266 - .L_265)


	//   ....[0]....
.L_265:
        /*016c*/ 	.word	0x00000070


	//   ....[1]....
        /*0170*/ 	.word	0x000000b0


	//   ....[2]....
        /*0174*/ 	.word	0x0000b1a0


	//   ....[3]....
        /*0178*/ 	.word	0x0000b210


	//----- nvinfo : EIATTR_MAX_THREADS
	.align		4
.L_266:
        /*017c*/ 	.byte	0x04, 0x05
        /*017e*/ 	.short	(.L_268 - .L_267)
.L_267:
        /*0180*/ 	.word	0x00000200
        /*0184*/ 	.word	0x00000001
        /*0188*/ 	.word	0x00000001


	//----- nvinfo : EIATTR_CRS_STACK_SIZE
	.align		4
.L_268:
        /*018c*/ 	.byte	0x04, 0x1e
        /*018e*/ 	.short	(.L_270 - .L_269)
.L_269:
        /*0190*/ 	.word	0x00000000


	//----- nvinfo : EIATTR_CBANK_PARAM_SIZE
	.align		4
.L_270:
        /*0194*/ 	.byte	0x03, 0x19
        /*0196*/ 	.short	0x0021


	//----- nvinfo : EIATTR_PARAM_CBANK
	.align		4
        /*0198*/ 	.byte	0x04, 0x0a
        /*019a*/ 	.short	(.L_272 - .L_271)
	.align		4
.L_271:
        /*019c*/ 	.word	index@(.nv.constant0._ZN3cub18CUB_300001_SM_10006detail6reduce28DeviceReduceSingleTileKernelINS2_10policy_hubIfjN4cuda3std3__44plusIfEEE10Policy1000EN6thrust24THRUST_300001_SM_1000_NS17counting_iteratorIiNSD_11use_defaultESF_SF_EEPdjS9_df7rng_gpuEEvT0_T1_T2_T3_T4_T6_)
        /*01a0*/ 	.short	0x0380
        /*01a2*/ 	.short	0x0021


	//----- nvinfo : EIATTR_SW_WAR
	.align		4
.L_272:
        /*01a4*/ 	.byte	0x04, 0x36
        /*01a6*/ 	.short	(.L_274 - .L_273)
.L_273:
        /*01a8*/ 	.word	0x00000008
.L_274:


//--------------------- .nv.info._ZN3cub18CUB_300001_SM_10006detail8for_each13static_kernelINS2_12policy_hub_t12policy_500_tEmN6thrust24THRUST_300001_SM_1000_NS8cuda_cub20__uninitialized_fill7functorINS7_10device_ptrIiEEiEEEEvT0_T1_ --------------------------
	.section	.nv.info._ZN3cub18CUB_300001_SM_10006detail8for_each13static_kernelINS2_12policy_hub_t12policy_500_tEmN6thrust24THRUST_300001_SM_1000_NS8cuda_cub20__uninitialized_fill7functorINS7_10device_ptrIiEEiEEEEvT0_T1_,"",@"SHT_CUDA_INFO"
	.sectionflags	@""
	.align	4


	//----- nvinfo : EIATTR_CUDA_API_VERSION
	.align		4
        /*0000*/ 	.byte	0x04, 0x37
        /*0002*/ 	.short	(.L_276 - .L_275)
.L_275:
        /*0004*/ 	.word	0x00000082


	//----- nvinfo : EIATTR_KPARAM_INFO
	.align		4
.L_276:
        /*0008*/ 	.byte	0x04, 0x17
        /*000a*/ 	.short	(.L_278 - .L_277)
.L_277:
        /*000c*/ 	.word	0x00000000
        /*0010*/ 	.short	0x0001
        /*0012*/ 	.short	0x0008
        /*0014*/ 	.byte	0x00, 0xf0, 0x41, 0x00


	//----- nvinfo : EIATTR_KPARAM_INFO
	.align		4
.L_278:
        /*0018*/ 	.byte	0x04, 0x17
        /*001a*/ 	.short	(.L_280 - .L_279)
.L_279:
        /*001c*/ 	.word	0x00000000
        /*0020*/ 	.short	0x0000
        /*0022*/ 	.short	0x0000
        /*0024*/ 	.byte	0x00, 0xf0, 0x21, 0x00


	//----- nvinfo : EIATTR_SPARSE_MMA_MASK
	.align		4
.L_280:
        /*0028*/ 	.byte	0x03, 0x50
        /*002a*/ 	.short	0x0000


	//----- nvinfo : EIATTR_MAXREG_COUNT
	.align		4
        /*002c*/ 	.byte	0x03, 0x1b
        /*002e*/ 	.short	0x00ff


	//----- nvinfo : EIATTR_MERCURY_ISA_VERSION
	.align		4
        /*0030*/ 	.byte	0x03, 0x5f
        /*0032*/ 	.short	0x0101


	//----- nvinfo : EIATTR_VRC_CTA_INIT_COUNT
	.align		4
        /*0034*/ 	.byte	0x02, 0x4a
	.zero		1
	.zero		1


	//----- nvinfo : EIATTR_EXIT_INSTR_OFFSETS
	.align		4
        /*0038*/ 	.byte	0x04, 0x1c
        /*003a*/ 	.short	(.L_282 - .L_281)


	//   ....[0]....
.L_281:
        /*003c*/ 	.word	0x00000130


	//   ....[1]....
        /*0040*/ 	.word	0x00000230


	//   ....[2]....
        /*0044*/ 	.word	0x00000260


	//----- nvinfo : EIATTR_MAX_THREADS
	.align		4
.L_282:
        /*0048*/ 	.byte	0x04, 0x05
        /*004a*/ 	.short	(.L_284 - .L_283)
.L_283:
        /*004c*/ 	.word	0x00000100
        /*0050*/ 	.word	0x00000001
        /*0054*/ 	.word	0x00000001


	//----- nvinfo : EIATTR_CBANK_PARAM_SIZE
	.align		4
.L_284:
        /*0058*/ 	.byte	0x03, 0x19
        /*005a*/ 	.short	0x0018


	//----- nvinfo : EIATTR_PARAM_CBANK
	.align		4
        /*005c*/ 	.byte	0x04, 0x0a
        /*005e*/ 	.short	(.L_286 - .L_285)
	.align		4
.L_285:
        /*0060*/ 	.word	index@(.nv.constant0._ZN3cub18CUB_300001_SM_10006detail8for_each13static_kernelINS2_12policy_hub_t12policy_500_tEmN6thrust24THRUST_300001_SM_1000_NS8cuda_cub20__uninitialized_fill7functorINS7_10device_ptrIiEEiEEEEvT0_T1_)
        /*0064*/ 	.short	0x0380
        /*0066*/ 	.short	0x0018


	//----- nvinfo : EIATTR_SW_WAR
	.align		4
.L_286:
        /*0068*/ 	.byte	0x04, 0x36
        /*006a*/ 	.short	(.L_288 - .L_287)
.L_287:
        /*006c*/ 	.word	0x00000008
.L_288:


//--------------------- .nv.info._ZN3cub18CUB_300001_SM_10006detail11EmptyKernelIvEEvv --------------------------
	.section	.nv.info._ZN3cub18CUB_300001_SM_10006detail11EmptyKernelIvEEvv,"",@"SHT_CUDA_INFO"
	.sectionflags	@""
	.align	4


	//----- nvinfo : EIATTR_CUDA_API_VERSION
	.align		4
        /*0000*/ 	.byte	0x04, 0x37
        /*0002*/ 	.short	(.L_290 - .L_289)
.L_289:
        /*0004*/ 	.word	0x00000082


	//----- nvinfo : EIATTR_SPARSE_MMA_MASK
	.align		4
.L_290:
        /*0008*/ 	.byte	0x03, 0x50
        /*000a*/ 	.short	0x0000


	//----- nvinfo : EIATTR_MAXREG_COUNT
	.align		4
        /*000c*/ 	.byte	0x03, 0x1b
        /*000e*/ 	.short	0x00ff


	//----- nvinfo : EIATTR_MERCURY_ISA_VERSION
	.align		4
        /*0010*/ 	.byte	0x03, 0x5f
        /*0012*/ 	.short	0x0101


	//----- nvinfo : EIATTR_VRC_CTA_INIT_COUNT
	.align		4
        /*0014*/ 	.byte	0x02, 0x4a
	.zero		1
	.zero		1


	//----- nvinfo : EIATTR_EXIT_INSTR_OFFSETS
	.align		4
        /*0018*/ 	.byte	0x04, 0x1c
        /*001a*/ 	.short	(.L_292 - .L_291)


	//   ....[0]....
.L_291:
        /*001c*/ 	.word	0x00000010


	//----- nvinfo : EIATTR_SW_WAR
	.align		4
.L_292:
        /*0020*/ 	.byte	0x04, 0x36
        /*0022*/ 	.short	(.L_294 - .L_293)
.L_293:
        /*0024*/ 	.word	0x00000008
.L_294:


//--------------------- .nv.callgraph             --------------------------
	.section	.nv.callgraph,"",@"SHT_CUDA_CALLGRAPH"
	.align	4
	.sectionentsize	8
	.align		4
        /*0000*/ 	.word	0x00000000
	.align		4
        /*0004*/ 	.word	0xffffffff
	.align		4
        /*0008*/ 	.word	0x00000000
	.align		4
        /*000c*/ 	.word	0xfffffffe
	.align		4
        /*0010*/ 	.word	0x00000000
	.align		4
        /*0014*/ 	.word	0xfffffffd
	.align		4
        /*0018*/ 	.word	0x00000000
	.align		4
        /*001c*/ 	.word	0xfffffffc


//--------------------- .nv.constant4             --------------------------
	.section	.nv.constant4,"a",@progbits
	.align	8
	.align		8
.nv.constant4:
        /*0000*/ 	.dword	_ZN30_INTERNAL_eed0c5d5_4_k_cu_main4cuda3std3__45__cpo5beginE
	.align		8
        /*0008*/ 	.dword	_ZN30_INTERNAL_eed0c5d5_4_k_cu_main4cuda3std3__45__cpo3endE
	.align		8
        /*0010*/ 	.dword	_ZN30_INTERNAL_eed0c5d5_4_k_cu_main4cuda3std3__45__cpo6cbeginE
	.align		8
        /*0018*/ 	.dword	_ZN30_INTERNAL_eed0c5d5_4_k_cu_main4cuda3std3__45__cpo4cendE
	.align		8
        /*0020*/ 	.dword	_ZN30_INTERNAL_eed0c5d5_4_k_cu_main4cuda3std3__45__cpo6rbeginE
	.align		8
        /*0028*/ 	.dword	_ZN30_INTERNAL_eed0c5d5_4_k_cu_main4cuda3std3__45__cpo4rendE
	.align		8
        /*0030*/ 	.dword	_ZN30_INTERNAL_eed0c5d5_4_k_cu_main4cuda3std3__45__cpo7crbeginE
	.align		8
        /*0038*/ 	.dword	_ZN30_INTERNAL_eed0c5d5_4_k_cu_main4cuda3std3__45__cpo5crendE
	.align		8
        /*0040*/ 	.dword	_ZN30_INTERNAL_eed0c5d5_4_k_cu_main4cuda3std3__432_GLOBAL__N__eed0c5d5_4_k_cu_main6ignoreE
	.align		8
        /*0048*/ 	.dword	_ZN30_INTERNAL_eed0c5d5_4_k_cu_main4cuda3std3__419piecewise_constructE
	.align		8
        /*0050*/ 	.dword	_ZN30_INTERNAL_eed0c5d5_4_k_cu_main4cuda3std3__48in_placeE
	.align		8
        /*0058*/ 	.dword	_ZN30_INTERNAL_eed0c5d5_4_k_cu_main4cuda3std3__420unreachable_sentinelE
	.align		8
        /*0060*/ 	.dword	_ZN30_INTERNAL_eed0c5d5_4_k_cu_main4cuda3std3__47nulloptE
	.align		8
        /*0068*/ 	.dword	_ZN30_INTERNAL_eed0c5d5_4_k_cu_main4cuda3std3__48unexpectE
	.align		8
        /*0070*/ 	.dword	_ZN30_INTERNAL_eed0c5d5_4_k_cu_main4cuda3std6ranges3__45__cpo4swapE
	.align		8
        /*0078*/ 	.dword	_ZN30_INTERNAL_eed0c5d5_4_k_cu_main4cuda3std6ranges3__45__cpo9iter_moveE
	.align		8
        /*0080*/ 	.dword	_ZN30_INTERNAL_eed0c5d5_4_k_cu_main4cuda3std6ranges3__45__cpo5beginE
	.align		8
        /*0088*/ 	.dword	_ZN30_INTERNAL_eed0c5d5_4_k_cu_main4cuda3std6ranges3__45__cpo3endE
	.align		8
        /*0090*/ 	.dword	_ZN30_INTERNAL_eed0c5d5_4_k_cu_main4cuda3std6ranges3__45__cpo6cbeginE
	.align		8
        /*0098*/ 	.dword	_ZN30_INTERNAL_eed0c5d5_4_k_cu_main4cuda3std6ranges3__45__cpo4cendE
	.align		8
        /*00a0*/ 	.dword	_ZN30_INTERNAL_eed0c5d5_4_k_cu_main4cuda3std6ranges3__45__cpo7advanceE
	.align		8
        /*00a8*/ 	.dword	_ZN30_INTERNAL_eed0c5d5_4_k_cu_main4cuda3std6ranges3__45__cpo9iter_swapE
	.align		8
        /*00b0*/ 	.dword	_ZN30_INTERNAL_eed0c5d5_4_k_cu_main4cuda3std6ranges3__45__cpo4nextE
	.align		8
        /*00b8*/ 	.dword	_ZN30_INTERNAL_eed0c5d5_4_k_cu_main4cuda3std6ranges3__45__cpo4prevE
	.align		8
        /*00c0*/ 	.dword	_ZN30_INTERNAL_eed0c5d5_4_k_cu_main4cuda3std6ranges3__45__cpo4dataE
	.align		8
        /*00c8*/ 	.dword	_ZN30_INTERNAL_eed0c5d5_4_k_cu_main4cuda3std6ranges3__45__cpo5cdataE
	.align		8
        /*00d0*/ 	.dword	_ZN30_INTERNAL_eed0c5d5_4_k_cu_main4cuda3std6ranges3__45__cpo4sizeE
	.align		8
        /*00d8*/ 	.dword	_ZN30_INTERNAL_eed0c5d5_4_k_cu_main4cuda3std6ranges3__45__cpo5ssizeE
	.align		8
        /*00e0*/ 	.dword	_ZN30_INTERNAL_eed0c5d5_4_k_cu_main4cuda3std6ranges3__45__cpo8distanceE
	.align		8
        /*00e8*/ 	.dword	_ZN30_INTERNAL_eed0c5d5_4_k_cu_main6thrust24THRUST_300001_SM_1000_NS8cuda_cub3parE
	.align		8
        /*00f0*/ 	.dword	_ZN30_INTERNAL_eed0c5d5_4_k_cu_main6thrust24THRUST_300001_SM_1000_NS8cuda_cub10par_nosyncE
	.align		8
        /*00f8*/ 	.dword	_ZN30_INTERNAL_eed0c5d5_4_k_cu_main6thrust24THRUST_300001_SM_1000_NS6system6detail10sequential3seqE
	.align		8
        /*0100*/ 	.dword	_ZN30_INTERNAL_eed0c5d5_4_k_cu_main6thrust24THRUST_300001_SM_1000_NS6system3cpp3parE
	.align		8
        /*0108*/ 	.dword	_ZN30_INTERNAL_eed0c5d5_4_k_cu_main6thrust24THRUST_300001_SM_1000_NS12placeholders2_1E
	.align		8
        /*0110*/ 	.dword	_ZN30_INTERNAL_eed0c5d5_4_k_cu_main6thrust24THRUST_300001_SM_1000_NS12placeholders2_2E
	.align		8
        /*0118*/ 	.dword	_ZN30_INTERNAL_eed0c5d5_4_k_cu_main6thrust24THRUST_300001_SM_1000_NS12placeholders2_3E
	.align		8
        /*0120*/ 	.dword	_ZN30_INTERNAL_eed0c5d5_4_k_cu_main6thrust24THRUST_300001_SM_1000_NS12placeholders2_4E
	.align		8
        /*0128*/ 	.dword	_ZN30_INTERNAL_eed0c5d5_4_k_cu_main6thrust24THRUST_300001_SM_1000_NS12placeholders2_5E
	.align		8
        /*0130*/ 	.dword	_ZN30_INTERNAL_eed0c5d5_4_k_cu_main6thrust24THRUST_300001_SM_1000_NS12placeholders2_6E
	.align		8
        /*0138*/ 	.dword	_ZN30_INTERNAL_eed0c5d5_4_k_cu_main6thrust24THRUST_300001_SM_1000_NS12placeholders2_7E
	.align		8
        /*0140*/ 	.dword	_ZN30_INTERNAL_eed0c5d5_4_k_cu_main6thrust24THRUST_300001_SM_1000_NS12placeholders2_8E
	.align		8
        /*0148*/ 	.dword	_ZN30_INTERNAL_eed0c5d5_4_k_cu_main6thrust24THRUST_300001_SM_1000_NS12placeholders2_9E
	.align		8
        /*0150*/ 	.dword	_ZN30_INTERNAL_eed0c5d5_4_k_cu_main6thrust24THRUST_300001_SM_1000_NS12placeholders3_10E
	.align		8
        /*0158*/ 	.dword	_ZN30_INTERNAL_eed0c5d5_4_k_cu_main6thrust24THRUST_300001_SM_1000_NS3seqE
	.align		8
        /*0160*/ 	.dword	_ZN30_INTERNAL_eed0c5d5_4_k_cu_main6thrust24THRUST_300001_SM_1000_NS6deviceE


//--------------------- .text._ZN3cub18CUB_300001_SM_10006detail6reduce28DeviceReduceSingleTileKernelINS2_10policy_hubIfyN4cuda3std3__44plusIfEEE10Policy1000EPfPdiS9_dfNS7_10__identityEEEvT0_T1_T2_T3_T4_T6_ --------------------------
	.section	.text._ZN3cub18CUB_300001_SM_10006detail6reduce28DeviceReduceSingleTileKernelINS2_10policy_hubIfyN4cuda3std3__44plusIfEEE10Policy1000EPfPdiS9_dfNS7_10__identityEEEvT0_T1_T2_T3_T4_T6_,"ax",@progbits
	.align	128
        .global         _ZN3cub18CUB_300001_SM_10006detail6reduce28DeviceReduceSingleTileKernelINS2_10policy_hubIfyN4cuda3std3__44plusIfEEE10Policy1000EPfPdiS9_dfNS7_10__identityEEEvT0_T1_T2_T3_T4_T6_
        .type           _ZN3cub18CUB_300001_SM_10006detail6reduce28DeviceReduceSingleTileKernelINS2_10policy_hubIfyN4cuda3std3__44plusIfEEE10Policy1000EPfPdiS9_dfNS7_10__identityEEEvT0_T1_T2_T3_T4_T6_,@function
        .size           _ZN3cub18CUB_300001_SM_10006detail6reduce28DeviceReduceSingleTileKernelINS2_10policy_hubIfyN4cuda3std3__44plusIfEEE10Policy1000EPfPdiS9_dfNS7_10__identityEEEvT0_T1_T2_T3_T4_T6_,(.L_x_495 - _ZN3cub18CUB_300001_SM_10006detail6reduce28DeviceReduceSingleTileKernelINS2_10policy_hubIfyN4cuda3std3__44plusIfEEE10Policy1000EPfPdiS9_dfNS7_10__identityEEEvT0_T1_T2_T3_T4_T6_)
        .other          _ZN3cub18CUB_300001_SM_10006detail6reduce28DeviceReduceSingleTileKernelINS2_10policy_hubIfyN4cuda3std3__44plusIfEEE10Policy1000EPfPdiS9_dfNS7_10__identityEEEvT0_T1_T2_T3_T4_T6_,@"STO_CUDA_ENTRY STV_DEFAULT"
_ZN3cub18CUB_300001_SM_10006detail6reduce28DeviceReduceSingleTileKernelINS2_10policy_hubIfyN4cuda3std3__44plusIfEEE10Policy1000EPfPdiS9_dfNS7_10__identityEEEvT0_T1_T2_T3_T4_T6_:
.text._ZN3cub18CUB_300001_SM_10006detail6reduce28DeviceReduceSingleTileKernelINS2_10policy_hubIfyN4cuda3std3__44plusIfEEE10Policy1000EPfPdiS9_dfNS7_10__identityEEEvT0_T1_T2_T3_T4_T6_:
[----:B------:R-:W-:Y:S01]  /*0000*/  LDC R1, c[0x0][0x37c] ;  /* 0x0000df00ff017b82 */ /* 0x000fe20000000800 */
[----:B------:R-:W0:Y:S01]  /*0010*/  LDCU UR4, c[0x0][0x390] ;  /* 0x00007200ff0477ac */ /* 0x000e220008000800 */
[----:B------:R-:W1:Y:S01]  /*0020*/  LDCU.64 UR6, c[0x0][0x358] ;  /* 0x00006b00ff0677ac */ /* 0x000e620008000a00 */
[----:B0-----:R-:W-:-:S04]  /*0030*/  MOV R20, UR4 ;  /* 0x0000000400147c02 */ /* 0x001fc80008000f00 */
[----:B------:R-:W-:-:S13]  /*0040*/  ISETP.NE.AND P0, PT, R20, RZ, PT ;  /* 0x000000ff1400720c */ /* 0x000fda0003f05270 */
[----:B-1----:R-:W-:Y:S05]  /*0050*/  @P0 BRA `(.L_x_0) ;  /* 0x00000000001c0947 */ /* 0x002fea0003800000 */
[----:B------:R-:W0:Y:S02]  /*0060*/  S2R R0, SR_TID.X ;  /* 0x0000000000007919 */ /* 0x000e240000002100 */
[----:B0-----:R-:W-:-:S13]  /*0070*/  ISETP.NE.AND P0, PT, R0, RZ, PT ;  /* 0x000000ff0000720c */ /* 0x001fda0003f05270 */
[----:B------:R-:W-:Y:S05]  /*0080*/  @P0 EXIT ;  /* 0x000000000000094d */ /* 0x000fea0003800000 */
[----:B------:R-:W0:Y:S08]  /*0090*/  LDC.64 R2, c[0x0][0x388] ;  /* 0x0000e200ff027b82 */ /* 0x000e300000000a00 */
[----:B------:R-:W0:Y:S02]  /*00a0*/  LDC.64 R4, c[0x0][0x398] ;  /* 0x0000e600ff047b82 */ /* 0x000e240000000a00 */
[----:B0-----:R-:W-:Y:S01]  /*00b0*/  STG.E.64 desc[UR6][R2.64], R4 ;  /* 0x0000000402007986 */ /* 0x001fe2000c101b06 */
[----:B------:R-:W-:Y:S05]  /*00c0*/  EXIT ;  /* 0x000000000000794d */ /* 0x000fea0003800000 */
.L_x_0:
[----:B------:R-:W0:Y:S01]  /*00d0*/  LDCU UR4, c[0x0][0x380] ;  /* 0x00007000ff0477ac */ /* 0x000e220008000800 */
[----:B------:R-:W-:Y:S01]  /*00e0*/  BSSY.RECONVERGENT B0, `(.L_x_1) ;  /* 0x00003ca000007945 */ /* 0x000fe20003800200 */
[----:B0-----:R-:W-:-:S09]  /*00f0*/  ULOP3.LUT UP0, URZ, UR4, 0xf, URZ, 0xc0, !UPT ;  /* 0x0000000f04ff7892 */ /* 0x001fd2000f80c0ff */
[----:B------:R-:W-:Y:S05]  /*0100*/  BRA.U UP0, `(.L_x_2) ;  /* 0x0000001d00607547 */ /* 0x000fea000b800000 */
[----:B------:R-:W-:-:S13]  /*0110*/  ISETP.GT.AND P0, PT, R20, 0xfff, PT ;  /* 0x00000fff1400780c */ /* 0x000fda0003f04270 */
[----:B------:R-:W-:Y:S05]  /*0120*/  @P0 BRA `(.L_x_3) ;  /* 0x0000000c00a80947 */ /* 0x000fea0003800000 */
[----:B------:R-:W0:Y:S01]  /*0130*/  S2R R9, SR_TID.X ;  /* 0x0000000000097919 */ /* 0x000e220000002100 */
[----:B------:R-:W-:Y:S01]  /*0140*/  BSSY.RECONVERGENT B1, `(.L_x_4) ;  /* 0x0000009000017945 */ /* 0x000fe20003800200 */
[----:B------:R-:W-:Y:S01]  /*0150*/  HFMA2 R0, -RZ, RZ, 0, 0 ;  /* 0x00000000ff007431 */ /* 0x000fe200000001ff */
[----:B0-----:R-:W-:Y:S02]  /*0160*/  ISETP.GE.AND P0, PT, R9, R20, PT ;  /* 0x000000140900720c */ /* 0x001fe40003f06270 */
[----:B------:R-:W-:-:S11]  /*0170*/  MOV R11, R9 ;  /* 0x00000009000b7202 */ /* 0x000fd60000000f00 */
[----:B------:R-:W-:Y:S05]  /*0180*/  @P0 BRA `(.L_x_5) ;  /* 0x0000000000100947 */ /* 0x000fea0003800000 */
[----:B------:R-:W0:Y:S02]  /*0190*/  LDC.64 R2, c[0x0][0x380] ;  /* 0x0000e000ff027b82 */ /* 0x000e240000000a00 */
[----:B0-----:R-:W-:-:S05]  /*01a0*/  IMAD.WIDE.U32 R2, R9, 0x4, R2 ;  /* 0x0000000409027825 */ /* 0x001fca00078e0002 */
[----:B------:R0:W5:Y:S01]  /*01b0*/  LDG.E.CONSTANT R0, desc[UR6][R2.64] ;  /* 0x0000000602007981 */ /* 0x000162000c1e9900 */
[----:B------:R-:W-:-:S07]  /*01c0*/  IADD3 R11, PT, PT, R9, 0x100, RZ ;  /* 0x00000100090b7810 */ /* 0x000fce0007ffe0ff */
.L_x_5:
[----:B------:R-:W-:Y:S05]  /*01d0*/  BSYNC.RECONVERGENT B1 ;  /* 0x0000000000017941 */ /* 0x000fea0003800200 */
.L_x_4:
[----:B------:R-:W-:Y:S01]  /*01e0*/  ISETP.GE.AND P0, PT, R11, R20, PT ;  /* 0x000000140b00720c */ /* 0x000fe20003f06270 */
[----:B------:R-:W-:-:S12]  /*01f0*/  BSSY.RECONVERGENT B1, `(.L_x_6) ;  /* 0x0000074000017945 */ /* 0x000fd80003800200 */
[----:B------:R-:W-:Y:S05]  /*0200*/  @P0 BRA `(.L_x_7) ;  /* 0x0000000400c80947 */ /* 0x000fea0003800000 */
[----:B0-----:R-:W-:Y:S01]  /*0210*/  LOP3.LUT R3, RZ, R11, RZ, 0x33, !PT ;  /* 0x0000000bff037212 */ /* 0x001fe200078e33ff */
[----:B------:R-:W-:Y:S03]  /*0220*/  BSSY.RECONVERGENT B2, `(.L_x_8) ;  /* 0x0000015000027945 */ /* 0x000fe60003800200 */
[----:B------:R-:W-:-:S04]  /*0230*/  IADD3 R4, PT, PT, R3, R20, RZ ;  /* 0x0000001403047210 */ /* 0x000fc80007ffe0ff */
[C---:B------:R-:W-:Y:S02]  /*0240*/  LOP3.LUT R2, R4.reuse, 0x300, RZ, 0xc0, !PT ;  /* 0x0000030004027812 */ /* 0x040fe400078ec0ff */
[----:B------:R-:W-:Y:S02]  /*0250*/  ISETP.GE.U32.AND P1, PT, R4, 0x300, PT ;  /* 0x000003000400780c */ /* 0x000fe40003f26070 */
[----:B------:R-:W-:-:S13]  /*0260*/  ISETP.NE.AND P0, PT, R2, 0x300, PT ;  /* 0x000003000200780c */ /* 0x000fda0003f05270 */
[----:B------:R-:W-:Y:S05]  /*0270*/  @!P0 BRA `(.L_x_9) ;  /* 0x00000000003c8947 */ /* 0x000fea0003800000 */
[----:B------:R-:W0:Y:S01]  /*0280*/  LDC.64 R2, c[0x0][0x380] ;  /* 0x0000e000ff027b82 */ /* 0x000e220000000a00 */
[----:B------:R-:W-:-:S04]  /*0290*/  LEA.HI R4, R4, 0x1, RZ, 0x18 ;  /* 0x0000000104047811 */ /* 0x000fc800078fc0ff */
[----:B------:R-:W-:-:S04]  /*02a0*/  LOP3.LUT R4, R4, 0x3, RZ, 0xc0, !PT ;  /* 0x0000000304047812 */ /* 0x000fc800078ec0ff */
[----:B------:R-:W-:Y:S01]  /*02b0*/  IADD3 R4, PT, PT, -R4, RZ, RZ ;  /* 0x000000ff04047210 */ /* 0x000fe20007ffe1ff */
[----:B0-----:R-:W-:-:S05]  /*02c0*/  IMAD.WIDE.U32 R2, R11, 0x4, R2 ;  /* 0x000000040b027825 */ /* 0x001fca00078e0002 */
[----:B------:R-:W-:-:S07]  /*02d0*/  MOV R5, R3 ;  /* 0x0000000300057202 */ /* 0x000fce0000000f00 */
.L_x_10:
[----:B------:R-:W-:-:S06]  /*02e0*/  MOV R3, R5 ;  /* 0x0000000500037202 */ /* 0x000fcc0000000f00 */
[----:B------:R0:W2:Y:S01]  /*02f0*/  LDG.E.CONSTANT R3, desc[UR6][R2.64] ;  /* 0x0000000602037981 */ /* 0x0000a2000c1e9900 */
[----:B------:R-:W-:Y:S01]  /*0300*/  IADD3 R4, PT, PT, R4, 0x1, RZ ;  /* 0x0000000104047810 */ /* 0x000fe20007ffe0ff */
[----:B------:R-:W-:-:S03]  /*0310*/  VIADD R11, R11, 0x100 ;  /* 0x000001000b0b7836 */ /* 0x000fc60000000000 */
[----:B------:R-:W-:Y:S02]  /*0320*/  ISETP.NE.AND P0, PT, R4, RZ, PT ;  /* 0x000000ff0400720c */ /* 0x000fe40003f05270 */
[----:B0-----:R-:W-:-:S04]  /*0330*/  IADD3 R2, P2, PT, R2, 0x400, RZ ;  /* 0x0000040002027810 */ /* 0x001fc80007f5e0ff */
[----:B------:R-:W-:Y:S01]  /*0340*/  IADD3.X R5, PT, PT, RZ, R5, RZ, P2, !PT ;  /* 0x00000005ff057210 */ /* 0x000fe200017fe4ff */
[----:B--2--5:R-:W-:-:S06]  /*0350*/  FADD R0, R3, R0 ;  /* 0x0000000003007221 */ /* 0x024fcc0000000000 */
[----:B------:R-:W-:Y:S05]  /*0360*/  @P0 BRA `(.L_x_10) ;  /* 0xfffffffc00dc0947 */ /* 0x000fea000383ffff */
.L_x_9:
[----:B------:R-:W-:Y:S05]  /*0370*/  BSYNC.RECONVERGENT B2 ;  /* 0x0000000000027941 */ /* 0x000fea0003800200 */
.L_x_8:
[----:B------:R-:W-:Y:S05]  /*0380*/  @!P1 BRA `(.L_x_7) ;  /* 0x0000000400689947 */ /* 0x000fea0003800000 */
[----:B------:R-:W-:Y:S01]  /*0390*/  IADD3 R2, PT, PT, -R11, R20, RZ ;  /* 0x000000140b027210 */ /* 0x000fe20007ffe1ff */
[----:B------:R-:W-:Y:S01]  /*03a0*/  BSSY.RECONVERGENT B2, `(.L_x_11) ;  /* 0x0000031000027945 */ /* 0x000fe20003800200 */
[----:B------:R-:W-:Y:S02]  /*03b0*/  PLOP3.LUT P0, PT, PT, PT, PT, 0x80, 0x8 ;  /* 0x000000000008781c */ /* 0x000fe40003f0f070 */
[----:B------:R-:W-:-:S13]  /*03c0*/  ISETP.GT.AND P1, PT, R2, 0xc00, PT ;  /* 0x00000c000200780c */ /* 0x000fda0003f24270 */
[----:B------:R-:W-:Y:S05]  /*03d0*/  @!P1 BRA `(.L_x_12) ;  /* 0x0000000000b49947 */ /* 0x000fea0003800000 */
[----:B------:R-:W-:Y:S02]  /*03e0*/  PLOP3.LUT P0, PT, PT, PT, PT, 0x8, 0x80 ;  /* 0x000000000080781c */ /* 0x000fe40003f0e170 */
[----:B------:R-:W-:-:S11]  /*03f0*/  IADD3 R8, PT, PT, R20, -0xc00, RZ ;  /* 0xfffff40014087810 */ /* 0x000fd60007ffe0ff */
.L_x_13:
[----:B------:R-:W0:Y:S01]  /*0400*/  LDC.64 R6, c[0x0][0x380] ;  /* 0x0000e000ff067b82 */ /* 0x000e220000000a00 */
[C---:B------:R-:W-:Y:S01]  /*0410*/  IADD3 R5, PT, PT, R11.reuse, 0x400, RZ ;  /* 0x000004000b057810 */ /* 0x040fe20007ffe0ff */
[----:B0-----:R-:W-:-:S05]  /*0420*/  IMAD.WIDE R24, R11, 0x4, R6 ;  /* 0x000000040b187825 */ /* 0x001fca00078e0206 */
[----:B------:R-:W2:Y:S04]  /*0430*/  LDG.E.CONSTANT R13, desc[UR6][R24.64] ;  /* 0x00000006180d7981 */ /* 0x000ea8000c1e9900 */
[----:B------:R-:W3:Y:S01]  /*0440*/  LDG.E.CONSTANT R10, desc[UR6][R24.64+0x400] ;  /* 0x00040006180a7981 */ /* 0x000ee2000c1e9900 */
[----:B------:R-:W-:-:S03]  /*0450*/  IMAD.WIDE R4, R5, 0x4, R6 ;  /* 0x0000000405047825 */ /* 0x000fc600078e0206 */
[----:B------:R-:W4:Y:S04]  /*0460*/  LDG.E.CONSTANT R12, desc[UR6][R24.64+0x800] ;  /* 0x00080006180c7981 */ /* 0x000f28000c1e9900 */
[----:B------:R-:W4:Y:S04]  /*0470*/  LDG.E.CONSTANT R17, desc[UR6][R24.64+0xc00] ;  /* 0x000c000618117981 */ /* 0x000f28000c1e9900 */
[----:B------:R-:W4:Y:S01]  /*0480*/  LDG.E.CONSTANT R16, desc[UR6][R4.64] ;  /* 0x0000000604107981 */ /* 0x000f22000c1e9900 */
[----:B------:R-:W-:-:S03]  /*0490*/  IADD3 R3, PT, PT, R11, 0x800, RZ ;  /* 0x000008000b037810 */ /* 0x000fc60007ffe0ff */
[----:B------:R-:W4:Y:S04]  /*04a0*/  LDG.E.CONSTANT R15, desc[UR6][R4.64+0x400] ;  /* 0x00040006040f7981 */ /* 0x000f28000c1e9900 */
[----:B------:R-:W4:Y:S01]  /*04b0*/  LDG.E.CONSTANT R14, desc[UR6][R4.64+0x800] ;  /* 0x00080006040e7981 */ /* 0x000f22000c1e9900 */
[----:B------:R-:W-:-:S03]  /*04c0*/  IMAD.WIDE R2, R3, 0x4, R6 ;  /* 0x0000000403027825 */ /* 0x000fc600078e0206 */
[----:B------:R-:W4:Y:S04]  /*04d0*/  LDG.E.CONSTANT R22, desc[UR6][R4.64+0xc00] ;  /* 0x000c000604167981 */ /* 0x000f28000c1e9900 */
[----:B------:R-:W4:Y:S01]  /*04e0*/  LDG.E.CONSTANT R21, desc[UR6][R2.64] ;  /* 0x0000000602157981 */ /* 0x000f22000c1e9900 */
[----:B------:R-:W-:-:S03]  /*04f0*/  IADD3 R23, PT, PT, R11, 0xc00, RZ ;  /* 0x00000c000b177810 */ /* 0x000fc60007ffe0ff */
[----:B------:R-:W4:Y:S04]  /*0500*/  LDG.E.CONSTANT R19, desc[UR6][R2.64+0x400] ;  /* 0x0004000602137981 */ /* 0x000f28000c1e9900 */
[----:B------:R-:W4:Y:S01]  /*0510*/  LDG.E.CONSTANT R18, desc[UR6][R2.64+0x800] ;  /* 0x0008000602127981 */ /* 0x000f22000c1e9900 */
[----:B------:R-:W-:-:S03]  /*0520*/  IMAD.WIDE R6, R23, 0x4, R6 ;  /* 0x0000000417067825 */ /* 0x000fc600078e0206 */
[----:B------:R-:W4:Y:S04]  /*0530*/  LDG.E.CONSTANT R26, desc[UR6][R2.64+0xc00] ;  /* 0x000c0006021a7981 */ /* 0x000f28000c1e9900 */
[----:B------:R-:W4:Y:S04]  /*0540*/  LDG.E.CONSTANT R25, desc[UR6][R6.64] ;  /* 0x0000000606197981 */ /* 0x000f28000c1e9900 */
[----:B------:R-:W4:Y:S04]  /*0550*/  LDG.E.CONSTANT R23, desc[UR6][R6.64+0x400] ;  /* 0x0004000606177981 */ /* 0x000f28000c1e9900 */
[----:B------:R-:W4:Y:S04]  /*0560*/  LDG.E.CONSTANT R24, desc[UR6][R6.64+0x800] ;  /* 0x0008000606187981 */ /* 0x000f28000c1e9900 */
[----:B------:R-:W4:Y:S01]  /*0570*/  LDG.E.CONSTANT R27, desc[UR6][R6.64+0xc00] ;  /* 0x000c0006061b7981 */ /* 0x000f22000c1e9900 */
[----:B------:R-:W-:-:S04]  /*0580*/  IADD3 R11, PT, PT, R11, 0x1000, RZ ;  /* 0x000010000b0b7810 */ /* 0x000fc80007ffe0ff */
[----:B------:R-:W-:Y:S01]  /*0590*/  ISETP.GE.AND P1, PT, R11, R8, PT ;  /* 0x000000080b00720c */ /* 0x000fe20003f26270 */
[----:B--2--5:R-:W-:-:S04]  /*05a0*/  FADD R13, R13, R0 ;  /* 0x000000000d0d7221 */ /* 0x024fc80000000000 */
[----:B---3--:R-:W-:-:S04]  /*05b0*/  FADD R13, R13, R10 ;  /* 0x0000000a0d0d7221 */ /* 0x008fc80000000000 */
[----:B----4-:R-:W-:-:S04]  /*05c0*/  FADD R12, R13, R12 ;  /* 0x0000000c0d0c7221 */ /* 0x010fc80000000000 */
[----:B------:R-:W-:-:S04]  /*05d0*/  FADD R17, R12, R17 ;  /* 0x000000110c117221 */ /* 0x000fc80000000000 */
        /* <DEDUP_REMOVED lines=11> */
[----:B------:R-:W-:Y:S01]  /*0690*/  FADD R0, R24, R27 ;  /* 0x0000001b18007221 */ /* 0x000fe20000000000 */
[----:B------:R-:W-:Y:S06]  /*06a0*/  @!P1 BRA `(.L_x_13) ;  /* 0xfffffffc00549947 */ /* 0x000fec000383ffff */
.L_x_12:
[----:B------:R-:W-:Y:S05]  /*06b0*/  BSYNC.RECONVERGENT B2 ;  /* 0x0000000000027941 */ /* 0x000fea0003800200 */
.L_x_11:
[----:B------:R-:W-:Y:S01]  /*06c0*/  IADD3 R2, PT, PT, -R11, R20, RZ ;  /* 0x000000140b027210 */ /* 0x000fe20007ffe1ff */
[----:B------:R-:W-:Y:S03]  /*06d0*/  BSSY.RECONVERGENT B2, `(.L_x_14) ;  /* 0x0000019000027945 */ /* 0x000fe60003800200 */
[----:B------:R-:W-:-:S13]  /*06e0*/  ISETP.GT.AND P1, PT, R2, 0x400, PT ;  /* 0x000004000200780c */ /* 0x000fda0003f24270 */
[----:B------:R-:W-:Y:S05]  /*06f0*/  @!P1 BRA `(.L_x_15) ;  /* 0x0000000000589947 */ /* 0x000fea0003800000 */
[----:B------:R-:W0:Y:S01]  /*0700*/  LDC.64 R4, c[0x0][0x380] ;  /* 0x0000e000ff047b82 */ /* 0x000e220000000a00 */
[C---:B------:R-:W-:Y:S02]  /*0710*/  VIADD R15, R11.reuse, 0x400 ;  /* 0x000004000b0f7836 */ /* 0x040fe40000000000 */
[----:B0-----:R-:W-:-:S05]  /*0720*/  IMAD.WIDE R2, R11, 0x4, R4 ;  /* 0x000000040b027825 */ /* 0x001fca00078e0204 */
[----:B------:R-:W2:Y:S04]  /*0730*/  LDG.E.CONSTANT R7, desc[UR6][R2.64] ;  /* 0x0000000602077981 */ /* 0x000ea8000c1e9900 */
[----:B------:R-:W3:Y:S01]  /*0740*/  LDG.E.CONSTANT R6, desc[UR6][R2.64+0x400] ;  /* 0x0004000602067981 */ /* 0x000ee2000c1e9900 */
[----:B------:R-:W-:-:S03]  /*0750*/  IMAD.WIDE R4, R15, 0x4, R4 ;  /* 0x000000040f047825 */ /* 0x000fc600078e0204 */
[----:B------:R-:W4:Y:S04]  /*0760*/  LDG.E.CONSTANT R13, desc[UR6][R2.64+0x800] ;  /* 0x00080006020d7981 */ /* 0x000f28000c1e9900 */
[----:B------:R-:W4:Y:S04]  /*0770*/  LDG.E.CONSTANT R15, desc[UR6][R2.64+0xc00] ;  /* 0x000c0006020f7981 */ /* 0x000f28000c1e9900 */
[----:B------:R-:W4:Y:S04]  /*0780*/  LDG.E.CONSTANT R17, desc[UR6][R4.64] ;  /* 0x0000000604117981 */ /* 0x000f28000c1e9900 */
[----:B------:R-:W4:Y:S04]  /*0790*/  LDG.E.CONSTANT R19, desc[UR6][R4.64+0x400] ;  /* 0x0004000604137981 */ /* 0x000f28000c1e9900 */
[----:B------:R-:W4:Y:S04]  /*07a0*/  LDG.E.CONSTANT R21, desc[UR6][R4.64+0x800] ;  /* 0x0008000604157981 */ /* 0x000f28000c1e9900 */
[----:B------:R-:W4:Y:S01]  /*07b0*/  LDG.E.CONSTANT R23, desc[UR6][R4.64+0xc00] ;  /* 0x000c000604177981 */ /* 0x000f22000c1e9900 */
[----:B------:R-:W-:-:S02]  /*07c0*/  PLOP3.LUT P0, PT, PT, PT, PT, 0x8, 0x80 ;  /* 0x000000000080781c */ /* 0x000fc40003f0e170 */
[----:B------:R-:W-:Y:S01]  /*07d0*/  IADD3 R11, PT, PT, R11, 0x800, RZ ;  /* 0x000008000b0b7810 */ /* 0x000fe20007ffe0ff */
[----:B--2--5:R-:W-:-:S04]  /*07e0*/  FADD R7, R0, R7 ;  /* 0x0000000700077221 */ /* 0x024fc80000000000 */
[----:B---3--:R-:W-:-:S04]  /*07f0*/  FADD R6, R7, R6 ;  /* 0x0000000607067221 */ /* 0x008fc80000000000 */
[----:B----4-:R-:W-:-:S04]  /*0800*/  FADD R6, R6, R13 ;  /* 0x0000000d06067221 */ /* 0x010fc80000000000 */
[----:B------:R-:W-:-:S04]  /*0810*/  FADD R6, R6, R15 ;  /* 0x0000000f06067221 */ /* 0x000fc80000000000 */
[----:B------:R-:W-:-:S04]  /*0820*/  FADD R6, R6, R17 ;  /* 0x0000001106067221 */ /* 0x000fc80000000000 */
[----:B------:R-:W-:-:S04]  /*0830*/  FADD R6, R6, R19 ;  /* 0x0000001306067221 */ /* 0x000fc80000000000 */
[----:B------:R-:W-:-:S04]  /*0840*/  FADD R6, R6, R21 ;  /* 0x0000001506067221 */ /* 0x000fc80000000000 */
[----:B------:R-:W-:-:S07]  /*0850*/  FADD R0, R6, R23 ;  /* 0x0000001706007221 */ /* 0x000fce0000000000 */
.L_x_15:
[----:B------:R-:W-:Y:S05]  /*0860*/  BSYNC.RECONVERGENT B2 ;  /* 0x0000000000027941 */ /* 0x000fea0003800200 */
.L_x_14:
[----:B------:R-:W-:-:S13]  /*0870*/  ISETP.LT.OR P0, PT, R11, R20, P0 ;  /* 0x000000140b00720c */ /* 0x000fda0000701670 */
[----:B------:R-:W-:Y:S05]  /*0880*/  @!P0 BRA `(.L_x_7) ;  /* 0x0000000000288947 */ /* 0x000fea0003800000 */
[----:B------:R-:W0:Y:S02]  /*0890*/  LDC.64 R2, c[0x0][0x380] ;  /* 0x0000e000ff027b82 */ /* 0x000e240000000a00 */
[----:B0-----:R-:W-:-:S05]  /*08a0*/  IMAD.WIDE R2, R11, 0x4, R2 ;  /* 0x000000040b027825 */ /* 0x001fca00078e0202 */
[----:B------:R-:W2:Y:S04]  /*08b0*/  LDG.E.CONSTANT R5, desc[UR6][R2.64] ;  /* 0x0000000602057981 */ /* 0x000ea8000c1e9900 */
[----:B------:R-:W3:Y:S04]  /*08c0*/  LDG.E.CONSTANT R4, desc[UR6][R2.64+0x400] ;  /* 0x0004000602047981 */ /* 0x000ee8000c1e9900 */
[----:B------:R-:W4:Y:S04]  /*08d0*/  LDG.E.CONSTANT R7, desc[UR6][R2.64+0x800] ;  /* 0x0008000602077981 */ /* 0x000f28000c1e9900 */
[----:B------:R-:W4:Y:S01]  /*08e0*/  LDG.E.CONSTANT R11, desc[UR6][R2.64+0xc00] ;  /* 0x000c0006020b7981 */ /* 0x000f22000c1e9900 */
[----:B--2--5:R-:W-:-:S04]  /*08f0*/  FADD R5, R0, R5 ;  /* 0x0000000500057221 */ /* 0x024fc80000000000 */
[----:B---3--:R-:W-:-:S04]  /*0900*/  FADD R4, R5, R4 ;  /* 0x0000000405047221 */ /* 0x008fc80000000000 */
[----:B----4-:R-:W-:-:S04]  /*0910*/  FADD R4, R4, R7 ;  /* 0x0000000704047221 */ /* 0x010fc80000000000 */
[----:B------:R-:W-:-:S07]  /*0920*/  FADD R0, R4, R11 ;  /* 0x0000000b04007221 */ /* 0x000fce0000000000 */
.L_x_7:
[----:B------:R-:W-:Y:S05]  /*0930*/  BSYNC.RECONVERGENT B1 ;  /* 0x0000000000017941 */ /* 0x000fea0003800200 */
.L_x_6:
[----:B------:R-:W-:Y:S02]  /*0940*/  ISETP.GE.AND P0, PT, R20, 0x100, PT ;  /* 0x000001001400780c */ /* 0x000fe40003f06270 */
[----:B-----5:R-:W-:-:S11]  /*0950*/  MOV R7, R0 ;  /* 0x0000000000077202 */ /* 0x020fd60000000f00 */
[----:B------:R-:W-:Y:S05]  /*0960*/  @!P0 BRA `(.L_x_16) ;  /* 0x0000000000ac8947 */ /* 0x000fea0003800000 */
[----:B------:R-:W1:Y:S01]  /*0970*/  S2R R6, SR_LANEID ;  /* 0x0000000000067919 */ /* 0x000e620000000000 */
[----:B------:R-:W2:Y:S02]  /*0980*/  SHFL.DOWN PT, R0, R7, 0x1, 0x1f ;  /* 0x08201f0007007f89 */ /* 0x000ea400000e0000 */
[----:B--2---:R-:W-:Y:S01]  /*0990*/  FADD R0, R0, R7 ;  /* 0x0000000700007221 */ /* 0x004fe20000000000 */
[C---:B-1----:R-:W-:Y:S02]  /*09a0*/  ISETP.GT.AND P0, PT, R6.reuse, 0x1e, PT ;  /* 0x0000001e0600780c */ /* 0x042fe40003f04270 */
[C---:B------:R-:W-:Y:S02]  /*09b0*/  ISETP.NE.AND P1, PT, R6.reuse, RZ, PT ;  /* 0x000000ff0600720c */ /* 0x040fe40003f25270 */
[----:B------:R-:W-:Y:S02]  /*09c0*/  FSEL R0, R7, R0, P0 ;  /* 0x0000000007007208 */ /* 0x000fe40000000000 */
[----:B------:R-:W-:-:S03]  /*09d0*/  ISETP.GT.AND P0, PT, R6, 0x1d, PT ;  /* 0x0000001d0600780c */ /* 0x000fc60003f04270 */
[----:B0-----:R-:W0:Y:S06]  /*09e0*/  SHFL.DOWN PT, R3, R0, 0x2, 0x1f ;  /* 0x08401f0000037f89 */ /* 0x001e2c00000e0000 */
[----:B------:R-:W1:Y:S01]  /*09f0*/  @!P1 S2R R5, SR_CgaCtaId ;  /* 0x0000000000059919 */ /* 0x000e620000008800 */
[----:B------:R-:W-:Y:S02]  /*0a00*/  @!P1 MOV R4, 0x400 ;  /* 0x0000040000049802 */ /* 0x000fe40000000f00 */
[----:B------:R-:W-:-:S04]  /*0a10*/  @!P1 SHF.R.U32.HI R2, RZ, 0x3, R9 ;  /* 0x00000003ff029819 */ /* 0x000fc80000011609 */
[----:B------:R-:W-:Y:S01]  /*0a20*/  @!P1 LOP3.LUT R2, R2, 0x7c, RZ, 0xc0, !PT ;  /* 0x0000007c02029812 */ /* 0x000fe200078ec0ff */
[----:B0-----:R-:W-:Y:S01]  /*0a30*/  @!P0 FADD R0, R0, R3 ;  /* 0x0000000300008221 */ /* 0x001fe20000000000 */
[----:B------:R-:W-:-:S04]  /*0a40*/  ISETP.GT.AND P0, PT, R6, 0x1b, PT ;  /* 0x0000001b0600780c */ /* 0x000fc80003f04270 */
[----:B------:R-:W0:Y:S01]  /*0a50*/  SHFL.DOWN PT, R3, R0, 0x4, 0x1f ;  /* 0x08801f0000037f89 */ /* 0x000e2200000e0000 */
[----:B-1----:R-:W-:-:S04]  /*0a60*/  @!P1 LEA R5, R5, R4, 0x18 ;  /* 0x0000000405059211 */ /* 0x002fc800078ec0ff */
[----:B------:R-:W-:-:S04]  /*0a70*/  @!P1 IADD3 R2, PT, PT, R2, R5, RZ ;  /* 0x0000000502029210 */ /* 0x000fc80007ffe0ff */
[----:B0-----:R-:W-:Y:S01]  /*0a80*/  @!P0 FADD R0, R0, R3 ;  /* 0x0000000300008221 */ /* 0x001fe20000000000 */
[----:B------:R-:W-:-:S04]  /*0a90*/  ISETP.GT.AND P0, PT, R6, 0x17, PT ;  /* 0x000000170600780c */ /* 0x000fc80003f04270 */
[----:B------:R-:W0:Y:S09]  /*0aa0*/  SHFL.DOWN PT, R3, R0, 0x8, 0x1f ;  /* 0x09001f0000037f89 */ /* 0x000e3200000e0000 */
[----:B0-----:R-:W-:Y:S01]  /*0ab0*/  @!P0 FADD R0, R0, R3 ;  /* 0x0000000300008221 */ /* 0x001fe20000000000 */
[----:B------:R-:W-:-:S04]  /*0ac0*/  ISETP.NE.AND P0, PT, R9, RZ, PT ;  /* 0x000000ff0900720c */ /* 0x000fc80003f05270 */
[----:B------:R-:W0:Y:S02]  /*0ad0*/  SHFL.DOWN PT, R3, R0, 0x10, 0x1f ;  /* 0x0a001f0000037f89 */ /* 0x000e2400000e0000 */
[----:B0-----:R-:W-:-:S05]  /*0ae0*/  FADD R3, R0, R3 ;  /* 0x0000000300037221 */ /* 0x001fca0000000000 */
[----:B------:R0:W-:Y:S01]  /*0af0*/  @!P1 STS [R2+0x8], R3 ;  /* 0x0000080302009388 */ /* 0x0001e20000000800 */
[----:B------:R-:W-:Y:S01]  /*0b00*/  BAR.SYNC.DEFER_BLOCKING 0x0 ;  /* 0x0000000000007b1d */ /* 0x000fe20000010000 */
[----:B------:R-:W-:-:S04]  /*0b10*/  ISETP.GT.AND P1, PT, R6, 0xf, PT ;  /* 0x0000000f0600780c */ /* 0x000fc80003f24270 */
[----:B------:R-:W-:Y:S01]  /*0b20*/  FSEL R0, R0, R3, P1 ;  /* 0x0000000300007208 */ /* 0x000fe20000800000 */
[----:B------:R-:W-:Y:S08]  /*0b30*/  @P0 BRA `(.L_x_17) ;  /* 0x0000003000900947 */ /* 0x000ff00003800000 */
[----:B------:R-:W1:Y:S01]  /*0b40*/  S2UR UR5, SR_CgaCtaId ;  /* 0x00000000000579c3 */ /* 0x000e620000008800 */
[----:B------:R-:W-:Y:S02]  /*0b50*/  UMOV UR4, 0x400 ;  /* 0x0000040000047882 */ /* 0x000fe40000000000 */
[----:B-1----:R-:W-:-:S09]  /*0b60*/  ULEA UR4, UR5, UR4, 0x18 ;  /* 0x0000000405047291 */ /* 0x002fd2000f8ec0ff */
[----:B0-----:R-:W0:Y:S04]  /*0b70*/  LDS R3, [UR4+0xc] ;  /* 0x00000c04ff037984 */ /* 0x001e280008000800 */
[----:B------:R-:W1:Y:S04]  /*0b80*/  LDS.128 R4, [UR4+0x10] ;  /* 0x00001004ff047984 */ /* 0x000e680008000c00 */
[----:B------:R-:W2:Y:S01]  /*0b90*/  LDS.64 R8, [UR4+0x20] ;  /* 0x00002004ff087984 */ /* 0x000ea20008000a00 */
[----:B0-----:R-:W-:-:S04]  /*0ba0*/  FADD R3, R0, R3 ;  /* 0x0000000300037221 */ /* 0x001fc80000000000 */
[----:B-1----:R-:W-:-:S04]  /*0bb0*/  FADD R4, R3, R4 ;  /* 0x0000000403047221 */ /* 0x002fc80000000000 */
[----:B------:R-:W-:-:S04]  /*0bc0*/  FADD R5, R4, R5 ;  /* 0x0000000504057221 */ /* 0x000fc80000000000 */
[----:B------:R-:W-:-:S04]  /*0bd0*/  FADD R6, R5, R6 ;  /* 0x0000000605067221 */ /* 0x000fc80000000000 */
[----:B------:R-:W-:-:S04]  /*0be0*/  FADD R7, R6, R7 ;  /* 0x0000000706077221 */ /* 0x000fc80000000000 */
[----:B--2---:R-:W-:-:S04]  /*0bf0*/  FADD R8, R7, R8 ;  /* 0x0000000807087221 */ /* 0x004fc80000000000 */
[----:B------:R-:W-:Y:S01]  /*0c00*/  FADD R0, R8, R9 ;  /* 0x0000000908007221 */ /* 0x000fe20000000000 */
[----:B------:R-:W-:Y:S06]  /*0c10*/  BRA `(.L_x_17) ;  /* 0x0000003000587947 */ /* 0x000fec0003800000 */
.L_x_16:
[----:B------:R-:W1:Y:S01]  /*0c20*/  S2R R4, SR_LANEID ;  /* 0x0000000000047919 */ /* 0x000e620000000000 */
[----:B------:R-:W-:-:S04]  /*0c30*/  LOP3.LUT R0, R9, 0x3e0, RZ, 0xc0, !PT ;  /* 0x000003e009007812 */ /* 0x000fc800078ec0ff */
[----:B0-----:R-:W-:Y:S02]  /*0c40*/  IADD3 R3, PT, PT, R0, 0x20, RZ ;  /* 0x0000002000037810 */ /* 0x001fe40007ffe0ff */
[----:B------:R-:W-:Y:S02]  /*0c50*/  LOP3.LUT R5, RZ, R0, RZ, 0x33, !PT ;  /* 0x00000000ff057212 */ /* 0x000fe400078e33ff */
[-C--:B------:R-:W-:Y:S02]  /*0c60*/  ISETP.GT.AND P0, PT, R3, R20.reuse, PT ;  /* 0x000000140300720c */ /* 0x080fe40003f04270 */
[----:B------:R-:W-:-:S04]  /*0c70*/  IADD3 R5, PT, PT, R5, R20, RZ ;  /* 0x0000001405057210 */ /* 0x000fc80007ffe0ff */
[----:B------:R-:W-:-:S05]  /*0c80*/  SEL R5, R5, 0x1f, P0 ;  /* 0x0000001f05057807 */ /* 0x000fca0000000000 */
[----:B------:R-:W0:Y:S01]  /*0c90*/  SHFL.DOWN PT, R0, R7, 0x1, R5 ;  /* 0x0820000007007989 */ /* 0x000e2200000e0005 */
[C---:B-1----:R-:W-:Y:S02]  /*0ca0*/  ISETP.GE.AND P0, PT, R4.reuse, R5, PT ;  /* 0x000000050400720c */ /* 0x042fe40003f06270 */
[C---:B------:R-:W-:Y:S02]  /*0cb0*/  IADD3 R2, PT, PT, R4.reuse, 0x2, RZ ;  /* 0x0000000204027810 */ /* 0x040fe40007ffe0ff */
[----:B------:R-:W-:-:S09]  /*0cc0*/  ISETP.NE.AND P1, PT, R4, RZ, PT ;  /* 0x000000ff0400720c */ /* 0x000fd20003f25270 */
[----:B0-----:R-:W-:Y:S01]  /*0cd0*/  @!P0 FADD R7, R0, R7 ;  /* 0x0000000700078221 */ /* 0x001fe20000000000 */
[-C--:B------:R-:W-:Y:S02]  /*0ce0*/  ISETP.GT.AND P0, PT, R2, R5.reuse, PT ;  /* 0x000000050200720c */ /* 0x080fe40003f04270 */
[----:B------:R-:W-:Y:S01]  /*0cf0*/  IADD3 R2, PT, PT, R4, 0x4, RZ ;  /* 0x0000000404027810 */ /* 0x000fe20007ffe0ff */
[----:B------:R-:W0:Y:S01]  /*0d00*/  @!P1 S2R R6, SR_CgaCtaId ;  /* 0x0000000000069919 */ /* 0x000e220000008800 */
[----:B------:R-:W-:Y:S01]  /*0d10*/  @!P1 MOV R3, 0x400 ;  /* 0x0000040000039802 */ /* 0x000fe20000000f00 */
[----:B------:R-:W1:Y:S08]  /*0d20*/  SHFL.DOWN PT, R0, R7, 0x2, R5 ;  /* 0x0840000007007989 */ /* 0x000e7000000e0005 */
[----:B-1----:R-:W-:Y:S01]  /*0d30*/  @!P0 FADD R7, R7, R0 ;  /* 0x0000000007078221 */ /* 0x002fe20000000000 */
[----:B------:R-:W-:-:S02]  /*0d40*/  ISETP.GT.AND P0, PT, R2, R5, PT ;  /* 0x000000050200720c */ /* 0x000fc40003f04270 */
[----:B------:R-:W-:Y:S02]  /*0d50*/  IADD3 R2, PT, PT, R4, 0x8, RZ ;  /* 0x0000000804027810 */ /* 0x000fe40007ffe0ff */
[----:B------:R-:W1:Y:S01]  /*0d60*/  SHFL.DOWN PT, R0, R7, 0x4, R5 ;  /* 0x0880000007007989 */ /* 0x000e6200000e0005 */
[----:B0-----:R-:W-:-:S08]  /*0d70*/  @!P1 LEA R3, R6, R3, 0x18 ;  /* 0x0000000306039211 */ /* 0x001fd000078ec0ff */
[----:B-1----:R-:W-:Y:S01]  /*0d80*/  @!P0 FADD R7, R7, R0 ;  /* 0x0000000007078221 */ /* 0x002fe20000000000 */
[----:B------:R-:W-:Y:S01]  /*0d90*/  ISETP.GT.AND P0, PT, R2, R5, PT ;  /* 0x000000050200720c */ /* 0x000fe20003f04270 */
[----:B------:R-:W-:-:S03]  /*0da0*/  VIADD R2, R4, 0x10 ;  /* 0x0000001004027836 */ /* 0x000fc60000000000 */
[----:B------:R-:W0:Y:S09]  /*0db0*/  SHFL.DOWN PT, R0, R7, 0x8, R5 ;  /* 0x0900000007007989 */ /* 0x000e3200000e0005 */
[----:B0-----:R-:W-:Y:S01]  /*0dc0*/  @!P0 FADD R7, R7, R0 ;  /* 0x0000000007078221 */ /* 0x001fe20000000000 */
[----:B------:R-:W-:-:S02]  /*0dd0*/  ISETP.GT.AND P0, PT, R2, R5, PT ;  /* 0x000000050200720c */ /* 0x000fc40003f04270 */
[----:B------:R-:W-:Y:S02]  /*0de0*/  @!P1 SHF.R.U32.HI R2, RZ, 0x3, R9 ;  /* 0x00000003ff029819 */ /* 0x000fe40000011609 */
[----:B------:R-:W0:Y:S02]  /*0df0*/  SHFL.DOWN PT, R0, R7, 0x10, R5 ;  /* 0x0a00000007007989 */ /* 0x000e2400000e0005 */
[----:B------:R-:W-:-:S04]  /*0e00*/  @!P1 LOP3.LUT R2, R2, 0x7c, RZ, 0xc0, !PT ;  /* 0x0000007c02029812 */ /* 0x000fc800078ec0ff */
[----:B------:R-:W-:-:S03]  /*0e10*/  @!P1 IADD3 R3, PT, PT, R2, R3, RZ ;  /* 0x0000000302039210 */ /* 0x000fc60007ffe0ff */
[----:B0-----:R-:W-:Y:S01]  /*0e20*/  @!P0 FADD R7, R7, R0 ;  /* 0x0000000007078221 */ /* 0x001fe20000000000 */
[----:B------:R-:W-:-:S04]  /*0e30*/  ISETP.NE.AND P0, PT, R9, RZ, PT ;  /* 0x000000ff0900720c */ /* 0x000fc80003f05270 */
[----:B------:R-:W-:-:S05]  /*0e40*/  MOV R0, R7 ;  /* 0x0000000700007202 */ /* 0x000fca0000000f00 */
[----:B------:R4:W-:Y:S01]  /*0e50*/  @!P1 STS [R3+0x8], R0 ;  /* 0x0000080003009388 */ /* 0x0009e20000000800 */
[----:B------:R-:W-:Y:S06]  /*0e60*/  BAR.SYNC.DEFER_BLOCKING 0x0 ;  /* 0x0000000000007b1d */ /* 0x000fec0000010000 */
[----:B------:R-:W-:Y:S05]  /*0e70*/  @P0 BRA `(.L_x_17) ;  /* 0x0000002c00c00947 */ /* 0x000fea0003800000 */
[----:B------:R-:W0:Y:S01]  /*0e80*/  S2UR UR5, SR_CgaCtaId ;  /* 0x00000000000579c3 */ /* 0x000e220000008800 */
[----:B------:R-:W-:Y:S01]  /*0e90*/  UMOV UR4, 0x400 ;  /* 0x0000040000047882 */ /* 0x000fe20000000000 */
[C---:B------:R-:W-:Y:S02]  /*0ea0*/  ISETP.GT.AND P2, PT, R20.reuse, 0x20, PT ;  /* 0x000000201400780c */ /* 0x040fe40003f44270 */
[C---:B------:R-:W-:Y:S02]  /*0eb0*/  ISETP.GT.AND P4, PT, R20.reuse, 0x40, PT ;  /* 0x000000401400780c */ /* 0x040fe40003f84270 */
[C---:B------:R-:W-:Y:S02]  /*0ec0*/  ISETP.GT.AND P3, PT, R20.reuse, 0x60, PT ;  /* 0x000000601400780c */ /* 0x040fe40003f64270 */
[----:B------:R-:W-:Y:S01]  /*0ed0*/  ISETP.GT.AND P1, PT, R20, 0x80, PT ;  /* 0x000000801400780c */ /* 0x000fe20003f24270 */
[----:B0-----:R-:W-:-:S09]  /*0ee0*/  ULEA UR4, UR5, UR4, 0x18 ;  /* 0x0000000405047291 */ /* 0x001fd2000f8ec0ff */
[----:B----4-:R-:W0:Y:S04]  /*0ef0*/  LDS R3, [UR4+0xc] ;  /* 0x00000c04ff037984 */ /* 0x010e280008000800 */
[----:B------:R-:W1:Y:S04]  /*0f00*/  LDS.128 R4, [UR4+0x10] ;  /* 0x00001004ff047984 */ /* 0x000e680008000c00 */
[----:B------:R-:W2:Y:S01]  /*0f10*/  LDS.64 R8, [UR4+0x20] ;  /* 0x00002004ff087984 */ /* 0x000ea20008000a00 */
[----:B0-----:R-:W-:Y:S01]  /*0f20*/  @P2 FADD R0, R0, R3 ;  /* 0x0000000300002221 */ /* 0x001fe20000000000 */
[----:B------:R-:W-:-:S03]  /*0f30*/  ISETP.GT.AND P2, PT, R20, 0xa0, PT ;  /* 0x000000a01400780c */ /* 0x000fc60003f44270 */
[----:B-1----:R-:W-:Y:S01]  /*0f40*/  @P4 FADD R0, R0, R4 ;  /* 0x0000000400004221 */ /* 0x002fe20000000000 */
[----:B------:R-:W-:-:S03]  /*0f50*/  ISETP.GT.AND P4, PT, R20, 0xc0, PT ;  /* 0x000000c01400780c */ /* 0x000fc60003f84270 */
[----:B------:R-:W-:Y:S01]  /*0f60*/  @P3 FADD R0, R0, R5 ;  /* 0x0000000500003221 */ /* 0x000fe20000000000 */
[----:B------:R-:W-:-:S03]  /*0f70*/  ISETP.GT.AND P3, PT, R20, 0xe0, PT ;  /* 0x000000e01400780c */ /* 0x000fc60003f64270 */
[----:B------:R-:W-:-:S04]  /*0f80*/  @P1 FADD R0, R0, R6 ;  /* 0x0000000600001221 */ /* 0x000fc80000000000 */
[----:B------:R-:W-:-:S04]  /*0f90*/  @P2 FADD R0, R0, R7 ;  /* 0x0000000700002221 */ /* 0x000fc80000000000 */
[----:B--2---:R-:W-:-:S04]  /*0fa0*/  @P4 FADD R0, R0, R8 ;  /* 0x0000000800004221 */ /* 0x004fc80000000000 */
[----:B------:R-:W-:Y:S01]  /*0fb0*/  @P3 FADD R0, R0, R9 ;  /* 0x0000000900003221 */ /* 0x000fe20000000000 */
[----:B------:R-:W-:Y:S06]  /*0fc0*/  BRA `(.L_x_17) ;  /* 0x0000002c006c7947 */ /* 0x000fec0003800000 */
.L_x_3:
[----:B------:R-:W0:Y:S01]  /*0fd0*/  S2R R0, SR_TID.X ;  /* 0x0000000000007919 */ /* 0x000e220000002100 */
[----:B------:R-:W1:Y:S01]  /*0fe0*/  LDC.64 R2, c[0x0][0x380] ;  /* 0x0000e000ff027b82 */ /* 0x000e620000000a00 */
[----:B0-----:R-:W-:-:S05]  /*0ff0*/  SHF.L.U32 R5, R0, 0x2, RZ ;  /* 0x0000000200057819 */ /* 0x001fca00000006ff */
[----:B-1----:R-:W-:-:S05]  /*1000*/  IMAD.WIDE.U32 R2, R5, 0x4, R2 ;  /* 0x0000000405027825 */ /* 0x002fca00078e0002 */
[----:B------:R-:W2:Y:S04]  /*1010*/  LDG.E.128.CONSTANT R4, desc[UR6][R2.64] ;  /* 0x0000000602047981 */ /* 0x000ea8000c1e9d00 */
[----:B------:R-:W3:Y:S04]  /*1020*/  LDG.E.128.CONSTANT R8, desc[UR6][R2.64+0x1000] ;  /* 0x0010000602087981 */ /* 0x000ee8000c1e9d00 */
[----:B------:R-:W4:Y:S04]  /*1030*/  LDG.E.128.CONSTANT R12, desc[UR6][R2.64+0x2000] ;  /* 0x00200006020c7981 */ /* 0x000f28000c1e9d00 */
[----:B------:R-:W5:Y:S01]  /*1040*/  LDG.E.128.CONSTANT R16, desc[UR6][R2.64+0x3000] ;  /* 0x0030000602107981 */ /* 0x000f62000c1e9d00 */
[----:B------:R-:W-:Y:S01]  /*1050*/  ISETP.GE.U32.AND P0, PT, R20, 0x2000, PT ;  /* 0x000020001400780c */ /* 0x000fe20003f06070 */
[----:B------:R-:W-:-:S02]  /*1060*/  HFMA2 R23, -RZ, RZ, 0, 0.00048828125 ;  /* 0x00001000ff177431 */ /* 0x000fc400000001ff */
[----:B--2---:R-:W-:Y:S01]  /*1070*/  FADD R4, R4, R5 ;  /* 0x0000000504047221 */ /* 0x004fe20000000000 */
[----:B------:R-:W-:Y:S01]  /*1080*/  FADD R7, R6, R7 ;  /* 0x0000000706077221 */ /* 0x000fe20000000000 */
[----:B---3--:R-:W-:Y:S01]  /*1090*/  FADD R8, R8, R9 ;  /* 0x0000000908087221 */ /* 0x008fe20000000000 */
[----:B------:R-:W-:Y:S02]  /*10a0*/  FADD R11, R10, R11 ;  /* 0x0000000b0a0b7221 */ /* 0x000fe40000000000 */
[----:B------:R-:W-:Y:S01]  /*10b0*/  FADD R4, R4, R7 ;  /* 0x0000000704047221 */ /* 0x000fe20000000000 */
[----:B----4-:R-:W-:Y:S01]  /*10c0*/  FADD R12, R12, R13 ;  /* 0x0000000d0c0c7221 */ /* 0x010fe20000000000 */
[----:B------:R-:W-:Y:S01]  /*10d0*/  FADD R15, R14, R15 ;  /* 0x0000000f0e0f7221 */ /* 0x000fe20000000000 */
[----:B------:R-:W-:Y:S01]  /*10e0*/  FADD R11, R8, R11 ;  /* 0x0000000b080b7221 */ /* 0x000fe20000000000 */
[----:B-----5:R-:W-:Y:S01]  /*10f0*/  FADD R16, R16, R17 ;  /* 0x0000001110107221 */ /* 0x020fe20000000000 */
[----:B------:R-:W-:Y:S01]  /*1100*/  FADD R19, R18, R19 ;  /* 0x0000001312137221 */ /* 0x000fe20000000000 */
[----:B------:R-:W-:Y:S01]  /*1110*/  FADD R12, R12, R15 ;  /* 0x0000000f0c0c7221 */ /* 0x000fe20000000000 */
[----:B------:R-:W-:-:S02]  /*1120*/  FADD R4, R4, R11 ;  /* 0x0000000b04047221 */ /* 0x000fc40000000000 */
[----:B------:R-:W-:-:S04]  /*1130*/  FADD R19, R16, R19 ;  /* 0x0000001310137221 */ /* 0x000fc80000000000 */
[----:B------:R-:W-:-:S04]  /*1140*/  FADD R19, R12, R19 ;  /* 0x000000130c137221 */ /* 0x000fc80000000000 */
[----:B------:R-:W-:Y:S01]  /*1150*/  FADD R21, R4, R19 ;  /* 0x0000001304157221 */ /* 0x000fe20000000000 */
[----:B------:R-:W-:Y:S06]  /*1160*/  @!P0 BRA `(.L_x_18) ;  /* 0x00000000007c8947 */ /* 0x000fec0003800000 */
[----:B------:R-:W0:Y:S01]  /*1170*/  LDC R24, c[0x0][0x390] ;  /* 0x0000e400ff187b82 */ /* 0x000e220000000800 */
[----:B------:R-:W-:Y:S02]  /*1180*/  IADD3 R22, PT, PT, R20, -0x1000, RZ ;  /* 0xfffff00014167810 */ /* 0x000fe40007ffe0ff */
[----:B------:R-:W-:-:S07]  /*1190*/  MOV R23, 0x1000 ;  /* 0x0000100000177802 */ /* 0x000fce0000000f00 */
.L_x_20:
[----:B------:R-:W-:-:S05]  /*11a0*/  IMAD.WIDE R26, R23, 0x4, R2 ;  /* 0x00000004171a7825 */ /* 0x000fca00078e0202 */
[----:B------:R-:W2:Y:S04]  /*11b0*/  LDG.E.128.CONSTANT R16, desc[UR6][R26.64+0x2000] ;  /* 0x002000061a107981 */ /* 0x000ea8000c1e9d00 */
[----:B------:R-:W3:Y:S04]  /*11c0*/  LDG.E.128.CONSTANT R4, desc[UR6][R26.64+0x3000] ;  /* 0x003000061a047981 */ /* 0x000ee8000c1e9d00 */
[----:B------:R-:W4:Y:S04]  /*11d0*/  LDG.E.128.CONSTANT R8, desc[UR6][R26.64] ;  /* 0x000000061a087981 */ /* 0x000f28000c1e9d00 */
[----:B------:R-:W5:Y:S01]  /*11e0*/  LDG.E.128.CONSTANT R12, desc[UR6][R26.64+0x1000] ;  /* 0x001000061a0c7981 */ /* 0x000f62000c1e9d00 */
[----:B0-----:R-:W-:Y:S01]  /*11f0*/  MOV R20, R24 ;  /* 0x0000001800147202 */ /* 0x001fe20000000f00 */
[----:B--2---:R-:W-:Y:S01]  /*1200*/  FADD R17, R17, R18 ;  /* 0x0000001211117221 */ /* 0x004fe20000000000 */
[----:B---3--:R-:W-:-:S02]  /*1210*/  FADD R18, R19, R4 ;  /* 0x0000000413127221 */ /* 0x008fc40000000000 */
[----:B------:R-:W-:Y:S01]  /*1220*/  IADD3 R4, PT, PT, -R23, R20, RZ ;  /* 0x0000001417047210 */ /* 0x000fe20007ffe1ff */
[----:B------:R-:W-:Y:S01]  /*1230*/  FADD R5, R5, R6 ;  /* 0x0000000605057221 */ /* 0x000fe20000000000 */
[----:B----4-:R-:W-:Y:S01]  /*1240*/  FADD R9, R9, R10 ;  /* 0x0000000a09097221 */ /* 0x010fe20000000000 */
[----:B------:R-:W-:Y:S01]  /*1250*/  FADD R8, R8, R21 ;  /* 0x0000001508087221 */ /* 0x000fe20000000000 */
[----:B------:R-:W-:Y:S01]  /*1260*/  ISETP.GE.AND P0, PT, R4, 0x1000, PT ;  /* 0x000010000400780c */ /* 0x000fe20003f06270 */
[----:B-----5:R-:W-:Y:S01]  /*1270*/  FADD R13, R13, R14 ;  /* 0x0000000e0d0d7221 */ /* 0x020fe20000000000 */
[----:B------:R-:W-:Y:S01]  /*1280*/  FADD R10, R11, R12 ;  /* 0x0000000c0b0a7221 */ /* 0x000fe20000000000 */
[----:B------:R-:W-:Y:S01]  /*1290*/  FADD R14, R15, R16 ;  /* 0x000000100f0e7221 */ /* 0x000fe20000000000 */
[----:B------:R-:W-:Y:S01]  /*12a0*/  FADD R8, R8, R9 ;  /* 0x0000000908087221 */ /* 0x000fe20000000000 */
[----:B------:R-:W-:Y:S01]  /*12b0*/  FADD R5, R18, R5 ;  /* 0x0000000512057221 */ /* 0x000fe20000000000 */
[----:B------:R-:W-:Y:S01]  /*12c0*/  FADD R13, R10, R13 ;  /* 0x0000000d0a0d7221 */ /* 0x000fe20000000000 */
[----:B------:R-:W-:-:S03]  /*12d0*/  FADD R14, R14, R17 ;  /* 0x000000110e0e7221 */ /* 0x000fc60000000000 */
[----:B------:R-:W-:Y:S01]  /*12e0*/  FADD R8, R8, R13 ;  /* 0x0000000d08087221 */ /* 0x000fe20000000000 */
[----:B------:R-:W-:-:S04]  /*12f0*/  FADD R5, R14, R5 ;  /* 0x000000050e057221 */ /* 0x000fc80000000000 */
[----:B------:R-:W-:-:S04]  /*1300*/  FADD R5, R8, R5 ;  /* 0x0000000508057221 */ /* 0x000fc80000000000 */
[----:B------:R-:W-:Y:S01]  /*1310*/  FADD R21, R7, R5 ;  /* 0x0000000507157221 */ /* 0x000fe20000000000 */
[----:B------:R-:W-:Y:S06]  /*1320*/  @!P0 BRA `(.L_x_19) ;  /* 0x0000000800308947 */ /* 0x000fec0003800000 */
[----:B------:R-:W-:-:S04]  /*1330*/  IADD3 R23, PT, PT, R23, 0x1000, RZ ;  /* 0x0000100017177810 */ /* 0x000fc80007ffe0ff */
[----:B------:R-:W-:-:S13]  /*1340*/  ISETP.GT.AND P0, PT, R23, R22, PT ;  /* 0x000000161700720c */ /* 0x000fda0003f04270 */
[----:B------:R-:W-:Y:S05]  /*1350*/  @!P0 BRA `(.L_x_20) ;  /* 0xfffffffc00908947 */ /* 0x000fea000383ffff */
.L_x_18:
[----:B------:R-:W-:-:S13]  /*1360*/  ISETP.GE.AND P0, PT, R23, R20, PT ;  /* 0x000000141700720c */ /* 0x000fda0003f06270 */
[----:B------:R-:W-:Y:S05]  /*1370*/  @P0 BRA `(.L_x_19) ;  /* 0x00000008001c0947 */ /* 0x000fea0003800000 */
[----:B------:R-:W-:Y:S01]  /*1380*/  IMAD.IADD R9, R20, 0x1, -R23 ;  /* 0x0000000114097824 */ /* 0x000fe200078e0a17 */
[----:B------:R-:W-:Y:S04]  /*1390*/  BSSY.RECONVERGENT B1, `(.L_x_19) ;  /* 0x0000085000017945 */ /* 0x000fe80003800200 */
[----:B------:R-:W-:-:S13]  /*13a0*/  ISETP.GE.AND P0, PT, R0, R9, PT ;  /* 0x000000090000720c */ /* 0x000fda0003f06270 */
[----:B------:R-:W-:Y:S05]  /*13b0*/  @P0 BRA `(.L_x_21) ;  /* 0x0000000800080947 */ /* 0x000fea0003800000 */
[-C--:B------:R-:W-:Y:S01]  /*13c0*/  LOP3.LUT R2, RZ, R0.reuse, RZ, 0x33, !PT ;  /* 0x00000000ff027212 */ /* 0x080fe200078e33ff */
[----:B------:R-:W-:Y:S01]  /*13d0*/  BSSY.RECONVERGENT B2, `(.L_x_22) ;  /* 0x0000015000027945 */ /* 0x000fe20003800200 */
[----:B------:R-:W-:Y:S02]  /*13e0*/  MOV R8, R0 ;  /* 0x0000000000087202 */ /* 0x000fe40000000f00 */
[----:B------:R-:W-:-:S04]  /*13f0*/  IADD3 R2, PT, PT, -R23, R20, R2 ;  /* 0x0000001417027210 */ /* 0x000fc80007ffe102 */
[C---:B------:R-:W-:Y:S02]  /*1400*/  LOP3.LUT R3, R2.reuse, 0x300, RZ, 0xc0, !PT ;  /* 0x0000030002037812 */ /* 0x040fe400078ec0ff */
[----:B------:R-:W-:Y:S02]  /*1410*/  ISETP.GE.U32.AND P1, PT, R2, 0x300, PT ;  /* 0x000003000200780c */ /* 0x000fe40003f26070 */
[----:B------:R-:W-:-:S13]  /*1420*/  ISETP.NE.AND P0, PT, R3, 0x300, PT ;  /* 0x000003000300780c */ /* 0x000fda0003f05270 */
[----:B------:R-:W-:Y:S05]  /*1430*/  @!P0 BRA `(.L_x_23) ;  /* 0x0000000000388947 */ /* 0x000fea0003800000 */
[----:B------:R-:W0:Y:S01]  /*1440*/  LDC.64 R4, c[0x0][0x380] ;  /* 0x0000e000ff047b82 */ /* 0x000e220000000a00 */
[----:B------:R-:W-:Y:S02]  /*1450*/  LEA.HI R2, R2, 0x1, RZ, 0x18 ;  /* 0x0000000102027811 */ /* 0x000fe400078fc0ff */
[----:B------:R-:W-:Y:S02]  /*1460*/  IADD3 R7, PT, PT, R0, R23, RZ ;  /* 0x0000001700077210 */ /* 0x000fe40007ffe0ff */
[----:B------:R-:W-:Y:S02]  /*1470*/  LOP3.LUT R2, R2, 0x3, RZ, 0xc0, !PT ;  /* 0x0000000302027812 */ /* 0x000fe400078ec0ff */
[----:B------:R-:W-:Y:S02]  /*1480*/  MOV R8, R0 ;  /* 0x0000000000087202 */ /* 0x000fe40000000f00 */
[----:B------:R-:W-:-:S07]  /*1490*/  IADD3 R6, PT, PT, -R2, RZ, RZ ;  /* 0x000000ff02067210 */ /* 0x000fce0007ffe1ff */
.L_x_24:
[----:B0-----:R-:W-:-:S06]  /*14a0*/  IMAD.WIDE.U32 R2, R7, 0x4, R4 ;  /* 0x0000000407027825 */ /* 0x001fcc00078e0004 */
[----:B------:R-:W2:Y:S01]  /*14b0*/  LDG.E.CONSTANT R2, desc[UR6][R2.64] ;  /* 0x0000000602027981 */ /* 0x000ea2000c1e9900 */
[----:B------:R-:W-:Y:S02]  /*14c0*/  IADD3 R6, PT, PT, R6, 0x1, RZ ;  /* 0x0000000106067810 */ /* 0x000fe40007ffe0ff */
[----:B------:R-:W-:Y:S02]  /*14d0*/  IADD3 R8, PT, PT, R8, 0x100, RZ ;  /* 0x0000010008087810 */ /* 0x000fe40007ffe0ff */
[----:B------:R-:W-:Y:S02]  /*14e0*/  ISETP.NE.AND P0, PT, R6, RZ, PT ;  /* 0x000000ff0600720c */ /* 0x000fe40003f05270 */
[----:B------:R-:W-:Y:S01]  /*14f0*/  IADD3 R7, PT, PT, R7, 0x100, RZ ;  /* 0x0000010007077810 */ /* 0x000fe20007ffe0ff */
[----:B--2---:R-:W-:-:S10]  /*1500*/  FADD R21, R2, R21 ;  /* 0x0000001502157221 */ /* 0x004fd40000000000 */
[----:B------:R-:W-:Y:S05]  /*1510*/  @P0 BRA `(.L_x_24) ;  /* 0xfffffffc00e00947 */ /* 0x000fea000383ffff */
.L_x_23:
[----:B------:R-:W-:Y:S05]  /*1520*/  BSYNC.RECONVERGENT B2 ;  /* 0x0000000000027941 */ /* 0x000fea0003800200 */
.L_x_22:
[----:B------:R-:W-:Y:S05]  /*1530*/  @!P1 BRA `(.L_x_21) ;  /* 0x0000000400a89947 */ /* 0x000fea0003800000 */
[----:B------:R-:W0:Y:S01]  /*1540*/  LDCU.64 UR4, c[0x0][0x380] ;  /* 0x00007000ff0477ac */ /* 0x000e220008000a00 */
[----:B------:R-:W-:Y:S01]  /*1550*/  IADD3 R5, PT, PT, R9, -R8, RZ ;  /* 0x8000000809057210 */ /* 0x000fe20007ffe0ff */
[----:B------:R-:W-:Y:S01]  /*1560*/  BSSY.RECONVERGENT B2, `(.L_x_25) ;  /* 0x000003b000027945 */ /* 0x000fe20003800200 */
[CC--:B------:R-:W-:Y:S02]  /*1570*/  IADD3 R3, P0, PT, R8.reuse, R23.reuse, RZ ;  /* 0x0000001708037210 */ /* 0x0c0fe40007f1e0ff */
[----:B------:R-:W-:Y:S02]  /*1580*/  ISETP.GT.AND P1, PT, R5, 0xc00, PT ;  /* 0x00000c000500780c */ /* 0x000fe40003f24270 */
[----:B------:R-:W-:Y:S02]  /*1590*/  IADD3.X R4, PT, PT, RZ, RZ, RZ, P0, !PT ;  /* 0x000000ffff047210 */ /* 0x000fe400007fe4ff */
[----:B------:R-:W-:Y:S02]  /*15a0*/  IADD3 R11, PT, PT, R8, R23, RZ ;  /* 0x00000017080b7210 */ /* 0x000fe40007ffe0ff */
[----:B0-----:R-:W-:-:S04]  /*15b0*/  LEA R2, P0, R3, UR4, 0x2 ;  /* 0x0000000403027c11 */ /* 0x001fc8000f8010ff */
[----:B------:R-:W-:Y:S02]  /*15c0*/  LEA.HI.X R3, R3, UR5, R4, 0x2, P0 ;  /* 0x0000000503037c11 */ /* 0x000fe400080f1404 */
[----:B------:R-:W-:-:S05]  /*15d0*/  IADD3 R2, P0, PT, R2, 0x800, RZ ;  /* 0x0000080002027810 */ /* 0x000fca0007f1e0ff */
[----:B------:R-:W-:Y:S01]  /*15e0*/  IMAD.X R3, RZ, RZ, R3, P0 ;  /* 0x000000ffff037224 */ /* 0x000fe200000e0603 */
[----:B------:R-:W-:Y:S01]  /*15f0*/  PLOP3.LUT P0, PT, PT, PT, PT, 0x80, 0x8 ;  /* 0x000000000008781c */ /* 0x000fe20003f0f070 */
[----:B------:R-:W-:-:S12]  /*1600*/  @!P1 BRA `(.L_x_26) ;  /* 0x0000000000c09947 */ /* 0x000fd80003800000 */
[----:B------:R-:W-:Y:S02]  /*1610*/  PLOP3.LUT P0, PT, PT, PT, PT, 0x8, 0x80 ;  /* 0x000000000080781c */ /* 0x000fe40003f0e170 */
[----:B------:R-:W-:-:S11]  /*1620*/  IADD3 R13, PT, PT, R9, -0xc00, RZ ;  /* 0xfffff400090d7810 */ /* 0x000fd60007ffe0ff */
.L_x_27:
[----:B------:R-:W0:Y:S01]  /*1630*/  LDC.64 R4, c[0x0][0x380] ;  /* 0x0000e000ff047b82 */ /* 0x000e220000000a00 */
[----:B------:R-:W2:Y:S01]  /*1640*/  LDG.E.CONSTANT R10, desc[UR6][R2.64+-0x400] ;  /* 0xfffc0006020a7981 */ /* 0x000ea2000c1e9900 */
[----:B------:R-:W-:-:S03]  /*1650*/  IADD3 R25, PT, PT, R11, 0x400, RZ ;  /* 0x000004000b197810 */ /* 0x000fc60007ffe0ff */
[----:B------:R-:W3:Y:S04]  /*1660*/  LDG.E.CONSTANT R19, desc[UR6][R2.64] ;  /* 0x0000000602137981 */ /* 0x000ee8000c1e9900 */
[----:B------:R-:W4:Y:S01]  /*1670*/  LDG.E.CONSTANT R18, desc[UR6][R2.64+0x400] ;  /* 0x0004000602127981 */ /* 0x000f22000c1e9900 */
[----:B------:R-:W-:-:S03]  /*1680*/  IADD3 R7, PT, PT, R11, 0x800, RZ ;  /* 0x000008000b077810 */ /* 0x000fc60007ffe0ff */
[----:B------:R-:W5:Y:S04]  /*1690*/  LDG.E.CONSTANT R16, desc[UR6][R2.64+0xc00] ;  /* 0x000c000602107981 */ /* 0x000f68000c1e9900 */
[----:B------:R-:W5:Y:S04]  /*16a0*/  LDG.E.CONSTANT R15, desc[UR6][R2.64+0x1000] ;  /* 0x00100006020f7981 */ /* 0x000f68000c1e9900 */
[----:B------:R-:W5:Y:S01]  /*16b0*/  LDG.E.CONSTANT R14, desc[UR6][R2.64+0x1400] ;  /* 0x00140006020e7981 */ /* 0x000f62000c1e9900 */
[----:B0-----:R-:W-:-:S03]  /*16c0*/  IMAD.WIDE.U32 R22, R11, 0x4, R4 ;  /* 0x000000040b167825 */ /* 0x001fc600078e0004 */
[----:B------:R-:W5:Y:S04]  /*16d0*/  LDG.E.CONSTANT R20, desc[UR6][R2.64+0x2000] ;  /* 0x0020000602147981 */ /* 0x000f68000c1e9900 */
[----:B------:R0:W2:Y:S01]  /*16e0*/  LDG.E.CONSTANT R12, desc[UR6][R22.64] ;  /* 0x00000006160c7981 */ /* 0x0000a2000c1e9900 */
[----:B------:R-:W-:-:S03]  /*16f0*/  IMAD.WIDE.U32 R24, R25, 0x4, R4 ;  /* 0x0000000419187825 */ /* 0x000fc600078e0004 */
[----:B------:R-:W5:Y:S04]  /*1700*/  LDG.E.CONSTANT R26, desc[UR6][R2.64+0x3000] ;  /* 0x00300006021a7981 */ /* 0x000f68000c1e9900 */
[----:B------:R-:W5:Y:S01]  /*1710*/  LDG.E.CONSTANT R17, desc[UR6][R24.64] ;  /* 0x0000000618117981 */ /* 0x000f62000c1e9900 */
[--C-:B------:R-:W-:Y:S01]  /*1720*/  IMAD.WIDE.U32 R6, R7, 0x4, R4.reuse ;  /* 0x0000000407067825 */ /* 0x100fe200078e0004 */
[----:B0-----:R-:W-:Y:S02]  /*1730*/  IADD3 R23, PT, PT, R11, 0xc00, RZ ;  /* 0x00000c000b177810 */ /* 0x001fe40007ffe0ff */
[----:B------:R-:W5:Y:S04]  /*1740*/  LDG.E.CONSTANT R22, desc[UR6][R2.64+0x1c00] ;  /* 0x001c000602167981 */ /* 0x000f68000c1e9900 */
[----:B------:R-:W5:Y:S01]  /*1750*/  LDG.E.CONSTANT R6, desc[UR6][R6.64] ;  /* 0x0000000606067981 */ /* 0x000f62000c1e9900 */
[----:B------:R-:W-:-:S03]  /*1760*/  IMAD.WIDE.U32 R4, R23, 0x4, R4 ;  /* 0x0000000417047825 */ /* 0x000fc600078e0004 */
[----:B------:R-:W5:Y:S04]  /*1770*/  LDG.E.CONSTANT R23, desc[UR6][R2.64+0x2400] ;  /* 0x0024000602177981 */ /* 0x000f68000c1e9900 */
[----:B------:R-:W5:Y:S04]  /*1780*/  LDG.E.CONSTANT R4, desc[UR6][R4.64] ;  /* 0x0000000604047981 */ /* 0x000f68000c1e9900 */
[----:B------:R-:W5:Y:S04]  /*1790*/  LDG.E.CONSTANT R24, desc[UR6][R2.64+0x2c00] ;  /* 0x002c000602187981 */ /* 0x000f68000c1e9900 */
[----:B------:R0:W5:Y:S01]  /*17a0*/  LDG.E.CONSTANT R25, desc[UR6][R2.64+0x3400] ;  /* 0x0034000602197981 */ /* 0x000162000c1e9900 */
[----:B------:R-:W-:-:S04]  /*17b0*/  IADD3 R8, PT, PT, R8, 0x1000, RZ ;  /* 0x0000100008087810 */ /* 0x000fc80007ffe0ff */
[----:B------:R-:W-:Y:S02]  /*17c0*/  ISETP.GE.AND P1, PT, R8, R13, PT ;  /* 0x0000000d0800720c */ /* 0x000fe40003f26270 */
[----:B0-----:R-:W-:Y:S02]  /*17d0*/  IADD3 R2, P2, PT, R2, 0x4000, RZ ;  /* 0x0000400002027810 */ /* 0x001fe40007f5e0ff */
[----:B------:R-:W-:Y:S02]  /*17e0*/  IADD3 R11, PT, PT, R11, 0x1000, RZ ;  /* 0x000010000b0b7810 */ /* 0x000fe40007ffe0ff */
[----:B------:R-:W-:Y:S01]  /*17f0*/  IADD3.X R3, PT, PT, RZ, R3, RZ, P2, !PT ;  /* 0x00000003ff037210 */ /* 0x000fe200017fe4ff */
[----:B--2---:R-:W-:-:S04]  /*1800*/  FADD R21, R12, R21 ;  /* 0x000000150c157221 */ /* 0x004fc80000000000 */
[----:B------:R-:W-:-:S04]  /*1810*/  FADD R10, R21, R10 ;  /* 0x0000000a150a7221 */ /* 0x000fc80000000000 */
[----:B---3--:R-:W-:-:S04]  /*1820*/  FADD R19, R10, R19 ;  /* 0x000000130a137221 */ /* 0x008fc80000000000 */
[----:B----4-:R-:W-:-:S04]  /*1830*/  FADD R18, R19, R18 ;  /* 0x0000001213127221 */ /* 0x010fc80000000000 */
[----:B-----5:R-:W-:-:S04]  /*1840*/  FADD R17, R18, R17 ;  /* 0x0000001112117221 */ /* 0x020fc80000000000 */
        /* <DEDUP_REMOVED lines=12> */
.L_x_26:
[----:B------:R-:W-:Y:S05]  /*1910*/  BSYNC.RECONVERGENT B2 ;  /* 0x0000000000027941 */ /* 0x000fea0003800200 */
.L_x_25:
[----:B------:R-:W-:Y:S01]  /*1920*/  IADD3 R4, PT, PT, R9, -R8, RZ ;  /* 0x8000000809047210 */ /* 0x000fe20007ffe0ff */
[----:B------:R-:W-:Y:S03]  /*1930*/  BSSY.RECONVERGENT B2, `(.L_x_28) ;  /* 0x000001e000027945 */ /* 0x000fe60003800200 */
[----:B------:R-:W-:-:S13]  /*1940*/  ISETP.GT.AND P1, PT, R4, 0x400, PT ;  /* 0x000004000400780c */ /* 0x000fda0003f24270 */
[----:B------:R-:W-:Y:S05]  /*1950*/  @!P1 BRA `(.L_x_29) ;  /* 0x00000000006c9947 */ /* 0x000fea0003800000 */
[----:B------:R-:W0:Y:S01]  /*1960*/  LDC.64 R6, c[0x0][0x380] ;  /* 0x0000e000ff067b82 */ /* 0x000e220000000a00 */
[----:B------:R-:W2:Y:S01]  /*1970*/  LDG.E.CONSTANT R10, desc[UR6][R2.64+-0x400] ;  /* 0xfffc0006020a7981 */ /* 0x000ea2000c1e9900 */
[----:B------:R-:W-:-:S03]  /*1980*/  VIADD R15, R11, 0x400 ;  /* 0x000004000b0f7836 */ /* 0x000fc60000000000 */
[----:B------:R-:W3:Y:S04]  /*1990*/  LDG.E.CONSTANT R13, desc[UR6][R2.64] ;  /* 0x00000006020d7981 */ /* 0x000ee8000c1e9900 */
[----:B------:R-:W4:Y:S04]  /*19a0*/  LDG.E.CONSTANT R17, desc[UR6][R2.64+0xc00] ;  /* 0x000c000602117981 */ /* 0x000f28000c1e9900 */
[----:B------:R-:W5:Y:S04]  /*19b0*/  LDG.E.CONSTANT R19, desc[UR6][R2.64+0x1000] ;  /* 0x0010000602137981 */ /* 0x000f68000c1e9900 */
[----:B------:R1:W5:Y:S01]  /*19c0*/  LDG.E.CONSTANT R23, desc[UR6][R2.64+0x1400] ;  /* 0x0014000602177981 */ /* 0x000362000c1e9900 */
[----:B0-----:R-:W-:-:S06]  /*19d0*/  IMAD.WIDE.U32 R4, R11, 0x4, R6 ;  /* 0x000000040b047825 */ /* 0x001fcc00078e0006 */
[----:B------:R-:W2:Y:S01]  /*19e0*/  LDG.E.CONSTANT R4, desc[UR6][R4.64] ;  /* 0x0000000604047981 */ /* 0x000ea2000c1e9900 */
[----:B------:R-:W-:-:S03]  /*19f0*/  IMAD.WIDE.U32 R6, R15, 0x4, R6 ;  /* 0x000000040f067825 */ /* 0x000fc600078e0006 */
[----:B------:R-:W4:Y:S04]  /*1a00*/  LDG.E.CONSTANT R15, desc[UR6][R2.64+0x400] ;  /* 0x00040006020f7981 */ /* 0x000f28000c1e9900 */
[----:B------:R-:W5:Y:S01]  /*1a10*/  LDG.E.CONSTANT R7, desc[UR6][R6.64] ;  /* 0x0000000606077981 */ /* 0x000f62000c1e9900 */
[----:B------:R-:W-:Y:S02]  /*1a20*/  PLOP3.LUT P0, PT, PT, PT, PT, 0x8, 0x80 ;  /* 0x000000000080781c */ /* 0x000fe40003f0e170 */
[----:B------:R-:W-:Y:S02]  /*1a30*/  IADD3 R8, PT, PT, R8, 0x800, RZ ;  /* 0x0000080008087810 */ /* 0x000fe40007ffe0ff */
[----:B------:R-:W-:Y:S01]  /*1a40*/  IADD3 R11, PT, PT, R11, 0x800, RZ ;  /* 0x000008000b0b7810 */ /* 0x000fe20007ffe0ff */
[----:B--2---:R-:W-:-:S04]  /*1a50*/  FADD R21, R21, R4 ;  /* 0x0000000415157221 */ /* 0x004fc80000000000 */
[----:B------:R-:W-:-:S04]  /*1a60*/  FADD R10, R21, R10 ;  /* 0x0000000a150a7221 */ /* 0x000fc80000000000 */
[----:B---3--:R-:W-:-:S04]  /*1a70*/  FADD R10, R10, R13 ;  /* 0x0000000d0a0a7221 */ /* 0x008fc80000000000 */
[----:B----4-:R-:W-:-:S04]  /*1a80*/  FADD R10, R10, R15 ;  /* 0x0000000f0a0a7221 */ /* 0x010fc80000000000 */
[----:B-----5:R-:W-:Y:S01]  /*1a90*/  FADD R10, R10, R7 ;  /* 0x000000070a0a7221 */ /* 0x020fe20000000000 */
[----:B------:R-:W-:-:S03]  /*1aa0*/  IADD3 R4, P1, PT, R2, 0x2000, RZ ;  /* 0x0000200002047810 */ /* 0x000fc60007f3e0ff */
[----:B------:R-:W-:Y:S01]  /*1ab0*/  FADD R10, R10, R17 ;  /* 0x000000110a0a7221 */ /* 0x000fe20000000000 */
[----:B------:R-:W-:-:S03]  /*1ac0*/  IADD3.X R5, PT, PT, RZ, R3, RZ, P1, !PT ;  /* 0x00000003ff057210 */ /* 0x000fc60000ffe4ff */
[----:B------:R-:W-:Y:S01]  /*1ad0*/  FADD R10, R10, R19 ;  /* 0x000000130a0a7221 */ /* 0x000fe20000000000 */
[----:B-1----:R-:W-:Y:S02]  /*1ae0*/  MOV R2, R4 ;  /* 0x0000000400027202 */ /* 0x002fe40000000f00 */
[----:B------:R-:W-:Y:S01]  /*1af0*/  MOV R3, R5 ;  /* 0x0000000500037202 */ /* 0x000fe20000000f00 */
[----:B------:R-:W-:-:S07]  /*1b00*/  FADD R21, R10, R23 ;  /* 0x000000170a157221 */ /* 0x000fce0000000000 */
.L_x_29:
[----:B------:R-:W-:Y:S05]  /*1b10*/  BSYNC.RECONVERGENT B2 ;  /* 0x0000000000027941 */ /* 0x000fea0003800200 */
.L_x_28:
[----:B------:R-:W-:-:S13]  /*1b20*/  ISETP.LT.OR P0, PT, R8, R9, P0 ;  /* 0x000000090800720c */ /* 0x000fda0000701670 */
[----:B------:R-:W-:Y:S05]  /*1b30*/  @!P0 BRA `(.L_x_21) ;  /* 0x0000000000288947 */ /* 0x000fea0003800000 */
[----:B------:R-:W0:Y:S01]  /*1b40*/  LDC.64 R4, c[0x0][0x380] ;  /* 0x0000e000ff047b82 */ /* 0x000e220000000a00 */
[----:B------:R-:W2:Y:S04]  /*1b50*/  LDG.E.CONSTANT R6, desc[UR6][R2.64+-0x400] ;  /* 0xfffc000602067981 */ /* 0x000ea8000c1e9900 */
[----:B------:R-:W3:Y:S04]  /*1b60*/  LDG.E.CONSTANT R7, desc[UR6][R2.64] ;  /* 0x0000000602077981 */ /* 0x000ee8000c1e9900 */
[----:B------:R-:W4:Y:S01]  /*1b70*/  LDG.E.CONSTANT R9, desc[UR6][R2.64+0x400] ;  /* 0x0004000602097981 */ /* 0x000f22000c1e9900 */
[----:B0-----:R-:W-:-:S06]  /*1b80*/  IMAD.WIDE.U32 R4, R11, 0x4, R4 ;  /* 0x000000040b047825 */ /* 0x001fcc00078e0004 */
[----:B------:R-:W5:Y:S02]  /*1b90*/  LDG.E.CONSTANT R4, desc[UR6][R4.64] ;  /* 0x0000000604047981 */ /* 0x000f64000c1e9900 */
[----:B-----5:R-:W-:-:S04]  /*1ba0*/  FADD R21, R21, R4 ;  /* 0x0000000415157221 */ /* 0x020fc80000000000 */
[----:B--2---:R-:W-:-:S04]  /*1bb0*/  FADD R6, R21, R6 ;  /* 0x0000000615067221 */ /* 0x004fc80000000000 */
[----:B---3--:R-:W-:-:S04]  /*1bc0*/  FADD R6, R6, R7 ;  /* 0x0000000706067221 */ /* 0x008fc80000000000 */
[----:B----4-:R-:W-:-:S07]  /*1bd0*/  FADD R21, R6, R9 ;  /* 0x0000000906157221 */ /* 0x010fce0000000000 */
.L_x_21:
[----:B------:R-:W-:Y:S05]  /*1be0*/  BSYNC.RECONVERGENT B1 ;  /* 0x0000000000017941 */ /* 0x000fea0003800200 */
.L_x_19:
[----:B------:R-:W0:Y:S01]  /*1bf0*/  S2R R6, SR_LANEID ;  /* 0x0000000000067919 */ /* 0x000e220000000000 */
[----:B------:R-:W1:Y:S01]  /*1c00*/  SHFL.DOWN PT, R2, R21, 0x1, 0x1f ;  /* 0x08201f0015027f89 */ /* 0x000e6200000e0000 */
[C---:B0-----:R-:W-:Y:S02]  /*1c10*/  ISETP.GT.AND P0, PT, R6.reuse, 0x1e, PT ;  /* 0x0000001e0600780c */ /* 0x041fe40003f04270 */
[----:B------:R-:W-:-:S11]  /*1c20*/  ISETP.NE.AND P1, PT, R6, RZ, PT ;  /* 0x000000ff0600720c */ /* 0x000fd60003f25270 */
[----:B-1----:R-:W-:Y:S01]  /*1c30*/  @!P0 FADD R21, R2, R21 ;  /* 0x0000001502158221 */ /* 0x002fe20000000000 */
[----:B------:R-:W-:Y:S01]  /*1c40*/  ISETP.GT.AND P0, PT, R6, 0x1d, PT ;  /* 0x0000001d0600780c */ /* 0x000fe20003f04270 */
[----:B------:R-:W0:Y:S01]  /*1c50*/  @!P1 S2R R5, SR_CgaCtaId ;  /* 0x0000000000059919 */ /* 0x000e220000008800 */
[----:B------:R-:W-:Y:S02]  /*1c60*/  @!P1 MOV R4, 0x400 ;  /* 0x0000040000049802 */ /* 0x000fe40000000f00 */
[----:B------:R-:W-:Y:S01]  /*1c70*/  @!P1 SHF.R.U32.HI R3, RZ, 0x3, R0 ;  /* 0x00000003ff039819 */ /* 0x000fe20000011600 */
[----:B------:R-:W1:Y:S03]  /*1c80*/  SHFL.DOWN PT, R2, R21, 0x2, 0x1f ;  /* 0x08401f0015027f89 */ /* 0x000e6600000e0000 */
[----:B------:R-:W-:-:S05]  /*1c90*/  @!P1 LOP3.LUT R3, R3, 0x7c, RZ, 0xc0, !PT ;  /* 0x0000007c03039812 */ /* 0x000fca00078ec0ff */
[----:B-1----:R-:W-:Y:S01]  /*1ca0*/  @!P0 FADD R21, R21, R2 ;  /* 0x0000000215158221 */ /* 0x002fe20000000000 */
[----:B------:R-:W-:Y:S02]  /*1cb0*/  ISETP.GT.AND P0, PT, R6, 0x1b, PT ;  /* 0x0000001b0600780c */ /* 0x000fe40003f04270 */
[----:B0-----:R-:W-:Y:S02]  /*1cc0*/  @!P1 LEA R4, R5, R4, 0x18 ;  /* 0x0000000405049211 */ /* 0x001fe400078ec0ff */
[----:B------:R-:W0:Y:S02]  /*1cd0*/  SHFL.DOWN PT, R2, R21, 0x4, 0x1f ;  /* 0x08801f0015027f89 */ /* 0x000e2400000e0000 */
[----:B------:R-:W-:-:S07]  /*1ce0*/  @!P1 IADD3 R3, PT, PT, R3, R4, RZ ;  /* 0x0000000403039210 */ /* 0x000fce0007ffe0ff */
        /* <DEDUP_REMOVED lines=12> */
[----:B------:R-:W0:Y:S01]  /*1db0*/  S2UR UR5, SR_CgaCtaId ;  /* 0x00000000000579c3 */ /* 0x000e220000008800 */
[----:B------:R-:W-:Y:S02]  /*1dc0*/  UMOV UR4, 0x400 ;  /* 0x0000040000047882 */ /* 0x000fe40000000000 */
[----:B0-----:R-:W-:-:S09]  /*1dd0*/  ULEA UR4, UR5, UR4, 0x18 ;  /* 0x0000000405047291 */ /* 0x001fd2000f8ec0ff */
[----:B---3--:R-:W0:Y:S04]  /*1de0*/  LDS R3, [UR4+0xc] ;  /* 0x00000c04ff037984 */ /* 0x008e280008000800 */
        /* <DEDUP_REMOVED lines=10> */
.L_x_2:
        /* <DEDUP_REMOVED lines=12> */
.L_x_32:
[----:B------:R-:W-:Y:S05]  /*1f50*/  BSYNC.RECONVERGENT B1 ;  /* 0x0000000000017941 */ /* 0x000fea0003800200 */
.L_x_31:
[----:B------:R-:W-:Y:S01]  /*1f60*/  ISETP.GE.AND P0, PT, R11, R20, PT ;  /* 0x000000140b00720c */ /* 0x000fe20003f06270 */
[----:B------:R-:W-:-:S12]  /*1f70*/  BSSY.RECONVERGENT B1, `(.L_x_33) ;  /* 0x0000074000017945 */ /* 0x000fd80003800200 */
[----:B------:R-:W-:Y:S05]  /*1f80*/  @P0 BRA `(.L_x_34) ;  /* 0x0000000400c80947 */ /* 0x000fea0003800000 */
[----:B0-----:R-:W-:Y:S01]  /*1f90*/  LOP3.LUT R3, RZ, R11, RZ, 0x33, !PT ;  /* 0x0000000bff037212 */ /* 0x001fe200078e33ff */
[----:B------:R-:W-:Y:S04]  /*1fa0*/  BSSY.RECONVERGENT B2, `(.L_x_35) ;  /* 0x0000015000027945 */ /* 0x000fe80003800200 */
[----:B------:R-:W-:-:S05]  /*1fb0*/  IMAD.IADD R4, R3, 0x1, R20 ;  /* 0x0000000103047824 */ /* 0x000fca00078e0214 */
        /* <DEDUP_REMOVED lines=10> */
.L_x_37:
[----:B------:R-:W-:-:S06]  /*2060*/  MOV R3, R5 ;  /* 0x0000000500037202 */ /* 0x000fcc0000000f00 */
[----:B------:R0:W2:Y:S01]  /*2070*/  LDG.E.CONSTANT R3, desc[UR6][R2.64] ;  /* 0x0000000602037981 */ /* 0x0000a2000c1e9900 */
[----:B------:R-:W-:Y:S02]  /*2080*/  IADD3 R4, PT, PT, R4, 0x1, RZ ;  /* 0x0000000104047810 */ /* 0x000fe40007ffe0ff */
[----:B------:R-:W-:Y:S02]  /*2090*/  IADD3 R11, PT, PT, R11, 0x100, RZ ;  /* 0x000001000b0b7810 */ /* 0x000fe40007ffe0ff */
[----:B------:R-:W-:Y:S02]  /*20a0*/  ISETP.NE.AND P0, PT, R4, RZ, PT ;  /* 0x000000ff0400720c */ /* 0x000fe40003f05270 */
[----:B0-----:R-:W-:-:S04]  /*20b0*/  IADD3 R2, P2, PT, R2, 0x400, RZ ;  /* 0x0000040002027810 */ /* 0x001fc80007f5e0ff */
[----:B------:R-:W-:Y:S01]  /*20c0*/  IADD3.X R5, PT, PT, RZ, R5, RZ, P2, !PT ;  /* 0x00000005ff057210 */ /* 0x000fe200017fe4ff */
[----:B--2--5:R-:W-:-:S06]  /*20d0*/  FADD R0, R3, R0 ;  /* 0x0000000003007221 */ /* 0x024fcc0000000000 */
[----:B------:R-:W-:Y:S05]  /*20e0*/  @P0 BRA `(.L_x_37) ;  /* 0xfffffffc00dc0947 */ /* 0x000fea000383ffff */
.L_x_36:
[----:B------:R-:W-:Y:S05]  /*20f0*/  BSYNC.RECONVERGENT B2 ;  /* 0x0000000000027941 */ /* 0x000fea0003800200 */
.L_x_35:
        /* <DEDUP_REMOVED lines=8> */
.L_x_40:
        /* <DEDUP_REMOVED lines=9> */
[----:B------:R-:W-:-:S03]  /*2210*/  VIADD R3, R11, 0x800 ;  /* 0x000008000b037836 */ /* 0x000fc60000000000 */
[----:B------:R-:W4:Y:S01]  /*2220*/  LDG.E.CONSTANT R15, desc[UR6][R4.64+0x400] ;  /* 0x00040006040f7981 */ /* 0x000f22000c1e9900 */
        /* <DEDUP_REMOVED lines=32> */
.L_x_39:
[----:B------:R-:W-:Y:S05]  /*2430*/  BSYNC.RECONVERGENT B2 ;  /* 0x0000000000027941 */ /* 0x000fea0003800200 */
.L_x_38:
[----:B------:R-:W-:Y:S01]  /*2440*/  IADD3 R2, PT, PT, -R11, R20, RZ ;  /* 0x000000140b027210 */ /* 0x000fe20007ffe1ff */
[----:B------:R-:W-:Y:S03]  /*2450*/  BSSY.RECONVERGENT B2, `(.L_x_41) ;  /* 0x0000019000027945 */ /* 0x000fe60003800200 */
[----:B------:R-:W-:-:S13]  /*2460*/  ISETP.GT.AND P1, PT, R2, 0x400, PT ;  /* 0x000004000200780c */ /* 0x000fda0003f24270 */
[----:B------:R-:W-:Y:S05]  /*2470*/  @!P1 BRA `(.L_x_42) ;  /* 0x0000000000589947 */ /* 0x000fea0003800000 */
        /* <DEDUP_REMOVED lines=22> */
.L_x_42:
[----:B------:R-:W-:Y:S05]  /*25e0*/  BSYNC.RECONVERGENT B2 ;  /* 0x0000000000027941 */ /* 0x000fea0003800200 */
.L_x_41:
        /* <DEDUP_REMOVED lines=12> */
.L_x_34:
[----:B------:R-:W-:Y:S05]  /*26b0*/  BSYNC.RECONVERGENT B1 ;  /* 0x0000000000017941 */ /* 0x000fea0003800200 */
.L_x_33:
        /* <DEDUP_REMOVED lines=35> */
[----:B--2---:R-:W0:Y:S04]  /*28f0*/  LDS R3, [UR4+0xc] ;  /* 0x00000c04ff037984 */ /* 0x004e280008000800 */
        /* <DEDUP_REMOVED lines=10> */
.L_x_43:
[----:B0-----:R-:W0:Y:S01]  /*29a0*/  S2R R2, SR_LANEID ;  /* 0x0000000000027919 */ /* 0x001e220000000000 */
[----:B------:R-:W-:-:S04]  /*29b0*/  LOP3.LUT R0, R9, 0x3e0, RZ, 0xc0, !PT ;  /* 0x000003e009007812 */ /* 0x000fc800078ec0ff */
[----:B------:R-:W-:Y:S02]  /*29c0*/  IADD3 R3, PT, PT, R0, 0x20, RZ ;  /* 0x0000002000037810 */ /* 0x000fe40007ffe0ff */
[----:B------:R-:W-:Y:S02]  /*29d0*/  LOP3.LUT R7, RZ, R0, RZ, 0x33, !PT ;  /* 0x00000000ff077212 */ /* 0x000fe400078e33ff */
[-C--:B------:R-:W-:Y:S02]  /*29e0*/  ISETP.GT.AND P0, PT, R3, R20.reuse, PT ;  /* 0x000000140300720c */ /* 0x080fe40003f04270 */
[----:B------:R-:W-:-:S04]  /*29f0*/  IADD3 R7, PT, PT, R7, R20, RZ ;  /* 0x0000001407077210 */ /* 0x000fc80007ffe0ff */
[----:B------:R-:W-:-:S05]  /*2a00*/  SEL R4, R7, 0x1f, P0 ;  /* 0x0000001f07047807 */ /* 0x000fca0000000000 */
[----:B------:R-:W1:Y:S01]  /*2a10*/  SHFL.DOWN PT, R0, R5, 0x1, R4 ;  /* 0x0820000005007989 */ /* 0x000e6200000e0004 */
[C---:B0-----:R-:W-:Y:S01]  /*2a20*/  ISETP.GE.AND P0, PT, R2.reuse, R4, PT ;  /* 0x000000040200720c */ /* 0x041fe20003f06270 */
[C---:B------:R-:W-:Y:S01]  /*2a30*/  VIADD R3, R2.reuse, 0x2 ;  /* 0x0000000202037836 */ /* 0x040fe20000000000 */
[----:B------:R-:W-:-:S11]  /*2a40*/  ISETP.NE.AND P1, PT, R2, RZ, PT ;  /* 0x000000ff0200720c */ /* 0x000fd60003f25270 */
[----:B-1----:R-:W-:Y:S01]  /*2a50*/  @!P0 FADD R5, R0, R5 ;  /* 0x0000000500058221 */ /* 0x002fe20000000000 */
[-C--:B------:R-:W-:Y:S01]  /*2a60*/  ISETP.GT.AND P0, PT, R3, R4.reuse, PT ;  /* 0x000000040300720c */ /* 0x080fe20003f04270 */
[----:B------:R-:W0:Y:S01]  /*2a70*/  @!P1 S2R R6, SR_CgaCtaId ;  /* 0x0000000000069919 */ /* 0x000e220000008800 */
[----:B------:R-:W-:Y:S02]  /*2a80*/  IADD3 R3, PT, PT, R2, 0x4, RZ ;  /* 0x0000000402037810 */ /* 0x000fe40007ffe0ff */
[----:B------:R-:W1:Y:S09]  /*2a90*/  SHFL.DOWN PT, R0, R5, 0x2, R4 ;  /* 0x0840000005007989 */ /* 0x000e7200000e0004 */
[----:B-1----:R-:W-:Y:S01]  /*2aa0*/  @!P0 FADD R5, R5, R0 ;  /* 0x0000000005058221 */ /* 0x002fe20000000000 */
[----:B------:R-:W-:-:S02]  /*2ab0*/  ISETP.GT.AND P0, PT, R3, R4, PT ;  /* 0x000000040300720c */ /* 0x000fc40003f04270 */
[----:B------:R-:W-:Y:S02]  /*2ac0*/  IADD3 R3, PT, PT, R2, 0x8, RZ ;  /* 0x0000000802037810 */ /* 0x000fe40007ffe0ff */
[----:B------:R-:W1:Y:S09]  /*2ad0*/  SHFL.DOWN PT, R0, R5, 0x4, R4 ;  /* 0x0880000005007989 */ /* 0x000e7200000e0004 */
[----:B-1----:R-:W-:Y:S01]  /*2ae0*/  @!P0 FADD R5, R5, R0 ;  /* 0x0000000005058221 */ /* 0x002fe20000000000 */
[----:B------:R-:W-:-:S02]  /*2af0*/  ISETP.GT.AND P0, PT, R3, R4, PT ;  /* 0x000000040300720c */ /* 0x000fc40003f04270 */
[----:B------:R-:W-:Y:S02]  /*2b00*/  IADD3 R3, PT, PT, R2, 0x10, RZ ;  /* 0x0000001002037810 */ /* 0x000fe40007ffe0ff */
[----:B------:R-:W1:Y:S01]  /*2b10*/  SHFL.DOWN PT, R0, R5, 0x8, R4 ;  /* 0x0900000005007989 */ /* 0x000e6200000e0004 */
[----:B------:R-:W-:-:S04]  /*2b20*/  @!P1 SHF.R.U32.HI R2, RZ, 0x3, R9 ;  /* 0x00000003ff029819 */ /* 0x000fc80000011609 */
[----:B------:R-:W-:-:S04]  /*2b30*/  @!P1 LOP3.LUT R2, R2, 0x7c, RZ, 0xc0, !PT ;  /* 0x0000007c02029812 */ /* 0x000fc800078ec0ff */
[----:B-1----:R-:W-:Y:S01]  /*2b40*/  @!P0 FADD R5, R5, R0 ;  /* 0x0000000005058221 */ /* 0x002fe20000000000 */
[----:B------:R-:W-:Y:S02]  /*2b50*/  ISETP.GT.AND P0, PT, R3, R4, PT ;  /* 0x000000040300720c */ /* 0x000fe40003f04270 */
[----:B------:R-:W-:Y:S02]  /*2b60*/  @!P1 MOV R3, 0x400 ;  /* 0x0000040000039802 */ /* 0x000fe40000000f00 */
[----:B------:R-:W1:Y:S02]  /*2b70*/  SHFL.DOWN PT, R0, R5, 0x10, R4 ;  /* 0x0a00000005007989 */ /* 0x000e6400000e0004 */
[----:B0-----:R-:W-:-:S04]  /*2b80*/  @!P1 LEA R3, R6, R3, 0x18 ;  /* 0x0000000306039211 */ /* 0x001fc800078ec0ff */
[----:B------:R-:W-:-:S03]  /*2b90*/  @!P1 IADD3 R3, PT, PT, R2, R3, RZ ;  /* 0x0000000302039210 */ /* 0x000fc60007ffe0ff */
[----:B-1----:R-:W-:Y:S01]  /*2ba0*/  @!P0 FADD R5, R5, R0 ;  /* 0x0000000005058221 */ /* 0x002fe20000000000 */
        /* <DEDUP_REMOVED lines=12> */
[----:B-1----:R-:W0:Y:S04]  /*2c70*/  LDS R3, [UR4+0xc] ;  /* 0x00000c04ff037984 */ /* 0x002e280008000800 */
        /* <DEDUP_REMOVED lines=13> */
.L_x_30:
[----:B------:R-:W0:Y:S01]  /*2d50*/  S2R R8, SR_TID.X ;  /* 0x0000000000087919 */ /* 0x000e220000002100 */
[----:B------:R-:W0:Y:S02]  /*2d60*/  LDC.64 R2, c[0x0][0x380] ;  /* 0x0000e000ff027b82 */ /* 0x000e240000000a00 */
[----:B0-----:R-:W-:-:S05]  /*2d70*/  IMAD.WIDE.U32 R2, R8, 0x4, R2 ;  /* 0x0000000408027825 */ /* 0x001fca00078e0002 */
[----:B------:R-:W2:Y:S04]  /*2d80*/  LDG.E.CONSTANT R19, desc[UR6][R2.64] ;  /* 0x0000000602137981 */ /* 0x000ea8000c1e9900 */
[----:B------:R-:W2:Y:S04]  /*2d90*/  LDG.E.CONSTANT R0, desc[UR6][R2.64+0x400] ;  /* 0x0004000602007981 */ /* 0x000ea8000c1e9900 */
[----:B------:R-:W3:Y:S04]  /*2da0*/  LDG.E.CONSTANT R4, desc[UR6][R2.64+0x800] ;  /* 0x0008000602047981 */ /* 0x000ee8000c1e9900 */
[----:B------:R-:W3:Y:S04]  /*2db0*/  LDG.E.CONSTANT R5, desc[UR6][R2.64+0xc00] ;  /* 0x000c000602057981 */ /* 0x000ee8000c1e9900 */
[----:B------:R-:W4:Y:S04]  /*2dc0*/  LDG.E.CONSTANT R6, desc[UR6][R2.64+0x1000] ;  /* 0x0010000602067981 */ /* 0x000f28000c1e9900 */
[----:B------:R-:W4:Y:S04]  /*2dd0*/  LDG.E.CONSTANT R7, desc[UR6][R2.64+0x1400] ;  /* 0x0014000602077981 */ /* 0x000f28000c1e9900 */
[----:B------:R-:W5:Y:S04]  /*2de0*/  LDG.E.CONSTANT R9, desc[UR6][R2.64+0x1800] ;  /* 0x0018000602097981 */ /* 0x000f68000c1e9900 */
        /* <DEDUP_REMOVED lines=8> */
[----:B------:R-:W5:Y:S01]  /*2e70*/  LDG.E.CONSTANT R18, desc[UR6][R2.64+0x3c00] ;  /* 0x003c000602127981 */ /* 0x000f62000c1e9900 */
[----:B------:R-:W-:Y:S01]  /*2e80*/  ISETP.GE.U32.AND P0, PT, R20, 0x2000, PT ;  /* 0x000020001400780c */ /* 0x000fe20003f06070 */
[----:B--2---:R-:W-:Y:S01]  /*2e90*/  FADD R0, R19, R0 ;  /* 0x0000000013007221 */ /* 0x004fe20000000000 */
[----:B---3--:R-:W-:-:S04]  /*2ea0*/  FADD R5, R4, R5 ;  /* 0x0000000504057221 */ /* 0x008fc80000000000 */
[----:B------:R-:W-:Y:S01]  /*2eb0*/  FADD R0, R0, R5 ;  /* 0x0000000500007221 */ /* 0x000fe20000000000 */
[----:B----4-:R-:W-:Y:S01]  /*2ec0*/  FADD R6, R6, R7 ;  /* 0x0000000706067221 */ /* 0x010fe20000000000 */
[----:B-----5:R-:W-:-:S04]  /*2ed0*/  FADD R9, R9, R10 ;  /* 0x0000000a09097221 */ /* 0x020fc80000000000 */
[----:B------:R-:W-:Y:S01]  /*2ee0*/  FADD R9, R6, R9 ;  /* 0x0000000906097221 */ /* 0x000fe20000000000 */
[----:B------:R-:W-:-:S03]  /*2ef0*/  FADD R11, R11, R12 ;  /* 0x0000000c0b0b7221 */ /* 0x000fc60000000000 */
[----:B------:R-:W-:Y:S01]  /*2f00*/  FADD R0, R0, R9 ;  /* 0x0000000900007221 */ /* 0x000fe20000000000 */
[----:B------:R-:W-:-:S04]  /*2f10*/  FADD R14, R13, R14 ;  /* 0x0000000e0d0e7221 */ /* 0x000fc80000000000 */
[----:B------:R-:W-:Y:S01]  /*2f20*/  FADD R11, R11, R14 ;  /* 0x0000000e0b0b7221 */ /* 0x000fe20000000000 */
[----:B------:R-:W-:Y:S01]  /*2f30*/  FADD R15, R15, R16 ;  /* 0x000000100f0f7221 */ /* 0x000fe20000000000 */
[----:B------:R-:W-:-:S04]  /*2f40*/  FADD R18, R17, R18 ;  /* 0x0000001211127221 */ /* 0x000fc80000000000 */
[----:B------:R-:W-:-:S04]  /*2f50*/  FADD R18, R15, R18 ;  /* 0x000000120f127221 */ /* 0x000fc80000000000 */
[----:B------:R-:W-:Y:S01]  /*2f60*/  FADD R5, R11, R18 ;  /* 0x000000120b057221 */ /* 0x000fe20000000000 */
[----:B------:R-:W-:-:S03]  /*2f70*/  HFMA2 R11, -RZ, RZ, 0, 0.00048828125 ;  /* 0x00001000ff0b7431 */ /* 0x000fc600000001ff */
[----:B------:R-:W-:Y:S01]  /*2f80*/  FADD R0, R0, R5 ;  /* 0x0000000500007221 */ /* 0x000fe20000000000 */
[----:B------:R-:W-:Y:S06]  /*2f90*/  @!P0 BRA `(.L_x_44) ;  /* 0x0000000000ac8947 */ /* 0x000fec0003800000 */
[----:B------:R-:W0:Y:S01]  /*2fa0*/  LDC R7, c[0x0][0x390] ;  /* 0x0000e400ff077b82 */ /* 0x000e220000000800 */
[----:B------:R-:W-:Y:S02]  /*2fb0*/  IADD3 R6, PT, PT, R20, -0x1000, RZ ;  /* 0xfffff00014067810 */ /* 0x000fe40007ffe0ff */
[----:B------:R-:W-:-:S07]  /*2fc0*/  MOV R11, 0x1000 ;  /* 0x00001000000b7802 */ /* 0x000fce0000000f00 */
.L_x_46:
[----:B------:R-:W-:-:S05]  /*2fd0*/  IMAD.WIDE R4, R11, 0x4, R2 ;  /* 0x000000040b047825 */ /* 0x000fca00078e0202 */
[----:B------:R-:W2:Y:S04]  /*2fe0*/  LDG.E.CONSTANT R20, desc[UR6][R4.64+0x400] ;  /* 0x0004000604147981 */ /* 0x000ea8000c1e9900 */
[----:B------:R-:W2:Y:S04]  /*2ff0*/  LDG.E.CONSTANT R21, desc[UR6][R4.64+0x800] ;  /* 0x0008000604157981 */ /* 0x000ea8000c1e9900 */
        /* <DEDUP_REMOVED lines=13> */
[----:B------:R1:W5:Y:S01]  /*30d0*/  LDG.E.CONSTANT R18, desc[UR6][R4.64+0x3c00] ;  /* 0x003c000604127981 */ /* 0x000362000c1e9900 */
[----:B--2---:R-:W-:Y:S01]  /*30e0*/  FADD R21, R20, R21 ;  /* 0x0000001514157221 */ /* 0x004fe20000000000 */
[----:B0-----:R-:W-:-:S05]  /*30f0*/  MOV R20, R7 ;  /* 0x0000000700147202 */ /* 0x001fca0000000f00 */
[----:B-1----:R-:W-:Y:S02]  /*3100*/  IMAD.IADD R4, R20, 0x1, -R11 ;  /* 0x0000000114047824 */ /* 0x002fe400078e0a0b */
[----:B---3--:R-:W-:-:S03]  /*3110*/  FADD R0, R19, R0 ;  /* 0x0000000013007221 */ /* 0x008fc60000000000 */
[----:B------:R-:W-:Y:S01]  /*3120*/  ISETP.GE.AND P0, PT, R4, 0x1000, PT ;  /* 0x000010000400780c */ /* 0x000fe20003f06270 */
[----:B----4-:R-:W-:Y:S01]  /*3130*/  FADD R22, R22, R23 ;  /* 0x0000001716167221 */ /* 0x010fe20000000000 */
[----:B------:R-:W-:Y:S01]  /*3140*/  FADD R0, R0, R21 ;  /* 0x0000001500007221 */ /* 0x000fe20000000000 */
[----:B-----5:R-:W-:-:S04]  /*3150*/  FADD R25, R24, R25 ;  /* 0x0000001918197221 */ /* 0x020fc80000000000 */
[----:B------:R-:W-:Y:S01]  /*3160*/  FADD R25, R22, R25 ;  /* 0x0000001916197221 */ /* 0x000fe20000000000 */
[----:B------:R-:W-:Y:S01]  /*3170*/  FADD R16, R16, R17 ;  /* 0x0000001110107221 */ /* 0x000fe20000000000 */
[----:B------:R-:W-:-:S04]  /*3180*/  FADD R15, R15, R10 ;  /* 0x0000000a0f0f7221 */ /* 0x000fc80000000000 */
[----:B------:R-:W-:Y:S01]  /*3190*/  FADD R15, R16, R15 ;  /* 0x0000000f100f7221 */ /* 0x000fe20000000000 */
[----:B------:R-:W-:Y:S01]  /*31a0*/  FADD R9, R14, R9 ;  /* 0x000000090e097221 */ /* 0x000fe20000000000 */
[----:B------:R-:W-:-:S04]  /*31b0*/  FADD R12, R13, R12 ;  /* 0x0000000c0d0c7221 */ /* 0x000fc80000000000 */
[----:B------:R-:W-:Y:S01]  /*31c0*/  FADD R12, R9, R12 ;  /* 0x0000000c090c7221 */ /* 0x000fe20000000000 */
[----:B------:R-:W-:-:S03]  /*31d0*/  FADD R0, R0, R25 ;  /* 0x0000001900007221 */ /* 0x000fc60000000000 */
[----:B------:R-:W-:-:S04]  /*31e0*/  FADD R15, R15, R12 ;  /* 0x0000000c0f0f7221 */ /* 0x000fc80000000000 */
[----:B------:R-:W-:-:S04]  /*31f0*/  FADD R15, R0, R15 ;  /* 0x0000000f000f7221 */ /* 0x000fc80000000000 */
[----:B------:R-:W-:Y:S01]  /*3200*/  FADD R0, R18, R15 ;  /* 0x0000000f12007221 */ /* 0x000fe20000000000 */
[----:B------:R-:W-:Y:S06]  /*3210*/  @!P0 BRA `(.L_x_45) ;  /* 0x0000000800308947 */ /* 0x000fec0003800000 */
[----:B------:R-:W-:-:S04]  /*3220*/  IADD3 R11, PT, PT, R11, 0x1000, RZ ;  /* 0x000010000b0b7810 */ /* 0x000fc80007ffe0ff */
[----:B------:R-:W-:-:S13]  /*3230*/  ISETP.GT.AND P0, PT, R11, R6, PT ;  /* 0x000000060b00720c */ /* 0x000fda0003f04270 */
[----:B------:R-:W-:Y:S05]  /*3240*/  @!P0 BRA `(.L_x_46) ;  /* 0xfffffffc00608947 */ /* 0x000fea000383ffff */
.L_x_44:
[----:B------:R-:W-:-:S13]  /*3250*/  ISETP.GE.AND P0, PT, R11, R20, PT ;  /* 0x000000140b00720c */ /* 0x000fda0003f06270 */
[----:B------:R-:W-:Y:S05]  /*3260*/  @P0 BRA `(.L_x_45) ;  /* 0x00000008001c0947 */ /* 0x000fea0003800000 */
[----:B------:R-:W-:Y:S01]  /*3270*/  IADD3 R9, PT, PT, -R11, R20, RZ ;  /* 0x000000140b097210 */ /* 0x000fe20007ffe1ff */
[----:B------:R-:W-:Y:S03]  /*3280*/  BSSY.RECONVERGENT B1, `(.L_x_45) ;  /* 0x0000085000017945 */ /* 0x000fe60003800200 */
        /* <DEDUP_REMOVED lines=16> */
.L_x_50:
        /* <DEDUP_REMOVED lines=8> */
.L_x_49:
[----:B------:R-:W-:Y:S05]  /*3410*/  BSYNC.RECONVERGENT B2 ;  /* 0x0000000000027941 */ /* 0x000fea0003800200 */
.L_x_48:
[----:B------:R-:W-:Y:S05]  /*3420*/  @!P1 BRA `(.L_x_47) ;  /* 0x0000000400a89947 */ /* 0x000fea0003800000 */
[----:B------:R-:W0:Y:S01]  /*3430*/  LDCU.64 UR4, c[0x0][0x380] ;  /* 0x00007000ff0477ac */ /* 0x000e220008000a00 */
[----:B------:R-:W-:Y:S01]  /*3440*/  IADD3 R5, PT, PT, R9, -R10, RZ ;  /* 0x8000000a09057210 */ /* 0x000fe20007ffe0ff */
[----:B------:R-:W-:Y:S01]  /*3450*/  BSSY.RECONVERGENT B2, `(.L_x_51) ;  /* 0x000003b000027945 */ /* 0x000fe20003800200 */
[CC--:B------:R-:W-:Y:S02]  /*3460*/  IADD3 R3, P0, PT, R10.reuse, R11.reuse, RZ ;  /* 0x0000000b0a037210 */ /* 0x0c0fe40007f1e0ff */
[----:B------:R-:W-:Y:S02]  /*3470*/  ISETP.GT.AND P1, PT, R5, 0xc00, PT ;  /* 0x00000c000500780c */ /* 0x000fe40003f24270 */
[----:B------:R-:W-:Y:S01]  /*3480*/  IADD3 R11, PT, PT, R10, R11, RZ ;  /* 0x0000000b0a0b7210 */ /* 0x000fe20007ffe0ff */
[----:B------:R-:W-:Y:S01]  /*3490*/  IMAD.X R4, RZ, RZ, RZ, P0 ;  /* 0x000000ffff047224 */ /* 0x000fe200000e06ff */
[----:B0-----:R-:W-:-:S04]  /*34a0*/  LEA R2, P0, R3, UR4, 0x2 ;  /* 0x0000000403027c11 */ /* 0x001fc8000f8010ff */
[----:B------:R-:W-:Y:S02]  /*34b0*/  LEA.HI.X R3, R3, UR5, R4, 0x2, P0 ;  /* 0x0000000503037c11 */ /* 0x000fe400080f1404 */
[----:B------:R-:W-:-:S04]  /*34c0*/  IADD3 R2, P0, PT, R2, 0x800, RZ ;  /* 0x0000080002027810 */ /* 0x000fc80007f1e0ff */
[----:B------:R-:W-:Y:S02]  /*34d0*/  IADD3.X R3, PT, PT, RZ, R3, RZ, P0, !PT ;  /* 0x00000003ff037210 */ /* 0x000fe400007fe4ff */
[----:B------:R-:W-:Y:S01]  /*34e0*/  PLOP3.LUT P0, PT, PT, PT, PT, 0x80, 0x8 ;  /* 0x000000000008781c */ /* 0x000fe20003f0f070 */
[----:B------:R-:W-:-:S12]  /*34f0*/  @!P1 BRA `(.L_x_52) ;  /* 0x0000000000c09947 */ /* 0x000fd80003800000 */
[----:B------:R-:W-:Y:S02]  /*3500*/  PLOP3.LUT P0, PT, PT, PT, PT, 0x8, 0x80 ;  /* 0x000000000080781c */ /* 0x000fe40003f0e170 */
[----:B------:R-:W-:-:S11]  /*3510*/  IADD3 R13, PT, PT, R9, -0xc00, RZ ;  /* 0xfffff400090d7810 */ /* 0x000fd60007ffe0ff */
.L_x_53:
[----:B------:R-:W0:Y:S01]  /*3520*/  LDC.64 R4, c[0x0][0x380] ;  /* 0x0000e000ff047b82 */ /* 0x000e220000000a00 */
[----:B------:R-:W2:Y:S01]  /*3530*/  LDG.E.CONSTANT R12, desc[UR6][R2.64+-0x400] ;  /* 0xfffc0006020c7981 */ /* 0x000ea2000c1e9900 */
[----:B------:R-:W-:-:S03]  /*3540*/  IADD3 R25, PT, PT, R11, 0x400, RZ ;  /* 0x000004000b197810 */ /* 0x000fc60007ffe0ff */
[----:B------:R-:W3:Y:S04]  /*3550*/  LDG.E.CONSTANT R20, desc[UR6][R2.64] ;  /* 0x0000000602147981 */ /* 0x000ee8000c1e9900 */
[----:B------:R-:W4:Y:S01]  /*3560*/  LDG.E.CONSTANT R19, desc[UR6][R2.64+0x400] ;  /* 0x0004000602137981 */ /* 0x000f22000c1e9900 */
[----:B------:R-:W-:-:S03]  /*3570*/  IADD3 R7, PT, PT, R11, 0x800, RZ ;  /* 0x000008000b077810 */ /* 0x000fc60007ffe0ff */
[----:B------:R-:W5:Y:S04]  /*3580*/  LDG.E.CONSTANT R17, desc[UR6][R2.64+0xc00] ;  /* 0x000c000602117981 */ /* 0x000f68000c1e9900 */
[----:B------:R-:W5:Y:S01]  /*3590*/  LDG.E.CONSTANT R16, desc[UR6][R2.64+0x1000] ;  /* 0x0010000602107981 */ /* 0x000f62000c1e9900 */
[----:B------:R-:W-:-:S03]  /*35a0*/  IADD3 R23, PT, PT, R11, 0xc00, RZ ;  /* 0x00000c000b177810 */ /* 0x000fc60007ffe0ff */
[----:B------:R-:W5:Y:S01]  /*35b0*/  LDG.E.CONSTANT R22, desc[UR6][R2.64+0x1c00] ;  /* 0x001c000602167981 */ /* 0x000f62000c1e9900 */
[----:B0-----:R-:W-:-:S03]  /*35c0*/  IMAD.WIDE.U32 R14, R11, 0x4, R4 ;  /* 0x000000040b0e7825 */ /* 0x001fc600078e0004 */
[----:B------:R-:W5:Y:S04]  /*35d0*/  LDG.E.CONSTANT R21, desc[UR6][R2.64+0x2000] ;  /* 0x0020000602157981 */ /* 0x000f68000c1e9900 */
[----:B------:R-:W5:Y:S04]  /*35e0*/  LDG.E.CONSTANT R26, desc[UR6][R2.64+0x3000] ;  /* 0x00300006021a7981 */ /* 0x000f68000c1e9900 */
[----:B------:R-:W2:Y:S01]  /*35f0*/  LDG.E.CONSTANT R15, desc[UR6][R14.64] ;  /* 0x000000060e0f7981 */ /* 0x000ea2000c1e9900 */
[----:B------:R-:W-:-:S05]  /*3600*/  IMAD.WIDE.U32 R24, R25, 0x4, R4 ;  /* 0x0000000419187825 */ /* 0x000fca00078e0004 */
[----:B------:R-:W5:Y:S01]  /*3610*/  LDG.E.CONSTANT R18, desc[UR6][R24.64] ;  /* 0x0000000618127981 */ /* 0x000f62000c1e9900 */
[----:B------:R-:W-:-:S03]  /*3620*/  IMAD.WIDE.U32 R6, R7, 0x4, R4 ;  /* 0x0000000407067825 */ /* 0x000fc600078e0004 */
        /* <DEDUP_REMOVED lines=8> */
[----:B------:R-:W-:Y:S01]  /*36b0*/  ISETP.GE.AND P1, PT, R10, R13, PT ;  /* 0x0000000d0a00720c */ /* 0x000fe20003f26270 */
[----:B------:R-:W-:Y:S01]  /*36c0*/  VIADD R11, R11, 0x1000 ;  /* 0x000010000b0b7836 */ /* 0x000fe20000000000 */
[----:B0-----:R-:W-:-:S04]  /*36d0*/  IADD3 R2, P2, PT, R2, 0x4000, RZ ;  /* 0x0000400002027810 */ /* 0x001fc80007f5e0ff */
        /* <DEDUP_REMOVED lines=18> */
.L_x_52:
[----:B------:R-:W-:Y:S05]  /*3800*/  BSYNC.RECONVERGENT B2 ;  /* 0x0000000000027941 */ /* 0x000fea0003800200 */
.L_x_51:
[----:B------:R-:W-:Y:S01]  /*3810*/  IADD3 R4, PT, PT, R9, -R10, RZ ;  /* 0x8000000a09047210 */ /* 0x000fe20007ffe0ff */
[----:B------:R-:W-:Y:S03]  /*3820*/  BSSY.RECONVERGENT B2, `(.L_x_54) ;  /* 0x000001e000027945 */ /* 0x000fe60003800200 */
[----:B------:R-:W-:-:S13]  /*3830*/  ISETP.GT.AND P1, PT, R4, 0x400, PT ;  /* 0x000004000400780c */ /* 0x000fda0003f24270 */
[----:B------:R-:W-:Y:S05]  /*3840*/  @!P1 BRA `(.L_x_55) ;  /* 0x00000000006c9947 */ /* 0x000fea0003800000 */
[----:B------:R-:W0:Y:S01]  /*3850*/  LDC.64 R6, c[0x0][0x380] ;  /* 0x0000e000ff067b82 */ /* 0x000e220000000a00 */
[----:B------:R-:W2:Y:S01]  /*3860*/  LDG.E.CONSTANT R13, desc[UR6][R2.64+-0x400] ;  /* 0xfffc0006020d7981 */ /* 0x000ea2000c1e9900 */
[----:B------:R-:W-:-:S03]  /*3870*/  IADD3 R17, PT, PT, R11, 0x400, RZ ;  /* 0x000004000b117810 */ /* 0x000fc60007ffe0ff */
[----:B------:R-:W3:Y:S04]  /*3880*/  LDG.E.CONSTANT R15, desc[UR6][R2.64] ;  /* 0x00000006020f7981 */ /* 0x000ee8000c1e9900 */
[----:B------:R-:W4:Y:S04]  /*3890*/  LDG.E.CONSTANT R19, desc[UR6][R2.64+0xc00] ;  /* 0x000c000602137981 */ /* 0x000f28000c1e9900 */
[----:B------:R-:W5:Y:S04]  /*38a0*/  LDG.E.CONSTANT R21, desc[UR6][R2.64+0x1000] ;  /* 0x0010000602157981 */ /* 0x000f68000c1e9900 */
[----:B------:R-:W5:Y:S01]  /*38b0*/  LDG.E.CONSTANT R23, desc[UR6][R2.64+0x1400] ;  /* 0x0014000602177981 */ /* 0x000f62000c1e9900 */
[----:B0-----:R-:W-:-:S06]  /*38c0*/  IMAD.WIDE.U32 R4, R11, 0x4, R6 ;  /* 0x000000040b047825 */ /* 0x001fcc00078e0006 */
[----:B------:R0:W2:Y:S01]  /*38d0*/  LDG.E.CONSTANT R5, desc[UR6][R4.64] ;  /* 0x0000000604057981 */ /* 0x0000a2000c1e9900 */
[----:B------:R-:W-:-:S03]  /*38e0*/  IMAD.WIDE.U32 R6, R17, 0x4, R6 ;  /* 0x0000000411067825 */ /* 0x000fc600078e0006 */
[----:B------:R1:W4:Y:S04]  /*38f0*/  LDG.E.CONSTANT R17, desc[UR6][R2.64+0x400] ;  /* 0x0004000602117981 */ /* 0x000328000c1e9900 */
[----:B------:R-:W5:Y:S01]  /*3900*/  LDG.E.CONSTANT R7, desc[UR6][R6.64] ;  /* 0x0000000606077981 */ /* 0x000f62000c1e9900 */
[----:B0-----:R-:W-:Y:S02]  /*3910*/  IADD3 R4, P1, PT, R2, 0x2000, RZ ;  /* 0x0000200002047810 */ /* 0x001fe40007f3e0ff */
[----:B------:R-:W-:Y:S02]  /*3920*/  PLOP3.LUT P0, PT, PT, PT, PT, 0x8, 0x80 ;  /* 0x000000000080781c */ /* 0x000fe40003f0e170 */
[----:B------:R-:W-:Y:S02]  /*3930*/  IADD3 R10, PT, PT, R10, 0x800, RZ ;  /* 0x000008000a0a7810 */ /* 0x000fe40007ffe0ff */
[----:B------:R-:W-:-:S02]  /*3940*/  IADD3 R11, PT, PT, R11, 0x800, RZ ;  /* 0x000008000b0b7810 */ /* 0x000fc40007ffe0ff */
[----:B-1----:R-:W-:Y:S01]  /*3950*/  MOV R2, R4 ;  /* 0x0000000400027202 */ /* 0x002fe20000000f00 */
[----:B--2---:R-:W-:-:S04]  /*3960*/  FADD R0, R0, R5 ;  /* 0x0000000500007221 */ /* 0x004fc80000000000 */
[----:B------:R-:W-:-:S04]  /*3970*/  FADD R0, R0, R13 ;  /* 0x0000000d00007221 */ /* 0x000fc80000000000 */
[----:B---3--:R-:W-:-:S04]  /*3980*/  FADD R0, R0, R15 ;  /* 0x0000000f00007221 */ /* 0x008fc80000000000 */
[----:B----4-:R-:W-:-:S04]  /*3990*/  FADD R0, R0, R17 ;  /* 0x0000001100007221 */ /* 0x010fc80000000000 */
[----:B-----5:R-:W-:-:S04]  /*39a0*/  FADD R0, R0, R7 ;  /* 0x0000000700007221 */ /* 0x020fc80000000000 */
[----:B------:R-:W-:Y:S01]  /*39b0*/  FADD R0, R0, R19 ;  /* 0x0000001300007221 */ /* 0x000fe20000000000 */
[----:B------:R-:W-:-:S03]  /*39c0*/  IADD3.X R5, PT, PT, RZ, R3, RZ, P1, !PT ;  /* 0x00000003ff057210 */ /* 0x000fc60000ffe4ff */
[----:B------:R-:W-:Y:S01]  /*39d0*/  FADD R0, R0, R21 ;  /* 0x0000001500007221 */ /* 0x000fe20000000000 */
[----:B------:R-:W-:-:S03]  /*39e0*/  MOV R3, R5 ;  /* 0x0000000500037202 */ /* 0x000fc60000000f00 */
[----:B------:R-:W-:-:S07]  /*39f0*/  FADD R0, R0, R23 ;  /* 0x0000001700007221 */ /* 0x000fce0000000000 */
.L_x_55:
[----:B------:R-:W-:Y:S05]  /*3a00*/  BSYNC.RECONVERGENT B2 ;  /* 0x0000000000027941 */ /* 0x000fea0003800200 */
.L_x_54:
[----:B------:R-:W-:-:S13]  /*3a10*/  ISETP.LT.OR P0, PT, R10, R9, P0 ;  /* 0x000000090a00720c */ /* 0x000fda0000701670 */
[----:B------:R-:W-:Y:S05]  /*3a20*/  @!P0 BRA `(.L_x_47) ;  /* 0x0000000000288947 */ /* 0x000fea0003800000 */
[----:B------:R-:W0:Y:S01]  /*3a30*/  LDC.64 R4, c[0x0][0x380] ;  /* 0x0000e000ff047b82 */ /* 0x000e220000000a00 */
[----:B------:R-:W2:Y:S04]  /*3a40*/  LDG.E.CONSTANT R7, desc[UR6][R2.64+-0x400] ;  /* 0xfffc000602077981 */ /* 0x000ea8000c1e9900 */
[----:B------:R-:W3:Y:S01]  /*3a50*/  LDG.E.CONSTANT R9, desc[UR6][R2.64] ;  /* 0x0000000602097981 */ /* 0x000ee2000c1e9900 */
[----:B0-----:R-:W-:-:S03]  /*3a60*/  IMAD.WIDE.U32 R4, R11, 0x4, R4 ;  /* 0x000000040b047825 */ /* 0x001fc600078e0004 */
[----:B------:R-:W4:Y:S04]  /*3a70*/  LDG.E.CONSTANT R11, desc[UR6][R2.64+0x400] ;  /* 0x00040006020b7981 */ /* 0x000f28000c1e9900 */
[----:B------:R-:W5:Y:S02]  /*3a80*/  LDG.E.CONSTANT R5, desc[UR6][R4.64] ;  /* 0x0000000604057981 */ /* 0x000f64000c1e9900 */
[----:B-----5:R-:W-:-:S04]  /*3a90*/  FADD R0, R0, R5 ;  /* 0x0000000500007221 */ /* 0x020fc80000000000 */
[----:B--2---:R-:W-:-:S04]  /*3aa0*/  FADD R0, R0, R7 ;  /* 0x0000000700007221 */ /* 0x004fc80000000000 */
[----:B---3--:R-:W-:-:S04]  /*3ab0*/  FADD R0, R0, R9 ;  /* 0x0000000900007221 */ /* 0x008fc80000000000 */
[----:B----4-:R-:W-:-:S07]  /*3ac0*/  FADD R0, R0, R11 ;  /* 0x0000000b00007221 */ /* 0x010fce0000000000 */
.L_x_47:
[----:B------:R-:W-:Y:S05]  /*3ad0*/  BSYNC.RECONVERGENT B1 ;  /* 0x0000000000017941 */ /* 0x000fea0003800200 */
.L_x_45:
[----:B------:R-:W0:Y:S01]  /*3ae0*/  S2R R6, SR_LANEID ;  /* 0x0000000000067919 */ /* 0x000e220000000000 */
[----:B------:R-:W-:-:S05]  /*3af0*/  MOV R3, R0 ;  /* 0x0000000000037202 */ /* 0x000fca0000000f00 */
        /* <DEDUP_REMOVED lines=30> */
[----:B------:R-:W1:Y:S04]  /*3ce0*/  LDS R3, [UR4+0xc] ;  /* 0x00000c04ff037984 */ /* 0x000e680008000800 */
[----:B0-----:R-:W0:Y:S04]  /*3cf0*/  LDS.128 R4, [UR4+0x10] ;  /* 0x00001004ff047984 */ /* 0x001e280008000c00 */
[----:B------:R-:W2:Y:S01]  /*3d00*/  LDS.64 R8, [UR4+0x20] ;  /* 0x00002004ff087984 */ /* 0x000ea20008000a00 */
[----:B-1----:R-:W-:-:S04]  /*3d10*/  FADD R3, R0, R3 ;  /* 0x0000000300037221 */ /* 0x002fc80000000000 */
[----:B0-----:R-:W-:-:S04]  /*3d20*/  FADD R4, R3, R4 ;  /* 0x0000000403047221 */ /* 0x001fc80000000000 */
[----:B------:R-:W-:-:S04]  /*3d30*/  FADD R5, R4, R5 ;  /* 0x0000000504057221 */ /* 0x000fc80000000000 */
[----:B------:R-:W-:-:S04]  /*3d40*/  FADD R6, R5, R6 ;  /* 0x0000000605067221 */ /* 0x000fc80000000000 */
[----:B------:R-:W-:-:S04]  /*3d50*/  FADD R7, R6, R7 ;  /* 0x0000000706077221 */ /* 0x000fc80000000000 */
[----:B--2---:R-:W-:-:S04]  /*3d60*/  FADD R8, R7, R8 ;  /* 0x0000000807087221 */ /* 0x004fc80000000000 */
[----:B------:R-:W-:-:S07]  /*3d70*/  FADD R0, R8, R9 ;  /* 0x0000000908007221 */ /* 0x000fce0000000000 */
.L_x_17:
[----:B------:R-:W-:Y:S05]  /*3d80*/  BSYNC.RECONVERGENT B0 ;  /* 0x0000000000007941 */ /* 0x000fea0003800200 */
.L_x_1:
[----:B------:R-:W-:Y:S05]  /*3d90*/  @P0 EXIT ;  /* 0x000000000000094d */ /* 0x000fea0003800000 */
[----:B------:R-:W1:Y:S01]  /*3da0*/  LDCU.64 UR4, c[0x0][0x398] ;  /* 0x00007300ff0477ac */ /* 0x000e620008000a00 */
[----:B0-----:R-:W0:Y:S01]  /*3db0*/  LDC.64 R4, c[0x0][0x388] ;  /* 0x0000e200ff047b82 */ /* 0x001e220000000a00 */
[----:B-1234-:R-:W1:Y:S02]  /*3dc0*/  F2F.F32.F64 R3, UR4 ;  /* 0x0000000400037d10 */ /* 0x01ee640008301000 */
[----:B-1----:R-:W-:-:S06]  /*3dd0*/  FADD R3, R3, R0 ;  /* 0x0000000003037221 */ /* 0x002fcc0000000000 */
[----:B------:R-:W0:Y:S02]  /*3de0*/  F2F.F64.F32 R2, R3 ;  /* 0x0000000300027310 */ /* 0x000e240000201800 */
[----:B0-----:R-:W-:Y:S01]  /*3df0*/  STG.E.64 desc[UR6][R4.64], R2 ;  /* 0x0000000204007986 */ /* 0x001fe2000c101b06 */
[----:B------:R-:W-:Y:S05]  /*3e00*/  EXIT ;  /* 0x000000000000794d */ /* 0x000fea0003800000 */
.L_x_56:
[----:B------:R-:W-:-:S00]  /*3e10*/  BRA `(.L_x_56) ;  /* 0xfffffffc00fc7947 */ /* 0x000fc0000383ffff */
[----:B------:R-:W-:-:S00]  /*3e20*/  NOP ;  /* 0x0000000000007918 */ /* 0x000fc00000000000 */
        /* <DEDUP_REMOVED lines=13> */
.L_x_495:


//--------------------- .text._ZN3cub18CUB_300001_SM_10006detail6reduce18DeviceReduceKernelINS2_10policy_hubIfyN4cuda3std3__44plusIfEEE10Policy1000EN6thrust24THRUST_300001_SM_1000_NS17counting_iteratorIiNSD_11use_defaultESF_SF_EEyS9_f7rng_gpuEEvT0_PT3_T1_NS0_13GridEvenShareISL_EET2_T4_ --------------------------
	.section	.text._ZN3cub18CUB_300001_SM_10006detail6reduce18DeviceReduceKernelINS2_10policy_hubIfyN4cuda3std3__44plusIfEEE10Policy1000EN6thrust24THRUST_300001_SM_1000_NS17counting_iteratorIiNSD_11use_defaultESF_SF_EEyS9_f7rng_gpuEEvT0_PT3_T1_NS0_13GridEvenShareISL_EET2_T4_,"ax",@progbits
	.align	128
        .global         _ZN3cub18CUB_300001_SM_10006detail6reduce18DeviceReduceKernelINS2_10policy_hubIfyN4cuda3std3__44plusIfEEE10Policy1000EN6thrust24THRUST_300001_SM_1000_NS17counting_iteratorIiNSD_11use_defaultESF_SF_EEyS9_f7rng_gpuEEvT0_PT3_T1_NS0_13GridEvenShareISL_EET2_T4_
        .type           _ZN3cub18CUB_300001_SM_10006detail6reduce18DeviceReduceKernelINS2_10policy_hubIfyN4cuda3std3__44plusIfEEE10Policy1000EN6thrust24THRUST_300001_SM_1000_NS17counting_iteratorIiNSD_11use_defaultESF_SF_EEyS9_f7rng_gpuEEvT0_PT3_T1_NS0_13GridEvenShareISL_EET2_T4_,@function
        .size           _ZN3cub18CUB_300001_SM_10006detail6reduce18DeviceReduceKernelINS2_10policy_hubIfyN4cuda3std3__44plusIfEEE10Policy1000EN6thrust24THRUST_300001_SM_1000_NS17counting_iteratorIiNSD_11use_defaultESF_SF_EEyS9_f7rng_gpuEEvT0_PT3_T1_NS0_13GridEvenShareISL_EET2_T4_,(.L_x_491 - _ZN3cub18CUB_300001_SM_10006detail6reduce18DeviceReduceKernelINS2_10policy_hubIfyN4cuda3std3__44plusIfEEE10Policy1000EN6thrust24THRUST_300001_SM_1000_NS17counting_iteratorIiNSD_11use_defaultESF_SF_EEyS9_f7rng_gpuEEvT0_PT3_T1_NS0_13GridEvenShareISL_EET2_T4_)
        .other          _ZN3cub18CUB_300001_SM_10006detail6reduce18DeviceReduceKernelINS2_10policy_hubIfyN4cuda3std3__44plusIfEEE10Policy1000EN6thrust24THRUST_300001_SM_1000_NS17counting_iteratorIiNSD_11use_defaultESF_SF_EEyS9_f7rng_gpuEEvT0_PT3_T1_NS0_13GridEvenShareISL_EET2_T4_,@"STO_CUDA_ENTRY STV_DEFAULT"
_ZN3cub18CUB_300001_SM_10006detail6reduce18DeviceReduceKernelINS2_10policy_hubIfyN4cuda3std3__44plusIfEEE10Policy1000EN6thrust24THRUST_300001_SM_1000_NS17counting_iteratorIiNSD_11use_defaultESF_SF_EEyS9_f7rng_gpuEEvT0_PT3_T1_NS0_13GridEvenShareISL_EET2_T4_:
.text._ZN3cub18CUB_300001_SM_10006detail6reduce18DeviceReduceKernelINS2_10policy_hubIfyN4cuda3std3__44plusIfEEE10Policy1000EN6thrust24THRUST_300001_SM_1000_NS17counting_iteratorIiNSD_11use_defaultESF_SF_EEyS9_f7rng_gpuEEvT0_PT3_T1_NS0_13GridEvenShareISL_EET2_T4_:
[----:B------:R-:W-:Y:S08]  /*0000*/  LDC R1, c[0x0][0x37c] ;  /* 0x0000df00ff017b82 */ /* 0x000ff00000000800 */
[----:B------:R-:W0:Y:S01]  /*0010*/  S2UR UR12, SR_CTAID.X ;  /* 0x00000000000c79c3 */ /* 0x000e220000002500 */
[----:B------:R-:W1:Y:S01]  /*0020*/  LDCU.64 UR6, c[0x0][0x3b8] ;  /* 0x00007700ff0677ac */ /* 0x000e620008000a00 */
[----:B------:R-:W-:Y:S01]  /*0030*/  BSSY.RECONVERGENT B0, `(.L_x_57) ;  /* 0x0000b06000007945 */ /* 0x000fe20003800200 */
[----:B0-----:R-:W-:-:S04]  /*0040*/  USHF.L.U32 UR9, UR12, 0xc, URZ ;  /* 0x0000000c0c097899 */ /* 0x001fc800080006ff */
[----:B-1----:R-:W-:-:S04]  /*0050*/  UIADD3 UR5, UP0, UPT, -UR9, UR6, URZ ;  /* 0x0000000609057290 */ /* 0x002fc8000ff1e1ff */
[----:B------:R-:W-:Y:S02]  /*0060*/  UIADD3.X UR4, UPT, UPT, UR7, -0x1, URZ, UP0, !UPT ;  /* 0xffffffff07047890 */ /* 0x000fe400087fe4ff */
[----:B------:R-:W-:-:S04]  /*0070*/  UISETP.GT.U32.AND UP0, UPT, UR5, 0xfff, UPT ;  /* 0x00000fff0500788c */ /* 0x000fc8000bf04070 */
[----:B------:R-:W-:-:S09]  /*0080*/  UISETP.GT.U32.AND.EX UP0, UPT, UR4, URZ, UPT, UP0 ;  /* 0x000000ff0400728c */ /* 0x000fd2000bf04100 */
[----:B------:R-:W-:Y:S05]  /*0090*/  BRA.U UP0, `(.L_x_58) ;  /* 0x00000011005c7547 */ /* 0x000fea000b800000 */
[----:B------:R-:W0:Y:S01]  /*00a0*/  S2R R4, SR_TID.X ;  /* 0x0000000000047919 */ /* 0x000e220000002100 */
[----:B------:R-:W-:Y:S01]  /*00b0*/  UIADD3 UR4, UPT, UPT, -UR9, UR6, URZ ;  /* 0x0000000609047290 */ /* 0x000fe2000fffe1ff */
[----:B------:R-:W-:Y:S01]  /*00c0*/  BSSY.RECONVERGENT B1, `(.L_x_59) ;  /* 0x0000050000017945 */ /* 0x000fe20003800200 */
[----:B------:R-:W-:-:S04]  /*00d0*/  IMAD.MOV.U32 R7, RZ, RZ, RZ ;  /* 0x000000ffff077224 */ /* 0x000fc800078e00ff */
[----:B0-----:R-:W-:Y:S01]  /*00e0*/  ISETP.GE.AND P0, PT, R4, UR4, PT ;  /* 0x0000000404007c0c */ /* 0x001fe2000bf06270 */
[----:B------:R-:W-:-:S12]  /*00f0*/  IMAD.MOV.U32 R6, RZ, RZ, R4 ;  /* 0x000000ffff067224 */ /* 0x000fd800078e0004 */
[----:B------:R-:W-:Y:S05]  /*0100*/  @P0 BRA `(.L_x_60) ;  /* 0x00000004002c0947 */ /* 0x000fea0003800000 */
[----:B------:R-:W0:Y:S01]  /*0110*/  LDCU UR5, c[0x0][0x380] ;  /* 0x00007000ff0577ac */ /* 0x000e220008000800 */
[----:B------:R-:W-:Y:S01]  /*0120*/  BSSY.RECONVERGENT B2, `(.L_x_61) ;  /* 0x0000028000027945 */ /* 0x000fe20003800200 */
[----:B------:R-:W-:Y:S01]  /*0130*/  MOV R36, 0x3a0 ;  /* 0x000003a000247802 */ /* 0x000fe20000000f00 */
[----:B0-----:R-:W-:-:S05]  /*0140*/  IMAD.U32 R3, RZ, RZ, UR5 ;  /* 0x00000005ff037e24 */ /* 0x001fca000f8e00ff */
[----:B------:R-:W-:-:S05]  /*0150*/  IADD3 R0, PT, PT, R3, UR9, R4 ;  /* 0x0000000903007c10 */ /* 0x000fca000fffe004 */
[----:B------:R-:W-:-:S04]  /*0160*/  IMAD R0, R0, 0x4a36, RZ ;  /* 0x00004a3600007824 */ /* 0x000fc800078e02ff */
[----:B------:R-:W-:-:S04]  /*0170*/  IMAD.HI.U32 R3, R0, 0x3, RZ ;  /* 0x0000000300037827 */ /* 0x000fc800078e00ff */
[----:B------:R-:W-:-:S05]  /*0180*/  IMAD.IADD R2, R0, 0x1, -R3 ;  /* 0x0000000100027824 */ /* 0x000fca00078e0a03 */
[----:B------:R-:W-:-:S04]  /*0190*/  LEA.HI R2, R2, R3, RZ, 0x1f ;  /* 0x0000000302027211 */ /* 0x000fc800078ff8ff */
[----:B------:R-:W-:-:S05]  /*01a0*/  SHF.R.U32.HI R3, RZ, 0x1e, R2 ;  /* 0x0000001eff037819 */ /* 0x000fca0000011602 */
[----:B------:R-:W-:-:S05]  /*01b0*/  IMAD R3, R3, -0x7fffffff, R0 ;  /* 0x8000000103037824 */ /* 0x000fca00078e0200 */
[----:B------:R-:W-:-:S05]  /*01c0*/  VIMNMX.U32 R3, PT, PT, R3, 0x1, !PT ;  /* 0x0000000103037848 */ /* 0x000fca0007fe0000 */
[----:B------:R-:W-:-:S05]  /*01d0*/  IMAD.HI.U32 R0, R3, 0x5e4789c9, RZ ;  /* 0x5e4789c903007827 */ /* 0x000fca00078e00ff */
[----:B------:R-:W-:-:S05]  /*01e0*/  SHF.R.U32.HI R0, RZ, 0xe, R0 ;  /* 0x0000000eff007819 */ /* 0x000fca0000011600 */
[C---:B------:R-:W-:Y:S02]  /*01f0*/  IMAD R3, R0.reuse, -0xadc8, R3 ;  /* 0xffff523800037824 */ /* 0x040fe400078e0203 */
[----:B------:R-:W-:Y:S02]  /*0200*/  IMAD R0, R0, 0xd47, RZ ;  /* 0x00000d4700007824 */ /* 0x000fe400078e02ff */
[----:B------:R-:W-:-:S03]  /*0210*/  IMAD R3, R3, 0xbc8f, RZ ;  /* 0x0000bc8f03037824 */ /* 0x000fc600078e02ff */
[----:B------:R-:W-:Y:S02]  /*0220*/  LOP3.LUT R2, R0, 0x7fffffff, RZ, 0x3c, !PT ;  /* 0x7fffffff00027812 */ /* 0x000fe400078e3cff */
[----:B------:R-:W-:-:S13]  /*0230*/  ISETP.GE.U32.AND P0, PT, R3, R0, PT ;  /* 0x000000000300720c */ /* 0x000fda0003f06070 */
[----:B------:R-:W-:-:S04]  /*0240*/  @P0 IMAD.MOV R2, RZ, RZ, -R0 ;  /* 0x000000ffff020224 */ /* 0x000fc800078e0a00 */
[----:B------:R-:W-:-:S04]  /*0250*/  IMAD.IADD R2, R3, 0x1, R2 ;  /* 0x0000000103027824 */ /* 0x000fc800078e0202 */
[----:B------:R-:W-:-:S05]  /*0260*/  IMAD.HI.U32 R0, R2, -0x4370ec6f, RZ ;  /* 0xbc8f139102007827 */ /* 0x000fca00078e00ff */
[----:B------:R-:W-:-:S05]  /*0270*/  SHF.R.U32.HI R3, RZ, 0xf, R0 ;  /* 0x0000000fff037819 */ /* 0x000fca0000011600 */
[C---:B------:R-:W-:Y:S02]  /*0280*/  IMAD R0, R3.reuse, -0xadc8, R2 ;  /* 0xffff523803007824 */ /* 0x040fe400078e0202 */
[----:B------:R-:W-:Y:S02]  /*0290*/  IMAD R5, R3, 0xd47, RZ ;  /* 0x00000d4703057824 */ /* 0x000fe400078e02ff */
[----:B------:R-:W-:Y:S02]  /*02a0*/  IMAD R0, R0, 0xbc8f, RZ ;  /* 0x0000bc8f00007824 */ /* 0x000fe400078e02ff */
[----:B------:R-:W-:Y:S01]  /*02b0*/  VIADD R2, R2, 0xffffffff ;  /* 0xffffffff02027836 */ /* 0x000fe20000000000 */
[----:B------:R-:W-:Y:S02]  /*02c0*/  LOP3.LUT R9, R5, 0x7fffffff, RZ, 0x3c, !PT ;  /* 0x7fffffff05097812 */ /* 0x000fe400078e3cff */
[----:B------:R-:W-:Y:S02]  /*02d0*/  ISETP.GE.U32.AND P0, PT, R0, R5, PT ;  /* 0x000000050000720c */ /* 0x000fe40003f06070 */
[----:B------:R-:W-:-:S05]  /*02e0*/  I2FP.F32.U32 R2, R2 ;  /* 0x0000000200027245 */ /* 0x000fca0000201000 */
[----:B------:R-:W-:-:S04]  /*02f0*/  FMUL R3, R2, 4.6566128730773925781e-10 ;  /* 0x3000000002037820 */ /* 0x000fc80000400000 */
[----:B------:R-:W-:Y:S02]  /*0300*/  FADD R6, RZ, R3 ;  /* 0x00000003ff067221 */ /* 0x000fe40000000000 */
[----:B------:R-:W-:-:S04]  /*0310*/  @P0 IMAD.MOV R9, RZ, RZ, -R5 ;  /* 0x000000ffff090224 */ /* 0x000fc800078e0a05 */
[----:B------:R-:W0:Y:S01]  /*0320*/  F2F.F64.F32 R6, R6 ;  /* 0x0000000600067310 */ /* 0x000e220000201800 */
[----:B------:R-:W-:-:S04]  /*0330*/  IADD3 R9, PT, PT, R0, -0x1, R9 ;  /* 0xffffffff00097810 */ /* 0x000fc80007ffe009 */
[----:B------:R-:W-:-:S05]  /*0340*/  I2FP.F32.U32 R2, R9 ;  /* 0x0000000900027245 */ /* 0x000fca0000201000 */
[----:B------:R-:W-:-:S04]  /*0350*/  FMUL R2, R2, 4.6566128730773925781e-10 ;  /* 0x3000000002027820 */ /* 0x000fc80000400000 */
[----:B------:R-:W-:Y:S01]  /*0360*/  FADD R0, RZ, R2 ;  /* 0x00000002ff007221 */ /* 0x000fe20000000000 */
[----:B0-----:R-:W-:Y:S02]  /*0370*/  IMAD.MOV.U32 R26, RZ, RZ, R6 ;  /* 0x000000ffff1a7224 */ /* 0x001fe400078e0006 */
[----:B------:R-:W-:-:S07]  /*0380*/  IMAD.MOV.U32 R27, RZ, RZ, R7 ;  /* 0x000000ffff1b7224 */ /* 0x000fce00078e0007 */
[----:B------:R-:W-:Y:S05]  /*0390*/  CALL.REL.NOINC `($_ZN3cub18CUB_300001_SM_10006detail6reduce18DeviceReduceKernelINS2_10policy_hubIfyN4cuda3std3__44plusIfEEE10Policy1000EN6thrust24THRUST_300001_SM_1000_NS17counting_iteratorIiNSD_11use_defaultESF_SF_EEyS9_f7rng_gpuEEvT0_PT3_T1_NS0_13GridEvenShareISL_EET2_T4_$__internal_accurate_pow) ;  /* 0x000000ac00607944 */ /* 0x000fea0003c00000 */
[----:B------:R-:W-:Y:S05]  /*03a0*/  BSYNC.RECONVERGENT B2 ;  /* 0x0000000000027941 */ /* 0x000fea0003800200 */
.L_x_61:
[----:B------:R-:W-:Y:S01]  /*03b0*/  DADD R6, R6, 2 ;  /* 0x4000000006067429 */ /* 0x000fe20000000000 */
[----:B------:R-:W-:Y:S01]  /*03c0*/  FSETP.NEU.AND P1, PT, R3, RZ, PT ;  /* 0x000000ff0300720b */ /* 0x000fe20003f2d000 */
[----:B------:R-:W-:Y:S01]  /*03d0*/  BSSY.RECONVERGENT B2, `(.L_x_62) ;  /* 0x000000f000027945 */ /* 0x000fe20003800200 */
[----:B------:R-:W-:-:S07]  /*03e0*/  MOV R36, 0x4c0 ;  /* 0x000004c000247802 */ /* 0x000fce0000000f00 */
[----:B------:R-:W-:-:S04]  /*03f0*/  LOP3.LUT R6, R7, 0x7ff00000, RZ, 0xc0, !PT ;  /* 0x7ff0000007067812 */ /* 0x000fc800078ec0ff */
[----:B------:R-:W-:Y:S02]  /*0400*/  ISETP.NE.AND P0, PT, R6, 0x7ff00000, PT ;  /* 0x7ff000000600780c */ /* 0x000fe40003f05270 */
[----:B------:R-:W-:Y:S01]  /*0410*/  @!P1 CS2R R16, SRZ ;  /* 0x0000000000109805 */ /* 0x000fe2000001ff00 */
[----:B------:R-:W0:Y:S01]  /*0420*/  F2F.F64.F32 R6, R0 ;  /* 0x0000000000067310 */ /* 0x000e220000201800 */
[C---:B------:R-:W-:Y:S02]  /*0430*/  FSETP.NEU.AND P1, PT, R3.reuse, 1, PT ;  /* 0x3f8000000300780b */ /* 0x040fe40003f2d000 */
[----:B------:R-:W-:Y:S01]  /*0440*/  FSETP.NEU.OR P0, PT, R3, +INF , P0 ;  /* 0x7f8000000300780b */ /* 0x000fe2000070d400 */
[----:B0-----:R-:W-:-:S12]  /*0450*/  IMAD.MOV.U32 R26, RZ, RZ, R6 ;  /* 0x000000ffff1a7224 */ /* 0x001fd800078e0006 */
[----:B------:R-:W-:Y:S02]  /*0460*/  @!P0 IMAD.MOV.U32 R16, RZ, RZ, 0x0 ;  /* 0x00000000ff108424 */ /* 0x000fe400078e00ff */
[----:B------:R-:W-:Y:S02]  /*0470*/  @!P0 IMAD.MOV.U32 R17, RZ, RZ, 0x7ff00000 ;  /* 0x7ff00000ff118424 */ /* 0x000fe400078e00ff */
[----:B------:R-:W-:Y:S01]  /*0480*/  IMAD.MOV.U32 R27, RZ, RZ, R7 ;  /* 0x000000ffff1b7224 */ /* 0x000fe200078e0007 */
[----:B------:R-:W-:Y:S02]  /*0490*/  FSEL R8, R16, RZ, P1 ;  /* 0x000000ff10087208 */ /* 0x000fe40000800000 */
[----:B------:R-:W-:-:S07]  /*04a0*/  FSEL R9, R17, 1.875, P1 ;  /* 0x3ff0000011097808 */ /* 0x000fce0000800000 */
[----:B------:R-:W-:Y:S05]  /*04b0*/  CALL.REL.NOINC `($_ZN3cub18CUB_300001_SM_10006detail6reduce18DeviceReduceKernelINS2_10policy_hubIfyN4cuda3std3__44plusIfEEE10Policy1000EN6thrust24THRUST_300001_SM_1000_NS17counting_iteratorIiNSD_11use_defaultESF_SF_EEyS9_f7rng_gpuEEvT0_PT3_T1_NS0_13GridEvenShareISL_EET2_T4_$__internal_accurate_pow) ;  /* 0x000000ac00187944 */ /* 0x000fea0003c00000 */
[----:B------:R-:W-:Y:S05]  /*04c0*/  BSYNC.RECONVERGENT B2 ;  /* 0x0000000000027941 */ /* 0x000fea0003800200 */
.L_x_62:
[----:B------:R-:W-:Y:S01]  /*04d0*/  DADD R6, R6, 2 ;  /* 0x4000000006067429 */ /* 0x000fe20000000000 */
[----:B------:R-:W-:-:S09]  /*04e0*/  FSETP.NEU.AND P1, PT, R2, RZ, PT ;  /* 0x000000ff0200720b */ /* 0x000fd20003f2d000 */
[----:B------:R-:W-:-:S04]  /*04f0*/  LOP3.LUT R6, R7, 0x7ff00000, RZ, 0xc0, !PT ;  /* 0x7ff0000007067812 */ /* 0x000fc800078ec0ff */
[----:B------:R-:W-:Y:S02]  /*0500*/  ISETP.NE.AND P0, PT, R6, 0x7ff00000, PT ;  /* 0x7ff000000600780c */ /* 0x000fe40003f05270 */
[----:B------:R-:W-:Y:S02]  /*0510*/  @!P1 CS2R R16, SRZ ;  /* 0x0000000000109805 */ /* 0x000fe4000001ff00 */
[----:B------:R-:W-:Y:S01]  /*0520*/  FSETP.NEU.AND P1, PT, R2, 1, PT ;  /* 0x3f8000000200780b */ /* 0x000fe20003f2d000 */
[----:B------:R-:W-:Y:S01]  /*0530*/  VIADD R6, R4, 0x100 ;  /* 0x0000010004067836 */ /* 0x000fe20000000000 */
[----:B------:R-:W-:-:S13]  /*0540*/  FSETP.NEU.OR P0, PT, R2, +INF , P0 ;  /* 0x7f8000000200780b */ /* 0x000fda000070d400 */
[----:B------:R-:W-:Y:S02]  /*0550*/  @!P0 IMAD.MOV.U32 R16, RZ, RZ, 0x0 ;  /* 0x00000000ff108424 */ /* 0x000fe400078e00ff */
[----:B------:R-:W-:-:S03]  /*0560*/  @!P0 IMAD.MOV.U32 R17, RZ, RZ, 0x7ff00000 ;  /* 0x7ff00000ff118424 */ /* 0x000fc600078e00ff */
[----:B------:R-:W-:Y:S02]  /*0570*/  FSEL R2, R16, RZ, P1 ;  /* 0x000000ff10027208 */ /* 0x000fe40000800000 */
[----:B------:R-:W-:-:S06]  /*0580*/  FSEL R3, R17, 1.875, P1 ;  /* 0x3ff0000011037808 */ /* 0x000fcc0000800000 */
[----:B------:R-:W-:-:S08]  /*0590*/  DADD R8, R8, R2 ;  /* 0x0000000008087229 */ /* 0x000fd00000000002 */
[----:B------:R-:W-:-:S06]  /*05a0*/  DSETP.GTU.AND P0, PT, R8, 1, PT ;  /* 0x3ff000000800742a */ /* 0x000fcc0003f0c000 */
[----:B------:R-:W-:-:S08]  /*05b0*/  FSEL R7, RZ, 1, P0 ;  /* 0x3f800000ff077808 */ /* 0x000fd00000000000 */
.L_x_60:
[----:B------:R-:W-:Y:S05]  /*05c0*/  BSYNC.RECONVERGENT B1 ;  /* 0x0000000000017941 */ /* 0x000fea0003800200 */
.L_x_59:
[----:B------:R-:W-:Y:S01]  /*05d0*/  ISETP.GE.AND P0, PT, R6, UR4, PT ;  /* 0x0000000406007c0c */ /* 0x000fe2000bf06270 */
[----:B------:R-:W-:-:S12]  /*05e0*/  BSSY.RECONVERGENT B1, `(.L_x_63) ;  /* 0x0000053000017945 */ /* 0x000fd80003800200 */
[----:B------:R-:W-:Y:S05]  /*05f0*/  @P0 BRA `(.L_x_64) ;  /* 0x0000000400440947 */ /* 0x000fea0003800000 */
[----:B------:R-:W0:Y:S02]  /*0600*/  LDCU UR5, c[0x0][0x380] ;  /* 0x00007000ff0577ac */ /* 0x000e240008000800 */
[----:B0-----:R-:W-:-:S05]  /*0610*/  IMAD.U32 R5, RZ, RZ, UR5 ;  /* 0x00000005ff057e24 */ /* 0x001fca000f8e00ff */
[----:B------:R-:W-:-:S05]  /*0620*/  IADD3 R5, PT, PT, R5, UR9, R6 ;  /* 0x0000000905057c10 */ /* 0x000fca000fffe006 */
[----:B------:R-:W-:-:S07]  /*0630*/  IMAD R5, R5, 0x4a36, RZ ;  /* 0x00004a3605057824 */ /* 0x000fce00078e02ff */
.L_x_67:
[C---:B------:R-:W-:Y:S01]  /*0640*/  IMAD.HI.U32 R0, R5.reuse, 0x3, RZ ;  /* 0x0000000305007827 */ /* 0x040fe200078e00ff */
[----:B------:R-:W-:Y:S01]  /*0650*/  BSSY.RECONVERGENT B2, `(.L_x_65) ;  /* 0x0000024000027945 */ /* 0x000fe20003800200 */
[----:B------:R-:W-:Y:S02]  /*0660*/  MOV R36, 0x890 ;  /* 0x0000089000247802 */ /* 0x000fe40000000f00 */
        /* <DEDUP_REMOVED lines=35> */
.L_x_65:
[----:B------:R-:W-:Y:S01]  /*08a0*/  DADD R10, R8, 2 ;  /* 0x40000000080a7429 */ /* 0x000fe20000000000 */
[C---:B------:R-:W-:Y:S01]  /*08b0*/  FSETP.NEU.AND P2, PT, R3.reuse, +INF , PT ;  /* 0x7f8000000300780b */ /* 0x040fe20003f4d000 */
[----:B------:R-:W0:Y:S01]  /*08c0*/  F2F.F64.F32 R8, R0 ;  /* 0x0000000000087310 */ /* 0x000e220000201800 */
[----:B------:R-:W-:Y:S01]  /*08d0*/  FSETP.NEU.AND P0, PT, R3, RZ, PT ;  /* 0x000000ff0300720b */ /* 0x000fe20003f0d000 */
[----:B------:R-:W-:Y:S01]  /*08e0*/  BSSY.RECONVERGENT B2, `(.L_x_66) ;  /* 0x000000e000027945 */ /* 0x000fe20003800200 */
[----:B------:R-:W-:Y:S02]  /*08f0*/  MOV R36, 0x9c0 ;  /* 0x000009c000247802 */ /* 0x000fe40000000f00 */
[----:B------:R-:W-:-:S03]  /*0900*/  FSEL R17, R17, RZ, P0 ;  /* 0x000000ff11117208 */ /* 0x000fc60000000000 */
[----:B------:R-:W-:-:S04]  /*0910*/  LOP3.LUT R10, R11, 0x7ff00000, RZ, 0xc0, !PT ;  /* 0x7ff000000b0a7812 */ /* 0x000fc800078ec0ff */
[----:B------:R-:W-:Y:S02]  /*0920*/  ISETP.NE.AND P1, PT, R10, 0x7ff00000, PT ;  /* 0x7ff000000a00780c */ /* 0x000fe40003f25270 */
[----:B------:R-:W-:Y:S01]  /*0930*/  FSEL R10, R16, RZ, P0 ;  /* 0x000000ff100a7208 */ /* 0x000fe20000000000 */
[----:B0-----:R-:W-:Y:S01]  /*0940*/  IMAD.MOV.U32 R26, RZ, RZ, R8 ;  /* 0x000000ffff1a7224 */ /* 0x001fe200078e0008 */
[----:B------:R-:W-:Y:S01]  /*0950*/  FSETP.NEU.AND P0, PT, R3, 1, PT ;  /* 0x3f8000000300780b */ /* 0x000fe20003f0d000 */
[----:B------:R-:W-:Y:S01]  /*0960*/  IMAD.MOV.U32 R27, RZ, RZ, R9 ;  /* 0x000000ffff1b7224 */ /* 0x000fe200078e0009 */
[----:B------:R-:W-:Y:S02]  /*0970*/  @!P2 FSEL R10, R10, RZ, P1 ;  /* 0x000000ff0a0aa208 */ /* 0x000fe40000800000 */
[----:B------:R-:W-:Y:S02]  /*0980*/  @!P2 FSEL R17, R17, +QNAN , P1 ;  /* 0x7ff000001111a808 */ /* 0x000fe40000800000 */
[----:B------:R-:W-:-:S02]  /*0990*/  FSEL R10, R10, RZ, P0 ;  /* 0x000000ff0a0a7208 */ /* 0x000fc40000000000 */
[----:B------:R-:W-:-:S07]  /*09a0*/  FSEL R11, R17, 1.875, P0 ;  /* 0x3ff00000110b7808 */ /* 0x000fce0000000000 */
[----:B------:R-:W-:Y:S05]  /*09b0*/  CALL.REL.NOINC `($_ZN3cub18CUB_300001_SM_10006detail6reduce18DeviceReduceKernelINS2_10policy_hubIfyN4cuda3std3__44plusIfEEE10Policy1000EN6thrust24THRUST_300001_SM_1000_NS17counting_iteratorIiNSD_11use_defaultESF_SF_EEyS9_f7rng_gpuEEvT0_PT3_T1_NS0_13GridEvenShareISL_EET2_T4_$__internal_accurate_pow) ;  /* 0x000000a400d87944 */ /* 0x000fea0003c00000 */
[----:B------:R-:W-:Y:S05]  /*09c0*/  BSYNC.RECONVERGENT B2 ;  /* 0x0000000000027941 */ /* 0x000fea0003800200 */
.L_x_66:
[----:B------:R-:W-:Y:S01]  /*09d0*/  DADD R8, R8, 2 ;  /* 0x4000000008087429 */ /* 0x000fe20000000000 */
[----:B------:R-:W-:Y:S01]  /*09e0*/  FSETP.NEU.AND P2, PT, R2, +INF , PT ;  /* 0x7f8000000200780b */ /* 0x000fe20003f4d000 */
[----:B------:R-:W-:Y:S01]  /*09f0*/  VIADD R6, R6, 0x100 ;  /* 0x0000010006067836 */ /* 0x000fe20000000000 */
[----:B------:R-:W-:Y:S01]  /*0a00*/  FSETP.NEU.AND P0, PT, R2, RZ, PT ;  /* 0x000000ff0200720b */ /* 0x000fe20003f0d000 */
[----:B------:R-:W-:-:S03]  /*0a10*/  VIADD R5, R5, 0x4a3600 ;  /* 0x004a360005057836 */ /* 0x000fc60000000000 */
[----:B------:R-:W-:Y:S02]  /*0a20*/  FSEL R3, R16, RZ, P0 ;  /* 0x000000ff10037208 */ /* 0x000fe40000000000 */
[----:B------:R-:W-:Y:S02]  /*0a30*/  FSEL R17, R17, RZ, P0 ;  /* 0x000000ff11117208 */ /* 0x000fe40000000000 */
[----:B------:R-:W-:Y:S02]  /*0a40*/  LOP3.LUT R8, R9, 0x7ff00000, RZ, 0xc0, !PT ;  /* 0x7ff0000009087812 */ /* 0x000fe400078ec0ff */
[----:B------:R-:W-:Y:S02]  /*0a50*/  FSETP.NEU.AND P0, PT, R2, 1, PT ;  /* 0x3f8000000200780b */ /* 0x000fe40003f0d000 */
[----:B------:R-:W-:-:S04]  /*0a60*/  ISETP.NE.AND P1, PT, R8, 0x7ff00000, PT ;  /* 0x7ff000000800780c */ /* 0x000fc80003f25270 */
[----:B------:R-:W-:Y:S02]  /*0a70*/  @!P2 FSEL R3, R3, RZ, P1 ;  /* 0x000000ff0303a208 */ /* 0x000fe40000800000 */
[----:B------:R-:W-:Y:S02]  /*0a80*/  @!P2 FSEL R17, R17, +QNAN , P1 ;  /* 0x7ff000001111a808 */ /* 0x000fe40000800000 */
[----:B------:R-:W-:Y:S02]  /*0a90*/  FSEL R2, R3, RZ, P0 ;  /* 0x000000ff03027208 */ /* 0x000fe40000000000 */
[----:B------:R-:W-:Y:S02]  /*0aa0*/  FSEL R3, R17, 1.875, P0 ;  /* 0x3ff0000011037808 */ /* 0x000fe40000000000 */
[----:B------:R-:W-:-:S04]  /*0ab0*/  ISETP.GE.AND P1, PT, R6, UR4, PT ;  /* 0x0000000406007c0c */ /* 0x000fc8000bf26270 */
[----:B------:R-:W-:-:S08]  /*0ac0*/  DADD R10, R10, R2 ;  /* 0x000000000a0a7229 */ /* 0x000fd00000000002 */
[----:B------:R-:W-:-:S06]  /*0ad0*/  DSETP.GTU.AND P0, PT, R10, 1, PT ;  /* 0x3ff000000a00742a */ /* 0x000fcc0003f0c000 */
[----:B------:R-:W-:-:S05]  /*0ae0*/  FSEL R0, RZ, 1, P0 ;  /* 0x3f800000ff007808 */ /* 0x000fca0000000000 */
[----:B------:R-:W-:Y:S01]  /*0af0*/  FADD R7, R0, R7 ;  /* 0x0000000700077221 */ /* 0x000fe20000000000 */
[----:B------:R-:W-:Y:S06]  /*0b00*/  @!P1 BRA `(.L_x_67) ;  /* 0xfffffff800cc9947 */ /* 0x000fec000383ffff */
.L_x_64:
[----:B------:R-:W-:Y:S05]  /*0b10*/  BSYNC.RECONVERGENT B1 ;  /* 0x0000000000017941 */ /* 0x000fea0003800200 */
.L_x_63:
[----:B------:R-:W-:-:S09]  /*0b20*/  UISETP.GE.AND UP0, UPT, UR4, 0x100, UPT ;  /* 0x000001000400788c */ /* 0x000fd2000bf06270 */
[----:B------:R-:W-:Y:S05]  /*0b30*/  BRA.U !UP0, `(.L_x_68) ;  /* 0x0000000108ac7547 */ /* 0x000fea000b800000 */
[----:B------:R-:W0:Y:S01]  /*0b40*/  S2R R8, SR_LANEID ;  /* 0x0000000000087919 */ /* 0x000e220000000000 */
[----:B------:R-:W1:Y:S02]  /*0b50*/  SHFL.DOWN PT, R0, R7, 0x1, 0x1f ;  /* 0x08201f0007007f89 */ /* 0x000e6400000e0000 */
[----:B-1----:R-:W-:Y:S01]  /*0b60*/  FADD R0, R0, R7 ;  /* 0x0000000700007221 */ /* 0x002fe20000000000 */
[C---:B0-----:R-:W-:Y:S02]  /*0b70*/  ISETP.GT.AND P0, PT, R8.reuse, 0x1e, PT ;  /* 0x0000001e0800780c */ /* 0x041fe40003f04270 */
[C---:B------:R-:W-:Y:S02]  /*0b80*/  ISETP.NE.AND P1, PT, R8.reuse, RZ, PT ;  /* 0x000000ff0800720c */ /* 0x040fe40003f25270 */
[----:B------:R-:W-:Y:S02]  /*0b90*/  FSEL R0, R7, R0, P0 ;  /* 0x0000000007007208 */ /* 0x000fe40000000000 */
[----:B------:R-:W-:-:S03]  /*0ba0*/  ISETP.GT.AND P0, PT, R8, 0x1d, PT ;  /* 0x0000001d0800780c */ /* 0x000fc60003f04270 */
[----:B------:R-:W0:Y:S06]  /*0bb0*/  SHFL.DOWN PT, R3, R0, 0x2, 0x1f ;  /* 0x08401f0000037f89 */ /* 0x000e2c00000e0000 */
[----:B------:R-:W1:Y:S01]  /*0bc0*/  @!P1 S2R R6, SR_CgaCtaId ;  /* 0x0000000000069919 */ /* 0x000e620000008800 */
[----:B------:R-:W-:Y:S02]  /*0bd0*/  @!P1 MOV R5, 0x400 ;  /* 0x0000040000059802 */ /* 0x000fe40000000f00 */
[----:B------:R-:W-:-:S04]  /*0be0*/  @!P1 SHF.R.U32.HI R2, RZ, 0x3, R4 ;  /* 0x00000003ff029819 */ /* 0x000fc80000011604 */
[----:B------:R-:W-:Y:S01]  /*0bf0*/  @!P1 LOP3.LUT R2, R2, 0x7c, RZ, 0xc0, !PT ;  /* 0x0000007c02029812 */ /* 0x000fe200078ec0ff */
[----:B0-----:R-:W-:Y:S01]  /*0c00*/  @!P0 FADD R0, R0, R3 ;  /* 0x0000000300008221 */ /* 0x001fe20000000000 */
[----:B------:R-:W-:-:S04]  /*0c10*/  ISETP.GT.AND P0, PT, R8, 0x1b, PT ;  /* 0x0000001b0800780c */ /* 0x000fc80003f04270 */
[----:B------:R-:W0:Y:S01]  /*0c20*/  SHFL.DOWN PT, R3, R0, 0x4, 0x1f ;  /* 0x08801f0000037f89 */ /* 0x000e2200000e0000 */
[----:B-1----:R-:W-:-:S05]  /*0c30*/  @!P1 LEA R5, R6, R5, 0x18 ;  /* 0x0000000506059211 */ /* 0x002fca00078ec0ff */
[----:B------:R-:W-:-:S03]  /*0c40*/  @!P1 IMAD.IADD R2, R2, 0x1, R5 ;  /* 0x0000000102029824 */ /* 0x000fc600078e0205 */
        /* <DEDUP_REMOVED lines=15> */
[----:B------:R-:W0:Y:S04]  /*0d40*/  LDS R0, [UR5+0xc] ;  /* 0x00000c05ff007984 */ /* 0x000e280008000800 */
[----:B------:R-:W1:Y:S04]  /*0d50*/  LDS.128 R8, [UR5+0x10] ;  /* 0x00001005ff087984 */ /* 0x000e680008000c00 */
[----:B--2---:R-:W2:Y:S01]  /*0d60*/  LDS.64 R2, [UR5+0x20] ;  /* 0x00002005ff027984 */ /* 0x004ea20008000a00 */
        /* <DEDUP_REMOVED lines=8> */
.L_x_68:
[----:B------:R-:W0:Y:S01]  /*0df0*/  S2R R5, SR_LANEID ;  /* 0x0000000000057919 */ /* 0x000e220000000000 */
[----:B------:R-:W-:-:S05]  /*0e00*/  LOP3.LUT R0, R4, 0x3e0, RZ, 0xc0, !PT ;  /* 0x000003e004007812 */ /* 0x000fca00078ec0ff */
[----:B------:R-:W-:Y:S01]  /*0e10*/  VIADD R2, R0, 0x20 ;  /* 0x0000002000027836 */ /* 0x000fe20000000000 */
[----:B------:R-:W-:-:S04]  /*0e20*/  LOP3.LUT R0, RZ, R0, RZ, 0x33, !PT ;  /* 0x00000000ff007212 */ /* 0x000fc800078e33ff */
[----:B------:R-:W-:Y:S01]  /*0e30*/  ISETP.GT.AND P0, PT, R2, UR4, PT ;  /* 0x0000000402007c0c */ /* 0x000fe2000bf04270 */
[----:B------:R-:W-:-:S05]  /*0e40*/  VIADD R0, R0, UR4 ;  /* 0x0000000400007c36 */ /* 0x000fca0008000000 */
[----:B------:R-:W-:-:S05]  /*0e50*/  SEL R0, R0, 0x1f, P0 ;  /* 0x0000001f00007807 */ /* 0x000fca0000000000 */
[----:B------:R-:W1:Y:S01]  /*0e60*/  SHFL.DOWN PT, R2, R7, 0x1, R0 ;  /* 0x0820000007027989 */ /* 0x000e6200000e0000 */
[C---:B0-----:R-:W-:Y:S01]  /*0e70*/  ISETP.GE.AND P0, PT, R5.reuse, R0, PT ;  /* 0x000000000500720c */ /* 0x041fe20003f06270 */
[C---:B------:R-:W-:Y:S01]  /*0e80*/  VIADD R3, R5.reuse, 0x2 ;  /* 0x0000000205037836 */ /* 0x040fe20000000000 */
[----:B------:R-:W-:-:S11]  /*0e90*/  ISETP.NE.AND P1, PT, R5, RZ, PT ;  /* 0x000000ff0500720c */ /* 0x000fd60003f25270 */
[----:B-1----:R-:W-:Y:S01]  /*0ea0*/  @!P0 FADD R7, R2, R7 ;  /* 0x0000000702078221 */ /* 0x002fe20000000000 */
[-C--:B------:R-:W-:Y:S01]  /*0eb0*/  ISETP.GT.AND P0, PT, R3, R0.reuse, PT ;  /* 0x000000000300720c */ /* 0x080fe20003f04270 */
[----:B------:R-:W-:Y:S01]  /*0ec0*/  VIADD R3, R5, 0x4 ;  /* 0x0000000405037836 */ /* 0x000fe20000000000 */
[----:B------:R-:W0:Y:S02]  /*0ed0*/  @!P1 S2R R6, SR_CgaCtaId ;  /* 0x0000000000069919 */ /* 0x000e240000008800 */
[----:B------:R-:W1:Y:S09]  /*0ee0*/  SHFL.DOWN PT, R2, R7, 0x2, R0 ;  /* 0x0840000007027989 */ /* 0x000e7200000e0000 */
[----:B-1----:R-:W-:Y:S01]  /*0ef0*/  @!P0 FADD R7, R7, R2 ;  /* 0x0000000207078221 */ /* 0x002fe20000000000 */
[----:B------:R-:W-:Y:S01]  /*0f00*/  ISETP.GT.AND P0, PT, R3, R0, PT ;  /* 0x000000000300720c */ /* 0x000fe20003f04270 */
[----:B------:R-:W-:-:S03]  /*0f10*/  VIADD R3, R5, 0x8 ;  /* 0x0000000805037836 */ /* 0x000fc60000000000 */
[----:B------:R-:W1:Y:S09]  /*0f20*/  SHFL.DOWN PT, R2, R7, 0x4, R0 ;  /* 0x0880000007027989 */ /* 0x000e7200000e0000 */
[----:B-1----:R-:W-:Y:S01]  /*0f30*/  @!P0 FADD R7, R7, R2 ;  /* 0x0000000207078221 */ /* 0x002fe20000000000 */
[----:B------:R-:W-:Y:S01]  /*0f40*/  ISETP.GT.AND P0, PT, R3, R0, PT ;  /* 0x000000000300720c */ /* 0x000fe20003f04270 */
[----:B------:R-:W-:Y:S01]  /*0f50*/  VIADD R3, R5, 0x10 ;  /* 0x0000001005037836 */ /* 0x000fe20000000000 */
[----:B------:R-:W-:-:S02]  /*0f60*/  @!P1 MOV R5, 0x400 ;  /* 0x0000040000059802 */ /* 0x000fc40000000f00 */
[----:B------:R-:W1:Y:S02]  /*0f70*/  SHFL.DOWN PT, R2, R7, 0x8, R0 ;  /* 0x0900000007027989 */ /* 0x000e6400000e0000 */
[----:B0-----:R-:W-:-:S07]  /*0f80*/  @!P1 LEA R6, R6, R5, 0x18 ;  /* 0x0000000506069211 */ /* 0x001fce00078ec0ff */
[----:B-1----:R-:W-:Y:S01]  /*0f90*/  @!P0 FADD R7, R7, R2 ;  /* 0x0000000207078221 */ /* 0x002fe20000000000 */
[----:B------:R-:W-:Y:S02]  /*0fa0*/  ISETP.GT.AND P0, PT, R3, R0, PT ;  /* 0x000000000300720c */ /* 0x000fe40003f04270 */
[----:B------:R-:W-:Y:S02]  /*0fb0*/  @!P1 SHF.R.U32.HI R3, RZ, 0x3, R4 ;  /* 0x00000003ff039819 */ /* 0x000fe40000011604 */
[----:B------:R-:W0:Y:S02]  /*0fc0*/  SHFL.DOWN PT, R2, R7, 0x10, R0 ;  /* 0x0a00000007027989 */ /* 0x000e2400000e0000 */
[----:B------:R-:W-:-:S05]  /*0fd0*/  @!P1 LOP3.LUT R3, R3, 0x7c, RZ, 0xc0, !PT ;  /* 0x0000007c03039812 */ /* 0x000fca00078ec0ff */
[----:B------:R-:W-:Y:S02]  /*0fe0*/  @!P1 IMAD.IADD R6, R3, 0x1, R6 ;  /* 0x0000000103069824 */ /* 0x000fe400078e0206 */
[----:B0-----:R-:W-:Y:S01]  /*0ff0*/  @!P0 FADD R7, R7, R2 ;  /* 0x0000000207078221 */ /* 0x001fe20000000000 */
[----:B------:R-:W-:-:S03]  /*1000*/  ISETP.NE.AND P0, PT, R4, RZ, PT ;  /* 0x000000ff0400720c */ /* 0x000fc60003f05270 */
[----:B------:R-:W-:-:S05]  /*1010*/  IMAD.MOV.U32 R5, RZ, RZ, R7 ;  /* 0x000000ffff057224 */ /* 0x000fca00078e0007 */
[----:B------:R1:W-:Y:S01]  /*1020*/  @!P1 STS [R6+0x8], R5 ;  /* 0x0000080506009388 */ /* 0x0003e20000000800 */
[----:B------:R-:W-:Y:S06]  /*1030*/  BAR.SYNC.DEFER_BLOCKING 0x0 ;  /* 0x0000000000007b1d */ /* 0x000fec0000010000 */
[----:B------:R-:W-:Y:S05]  /*1040*/  @P0 BRA `(.L_x_69) ;  /* 0x000000a000100947 */ /* 0x000fea0003800000 */
[----:B------:R-:W0:Y:S01]  /*1050*/  S2UR UR6, SR_CgaCtaId ;  /* 0x00000000000679c3 */ /* 0x000e220000008800 */
[----:B------:R-:W-:Y:S01]  /*1060*/  UMOV UR5, 0x400 ;  /* 0x0000040000057882 */ /* 0x000fe20000000000 */
[----:B------:R-:W-:Y:S02]  /*1070*/  UISETP.GT.AND UP1, UPT, UR4, 0x20, UPT ;  /* 0x000000200400788c */ /* 0x000fe4000bf24270 */
[----:B------:R-:W-:-:S04]  /*1080*/  UISETP.GT.AND UP0, UPT, UR4, 0x40, UPT ;  /* 0x000000400400788c */ /* 0x000fc8000bf04270 */
[----:B------:R-:W-:Y:S01]  /*1090*/  PLOP3.LUT P2, PT, PT, PT, UP1, 0x80, 0x8 ;  /* 0x000000000008781c */ /* 0x000fe20003f4f018 */
[----:B------:R-:W-:Y:S01]  /*10a0*/  UISETP.GT.AND UP1, UPT, UR4, 0x60, UPT ;  /* 0x000000600400788c */ /* 0x000fe2000bf24270 */
[----:B------:R-:W-:Y:S01]  /*10b0*/  PLOP3.LUT P4, PT, PT, PT, UP0, 0x80, 0x8 ;  /* 0x000000000008781c */ /* 0x000fe20003f8f008 */
[----:B------:R-:W-:-:S04]  /*10c0*/  UISETP.GT.AND UP0, UPT, UR4, 0x80, UPT ;  /* 0x000000800400788c */ /* 0x000fc8000bf04270 */
[----:B------:R-:W-:Y:S01]  /*10d0*/  PLOP3.LUT P3, PT, PT, PT, UP1, 0x80, 0x8 ;  /* 0x000000000008781c */ /* 0x000fe20003f6f018 */
[----:B------:R-:W-:Y:S01]  /*10e0*/  UISETP.GT.AND UP1, UPT, UR4, 0xa0, UPT ;  /* 0x000000a00400788c */ /* 0x000fe2000bf24270 */
[----:B------:R-:W-:Y:S01]  /*10f0*/  PLOP3.LUT P1, PT, PT, PT, UP0, 0x80, 0x8 ;  /* 0x000000000008781c */ /* 0x000fe20003f2f008 */
[----:B------:R-:W-:Y:S02]  /*1100*/  UISETP.GT.AND UP0, UPT, UR4, 0xc0, UPT ;  /* 0x000000c00400788c */ /* 0x000fe4000bf04270 */
[----:B0-----:R-:W-:-:S09]  /*1110*/  ULEA UR5, UR6, UR5, 0x18 ;  /* 0x0000000506057291 */ /* 0x001fd2000f8ec0ff */
[----:B------:R-:W1:Y:S04]  /*1120*/  LDS R0, [UR5+0xc] ;  /* 0x00000c05ff007984 */ /* 0x000e680008000800 */
[----:B------:R-:W0:Y:S04]  /*1130*/  LDS.128 R8, [UR5+0x10] ;  /* 0x00001005ff087984 */ /* 0x000e280008000c00 */
[----:B------:R-:W2:Y:S01]  /*1140*/  LDS.64 R2, [UR5+0x20] ;  /* 0x00002005ff027984 */ /* 0x000ea20008000a00 */
[----:B-1----:R-:W-:Y:S01]  /*1150*/  @P2 FADD R5, R5, R0 ;  /* 0x0000000005052221 */ /* 0x002fe20000000000 */
[----:B------:R-:W-:Y:S01]  /*1160*/  PLOP3.LUT P2, PT, PT, PT, UP1, 0x80, 0x8 ;  /* 0x000000000008781c */ /* 0x000fe20003f4f018 */
[----:B------:R-:W-:-:S02]  /*1170*/  UISETP.GT.AND UP1, UPT, UR4, 0xe0, UPT ;  /* 0x000000e00400788c */ /* 0x000fc4000bf24270 */
[----:B0-----:R-:W-:Y:S01]  /*1180*/  @P4 FADD R5, R5, R8 ;  /* 0x0000000805054221 */ /* 0x001fe20000000000 */
[----:B------:R-:W-:-:S03]  /*1190*/  PLOP3.LUT P4, PT, PT, PT, UP0, 0x80, 0x8 ;  /* 0x000000000008781c */ /* 0x000fc60003f8f008 */
[----:B------:R-:W-:Y:S01]  /*11a0*/  @P3 FADD R5, R5, R9 ;  /* 0x0000000905053221 */ /* 0x000fe20000000000 */
[----:B------:R-:W-:-:S03]  /*11b0*/  PLOP3.LUT P3, PT, PT, PT, UP1, 0x80, 0x8 ;  /* 0x000000000008781c */ /* 0x000fc60003f6f018 */
[----:B------:R-:W-:-:S04]  /*11c0*/  @P1 FADD R5, R5, R10 ;  /* 0x0000000a05051221 */ /* 0x000fc80000000000 */
[----:B------:R-:W-:-:S04]  /*11d0*/  @P2 FADD R5, R5, R11 ;  /* 0x0000000b05052221 */ /* 0x000fc80000000000 */
[----:B--2---:R-:W-:-:S04]  /*11e0*/  @P4 FADD R5, R5, R2 ;  /* 0x0000000205054221 */ /* 0x004fc80000000000 */
[----:B------:R-:W-:Y:S01]  /*11f0*/  @P3 FADD R5, R5, R3 ;  /* 0x0000000305053221 */ /* 0x000fe20000000000 */
[----:B------:R-:W-:Y:S06]  /*1200*/  BRA `(.L_x_69) ;  /* 0x0000009c00a07947 */ /* 0x000fec0003800000 */
.L_x_58:
[----:B------:R-:W0:Y:S01]  /*1210*/  S2R R34, SR_TID.X ;  /* 0x0000000000227919 */ /* 0x000e220000002100 */
[----:B------:R-:W1:Y:S01]  /*1220*/  LDCU UR6, c[0x0][0x380] ;  /* 0x00007000ff0677ac */ /* 0x000e620008000800 */
[----:B------:R-:W-:Y:S01]  /*1230*/  BSSY.RECONVERGENT B1, `(.L_x_70) ;  /* 0x0000028000017945 */ /* 0x000fe20003800200 */
[----:B------:R-:W-:Y:S01]  /*1240*/  MOV R36, 0x14b0 ;  /* 0x000014b000247802 */ /* 0x000fe20000000f00 */
[----:B-1----:R-:W-:-:S05]  /*1250*/  IMAD.U32 R3, RZ, RZ, UR6 ;  /* 0x00000006ff037e24 */ /* 0x002fca000f8e00ff */
[----:B0-----:R-:W-:-:S05]  /*1260*/  IADD3 R2, PT, PT, R3, UR9, R34 ;  /* 0x0000000903027c10 */ /* 0x001fca000fffe022 */
        /* <DEDUP_REMOVED lines=37> */
.L_x_70:
        /* <DEDUP_REMOVED lines=19> */
.L_x_71:
[----:B------:R-:W-:Y:S01]  /*15f0*/  VIADD R0, R2, 0x4a3600 ;  /* 0x004a360002007836 */ /* 0x000fe20000000000 */
[----:B------:R-:W-:Y:S01]  /*1600*/  DADD R6, R6, 2 ;  /* 0x4000000006067429 */ /* 0x000fe20000000000 */
[C---:B------:R-:W-:Y:S01]  /*1610*/  FSETP.NEU.AND P1, PT, R3.reuse, +INF , PT ;  /* 0x7f8000000300780b */ /* 0x040fe20003f2d000 */
[----:B------:R-:W-:Y:S01]  /*1620*/  BSSY.RECONVERGENT B1, `(.L_x_72) ;  /* 0x0000032000017945 */ /* 0x000fe20003800200 */
[C---:B------:R-:W-:Y:S01]  /*1630*/  IMAD.HI.U32 R5, R0.reuse, 0x3, RZ ;  /* 0x0000000300057827 */ /* 0x040fe200078e00ff */
[C---:B------:R-:W-:Y:S02]  /*1640*/  FSETP.NEU.AND P2, PT, R3.reuse, RZ, PT ;  /* 0x000000ff0300720b */ /* 0x040fe40003f4d000 */
[----:B------:R-:W-:Y:S01]  /*1650*/  FSETP.NEU.AND P3, PT, R3, 1, PT ;  /* 0x3f8000000300780b */ /* 0x000fe20003f6d000 */
[----:B------:R-:W-:Y:S01]  /*1660*/  IMAD.IADD R4, R0, 0x1, -R5 ;  /* 0x0000000100047824 */ /* 0x000fe200078e0a05 */
[----:B------:R-:W-:Y:S02]  /*1670*/  FSEL R17, R17, RZ, P2 ;  /* 0x000000ff11117208 */ /* 0x000fe40001000000 */
[----:B------:R-:W-:-:S02]  /*1680*/  LOP3.LUT R6, R7, 0x7ff00000, RZ, 0xc0, !PT ;  /* 0x7ff0000007067812 */ /* 0x000fc400078ec0ff */
[----:B------:R-:W-:Y:S02]  /*1690*/  LEA.HI R4, R4, R5, RZ, 0x1f ;  /* 0x0000000504047211 */ /* 0x000fe400078ff8ff */
[----:B------:R-:W-:Y:S02]  /*16a0*/  MOV R36, 0x1940 ;  /* 0x0000194000247802 */ /* 0x000fe40000000f00 */
        /* <DEDUP_REMOVED lines=10> */
[----:B------:R-:W-:Y:S01]  /*1750*/  @P0 IMAD.MOV R4, RZ, RZ, -R0 ;  /* 0x000000ffff040224 */ /* 0x000fe200078e0a00 */
[----:B------:R-:W-:Y:S02]  /*1760*/  ISETP.NE.AND P0, PT, R6, 0x7ff00000, PT ;  /* 0x7ff000000600780c */ /* 0x000fe40003f05270 */
[----:B------:R-:W-:Y:S01]  /*1770*/  FSEL R6, R16, RZ, P2 ;  /* 0x000000ff10067208 */ /* 0x000fe20001000000 */
[----:B------:R-:W-:Y:S01]  /*1780*/  IMAD.IADD R4, R5, 0x1, R4 ;  /* 0x0000000105047824 */ /* 0x000fe200078e0204 */
[----:B------:R-:W-:Y:S02]  /*1790*/  @!P1 FSEL R17, R17, +QNAN , P0 ;  /* 0x7ff0000011119808 */ /* 0x000fe40000000000 */
[----:B------:R-:W-:Y:S01]  /*17a0*/  @!P1 FSEL R6, R6, RZ, P0 ;  /* 0x000000ff06069208 */ /* 0x000fe20000000000 */
[----:B------:R-:W-:Y:S01]  /*17b0*/  IMAD.HI.U32 R0, R4, -0x4370ec6f, RZ ;  /* 0xbc8f139104007827 */ /* 0x000fe200078e00ff */
[----:B------:R-:W-:Y:S02]  /*17c0*/  FSEL R7, R17, 1.875, P3 ;  /* 0x3ff0000011077808 */ /* 0x000fe40001800000 */
[----:B------:R-:W-:-:S02]  /*17d0*/  FSEL R6, R6, RZ, P3 ;  /* 0x000000ff06067208 */ /* 0x000fc40001800000 */
[----:B------:R-:W-:-:S04]  /*17e0*/  SHF.R.U32.HI R5, RZ, 0xf, R0 ;  /* 0x0000000fff057819 */ /* 0x000fc80000011600 */
[----:B------:R-:W-:Y:S01]  /*17f0*/  DADD R8, R8, R6 ;  /* 0x0000000008087229 */ /* 0x000fe20000000006 */
[C---:B------:R-:W-:Y:S02]  /*1800*/  IMAD R0, R5.reuse, -0xadc8, R4 ;  /* 0xffff523805007824 */ /* 0x040fe400078e0204 */
[----:B------:R-:W-:Y:S02]  /*1810*/  IMAD R11, R5, 0xd47, RZ ;  /* 0x00000d47050b7824 */ /* 0x000fe400078e02ff */
[----:B------:R-:W-:Y:S02]  /*1820*/  IMAD R0, R0, 0xbc8f, RZ ;  /* 0x0000bc8f00007824 */ /* 0x000fe400078e02ff */
[----:B------:R-:W-:Y:S01]  /*1830*/  VIADD R4, R4, 0xffffffff ;  /* 0xffffffff04047836 */ /* 0x000fe20000000000 */
[----:B------:R-:W-:Y:S01]  /*1840*/  LOP3.LUT R3, R11, 0x7fffffff, RZ, 0x3c, !PT ;  /* 0x7fffffff0b037812 */ /* 0x000fe200078e3cff */
[----:B------:R-:W-:Y:S01]  /*1850*/  DSETP.GTU.AND P0, PT, R8, 1, PT ;  /* 0x3ff000000800742a */ /* 0x000fe20003f0c000 */
[----:B------:R-:W-:-:S02]  /*1860*/  ISETP.GE.U32.AND P2, PT, R0, R11, PT ;  /* 0x0000000b0000720c */ /* 0x000fc40003f46070 */
[----:B------:R-:W-:-:S03]  /*1870*/  I2FP.F32.U32 R4, R4 ;  /* 0x0000000400047245 */ /* 0x000fc60000201000 */
[----:B------:R-:W-:Y:S02]  /*1880*/  FSEL R15, RZ, 1, P0 ;  /* 0x3f800000ff0f7808 */ /* 0x000fe40000000000 */
[----:B------:R-:W-:-:S04]  /*1890*/  FMUL R4, R4, 4.6566128730773925781e-10 ;  /* 0x3000000004047820 */ /* 0x000fc80000400000 */
[----:B------:R-:W-:Y:S02]  /*18a0*/  FADD R5, RZ, R4 ;  /* 0x00000004ff057221 */ /* 0x000fe40000000000 */
[----:B------:R-:W-:Y:S02]  /*18b0*/  @P2 IMAD.MOV R3, RZ, RZ, -R11 ;  /* 0x000000ffff032224 */ /* 0x000fe400078e0a0b */
[----:B------:R-:W0:Y:S03]  /*18c0*/  F2F.F64.F32 R6, R5 ;  /* 0x0000000500067310 */ /* 0x000e260000201800 */
[----:B------:R-:W-:-:S04]  /*18d0*/  IADD3 R3, PT, PT, R0, -0x1, R3 ;  /* 0xffffffff00037810 */ /* 0x000fc80007ffe003 */
[----:B------:R-:W-:-:S05]  /*18e0*/  I2FP.F32.U32 R3, R3 ;  /* 0x0000000300037245 */ /* 0x000fca0000201000 */
[----:B------:R-:W-:Y:S01]  /*18f0*/  FMUL R3, R3, 4.6566128730773925781e-10 ;  /* 0x3000000003037820 */ /* 0x000fe20000400000 */
[----:B0-----:R-:W-:-:S03]  /*1900*/  IMAD.MOV.U32 R26, RZ, RZ, R6 ;  /* 0x000000ffff1a7224 */ /* 0x001fc600078e0006 */
[----:B------:R-:W-:Y:S01]  /*1910*/  FADD R0, RZ, R3 ;  /* 0x00000003ff007221 */ /* 0x000fe20000000000 */
[----:B------:R-:W-:-:S07]  /*1920*/  IMAD.MOV.U32 R27, RZ, RZ, R7 ;  /* 0x000000ffff1b7224 */ /* 0x000fce00078e0007 */
[----:B------:R-:W-:Y:S05]  /*1930*/  CALL.REL.NOINC `($_ZN3cub18CUB_300001_SM_10006detail6reduce18DeviceReduceKernelINS2_10policy_hubIfyN4cuda3std3__44plusIfEEE10Policy1000EN6thrust24THRUST_300001_SM_1000_NS17counting_iteratorIiNSD_11use_defaultESF_SF_EEyS9_f7rng_gpuEEvT0_PT3_T1_NS0_13GridEvenShareISL_EET2_T4_$__internal_accurate_pow) ;  /* 0x0000009400f87944 */ /* 0x000fea0003c00000 */
[----:B------:R-:W-:Y:S05]  /*1940*/  BSYNC.RECONVERGENT B1 ;  /* 0x0000000000017941 */ /* 0x000fea0003800200 */
.L_x_72:
        /* <DEDUP_REMOVED lines=19> */
.L_x_73:
[----:B------:R-:W-:Y:S01]  /*1a80*/  VIADD R0, R2, 0x946c00 ;  /* 0x00946c0002007836 */ /* 0x000fe20000000000 */
[----:B------:R-:W-:Y:S01]  /*1a90*/  DADD R8, R8, 2 ;  /* 0x4000000008087429 */ /* 0x000fe20000000000 */
[C---:B------:R-:W-:Y:S01]  /*1aa0*/  FSETP.NEU.AND P2, PT, R3.reuse, +INF , PT ;  /* 0x7f8000000300780b */ /* 0x040fe20003f4d000 */
[----:B------:R-:W-:Y:S01]  /*1ab0*/  BSSY.RECONVERGENT B1, `(.L_x_74) ;  /* 0x0000032000017945 */ /* 0x000fe20003800200 */
[C---:B------:R-:W-:Y:S01]  /*1ac0*/  IMAD.HI.U32 R5, R0.reuse, 0x3, RZ ;  /* 0x0000000300057827 */ /* 0x040fe200078e00ff */
[----:B------:R-:W-:Y:S02]  /*1ad0*/  FSETP.NEU.AND P3, PT, R3, 1, PT ;  /* 0x3f8000000300780b */ /* 0x000fe40003f6d000 */
[----:B------:R-:W-:Y:S01]  /*1ae0*/  MOV R36, 0x1dd0 ;  /* 0x00001dd000247802 */ /* 0x000fe20000000f00 */
[----:B------:R-:W-:-:S03]  /*1af0*/  IMAD.IADD R4, R0, 0x1, -R5 ;  /* 0x0000000100047824 */ /* 0x000fc600078e0a05 */
[----:B------:R-:W-:Y:S02]  /*1b00*/  LOP3.LUT R8, R9, 0x7ff00000, RZ, 0xc0, !PT ;  /* 0x7ff0000009087812 */ /* 0x000fe400078ec0ff */
[----:B------:R-:W-:Y:S02]  /*1b10*/  LEA.HI R4, R4, R5, RZ, 0x1f ;  /* 0x0000000504047211 */ /* 0x000fe400078ff8ff */
[----:B------:R-:W-:Y:S02]  /*1b20*/  ISETP.NE.AND P1, PT, R8, 0x7ff00000, PT ;  /* 0x7ff000000800780c */ /* 0x000fe40003f25270 */
        /* <DEDUP_REMOVED lines=11> */
[----:B------:R-:W-:-:S03]  /*1be0*/  FSETP.NEU.AND P0, PT, R3, RZ, PT ;  /* 0x000000ff0300720b */ /* 0x000fc60003f0d000 */
[----:B------:R-:W-:Y:S01]  /*1bf0*/  IMAD.IADD R4, R5, 0x1, R4 ;  /* 0x0000000105047824 */ /* 0x000fe200078e0204 */
[----:B------:R-:W-:Y:S02]  /*1c00*/  FSEL R8, R16, RZ, P0 ;  /* 0x000000ff10087208 */ /* 0x000fe40000000000 */
[----:B------:R-:W-:Y:S01]  /*1c10*/  FSEL R17, R17, RZ, P0 ;  /* 0x000000ff11117208 */ /* 0x000fe20000000000 */
[----:B------:R-:W-:Y:S01]  /*1c20*/  IMAD.HI.U32 R0, R4, -0x4370ec6f, RZ ;  /* 0xbc8f139104007827 */ /* 0x000fe200078e00ff */
[----:B------:R-:W-:Y:S02]  /*1c30*/  @!P2 FSEL R8, R8, RZ, P1 ;  /* 0x000000ff0808a208 */ /* 0x000fe40000800000 */
[----:B------:R-:W-:Y:S02]  /*1c40*/  @!P2 FSEL R17, R17, +QNAN , P1 ;  /* 0x7ff000001111a808 */ /* 0x000fe40000800000 */
[----:B------:R-:W-:Y:S02]  /*1c50*/  SHF.R.U32.HI R5, RZ, 0xf, R0 ;  /* 0x0000000fff057819 */ /* 0x000fe40000011600 */
[----:B------:R-:W-:-:S02]  /*1c60*/  FSEL R8, R8, RZ, P3 ;  /* 0x000000ff08087208 */ /* 0x000fc40001800000 */
[----:B------:R-:W-:Y:S01]  /*1c70*/  FSEL R9, R17, 1.875, P3 ;  /* 0x3ff0000011097808 */ /* 0x000fe20001800000 */
[C---:B------:R-:W-:Y:S02]  /*1c80*/  IMAD R0, R5.reuse, -0xadc8, R4 ;  /* 0xffff523805007824 */ /* 0x040fe400078e0204 */
[----:B------:R-:W-:Y:S02]  /*1c90*/  IMAD R11, R5, 0xd47, RZ ;  /* 0x00000d47050b7824 */ /* 0x000fe400078e02ff */
[----:B------:R-:W-:Y:S01]  /*1ca0*/  IMAD R0, R0, 0xbc8f, RZ ;  /* 0x0000bc8f00007824 */ /* 0x000fe200078e02ff */
[----:B------:R-:W-:Y:S01]  /*1cb0*/  DADD R8, R6, R8 ;  /* 0x0000000006087229 */ /* 0x000fe20000000008 */
[----:B------:R-:W-:Y:S01]  /*1cc0*/  VIADD R4, R4, 0xffffffff ;  /* 0xffffffff04047836 */ /* 0x000fe20000000000 */
[----:B------:R-:W-:Y:S02]  /*1cd0*/  LOP3.LUT R3, R11, 0x7fffffff, RZ, 0x3c, !PT ;  /* 0x7fffffff0b037812 */ /* 0x000fe400078e3cff */
[----:B------:R-:W-:-:S02]  /*1ce0*/  ISETP.GE.U32.AND P0, PT, R0, R11, PT ;  /* 0x0000000b0000720c */ /* 0x000fc40003f06070 */
[----:B------:R-:W-:-:S05]  /*1cf0*/  I2FP.F32.U32 R4, R4 ;  /* 0x0000000400047245 */ /* 0x000fca0000201000 */
[----:B------:R-:W-:-:S04]  /*1d00*/  FMUL R4, R4, 4.6566128730773925781e-10 ;  /* 0x3000000004047820 */ /* 0x000fc80000400000 */
[----:B------:R-:W-:Y:S02]  /*1d10*/  FADD R5, RZ, R4 ;  /* 0x00000004ff057221 */ /* 0x000fe40000000000 */
[----:B------:R-:W-:Y:S01]  /*1d20*/  @P0 IMAD.MOV R3, RZ, RZ, -R11 ;  /* 0x000000ffff030224 */ /* 0x000fe200078e0a0b */
[----:B------:R-:W-:Y:S01]  /*1d30*/  DSETP.GTU.AND P0, PT, R8, 1, PT ;  /* 0x3ff000000800742a */ /* 0x000fe20003f0c000 */
[----:B------:R-:W0:Y:S03]  /*1d40*/  F2F.F64.F32 R6, R5 ;  /* 0x0000000500067310 */ /* 0x000e260000201800 */
[----:B------:R-:W-:Y:S02]  /*1d50*/  IADD3 R3, PT, PT, R0, -0x1, R3 ;  /* 0xffffffff00037810 */ /* 0x000fe40007ffe003 */
[----:B------:R-:W-:Y:S02]  /*1d60*/  FSEL R14, RZ, 1, P0 ;  /* 0x3f800000ff0e7808 */ /* 0x000fe40000000000 */
[----:B------:R-:W-:-:S05]  /*1d70*/  I2FP.F32.U32 R3, R3 ;  /* 0x0000000300037245 */ /* 0x000fca0000201000 */
[----:B------:R-:W-:Y:S01]  /*1d80*/  FMUL R3, R3, 4.6566128730773925781e-10 ;  /* 0x3000000003037820 */ /* 0x000fe20000400000 */
[----:B0-----:R-:W-:-:S03]  /*1d90*/  IMAD.MOV.U32 R26, RZ, RZ, R6 ;  /* 0x000000ffff1a7224 */ /* 0x001fc600078e0006 */
[----:B------:R-:W-:Y:S01]  /*1da0*/  FADD R0, RZ, R3 ;  /* 0x00000003ff007221 */ /* 0x000fe20000000000 */
[----:B------:R-:W-:-:S07]  /*1db0*/  IMAD.MOV.U32 R27, RZ, RZ, R7 ;  /* 0x000000ffff1b7224 */ /* 0x000fce00078e0007 */
[----:B------:R-:W-:Y:S05]  /*1dc0*/  CALL.REL.NOINC `($_ZN3cub18CUB_300001_SM_10006detail6reduce18DeviceReduceKernelINS2_10policy_hubIfyN4cuda3std3__44plusIfEEE10Policy1000EN6thrust24THRUST_300001_SM_1000_NS17counting_iteratorIiNSD_11use_defaultESF_SF_EEyS9_f7rng_gpuEEvT0_PT3_T1_NS0_13GridEvenShareISL_EET2_T4_$__internal_accurate_pow) ;  /* 0x0000009000d47944 */ /* 0x000fea0003c00000 */
[----:B------:R-:W-:Y:S05]  /*1dd0*/  BSYNC.RECONVERGENT B1 ;  /* 0x0000000000017941 */ /* 0x000fea0003800200 */
.L_x_74:
        /* <DEDUP_REMOVED lines=19> */
.L_x_75:
        /* <DEDUP_REMOVED lines=54> */
.L_x_76:
        /* <DEDUP_REMOVED lines=19> */
.L_x_77:
        /* <DEDUP_REMOVED lines=54> */
.L_x_78:
        /* <DEDUP_REMOVED lines=19> */
.L_x_79:
        /* <DEDUP_REMOVED lines=54> */
.L_x_80:
        /* <DEDUP_REMOVED lines=19> */
.L_x_81:
        /* <DEDUP_REMOVED lines=54> */
.L_x_82:
        /* <DEDUP_REMOVED lines=19> */
.L_x_83:
        /* <DEDUP_REMOVED lines=54> */
.L_x_84:
        /* <DEDUP_REMOVED lines=19> */
.L_x_85:
        /* <DEDUP_REMOVED lines=54> */
.L_x_86:
        /* <DEDUP_REMOVED lines=19> */
.L_x_87:
        /* <DEDUP_REMOVED lines=43> */
[----:B------:R-:W-:-:S03]  /*3d20*/  DSETP.GTU.AND P0, PT, R6, 1, PT ;  /* 0x3ff000000600742a */ /* 0x000fc60003f0c000 */
[----:B------:R-:W0:Y:S01]  /*3d30*/  F2F.F64.F32 R32, R32 ;  /* 0x0000002000207310 */ /* 0x000e220000201800 */
[----:B------:R-:W-:Y:S02]  /*3d40*/  IADD3 R3, PT, PT, R0, -0x1, R3 ;  /* 0xffffffff00037810 */ /* 0x000fe40007ffe003 */
[----:B------:R-:W-:Y:S02]  /*3d50*/  FSEL R7, RZ, 1, P0 ;  /* 0x3f800000ff077808 */ /* 0x000fe40000000000 */
[----:B------:R-:W-:-:S05]  /*3d60*/  I2FP.F32.U32 R3, R3 ;  /* 0x0000000300037245 */ /* 0x000fca0000201000 */
[----:B------:R-:W-:-:S04]  /*3d70*/  FMUL R3, R3, 4.6566128730773925781e-10 ;  /* 0x3000000003037820 */ /* 0x000fc80000400000 */
[----:B------:R-:W-:Y:S01]  /*3d80*/  FADD R0, RZ, R3 ;  /* 0x00000003ff007221 */ /* 0x000fe20000000000 */
[----:B0-----:R-:W-:Y:S02]  /*3d90*/  IMAD.MOV.U32 R26, RZ, RZ, R32 ;  /* 0x000000ffff1a7224 */ /* 0x001fe400078e0020 */
[----:B------:R-:W-:-:S07]  /*3da0*/  IMAD.MOV.U32 R27, RZ, RZ, R33 ;  /* 0x000000ffff1b7224 */ /* 0x000fce00078e0021 */
[----:B------:R-:W-:Y:S05]  /*3db0*/  CALL.REL.NOINC `($_ZN3cub18CUB_300001_SM_10006detail6reduce18DeviceReduceKernelINS2_10policy_hubIfyN4cuda3std3__44plusIfEEE10Policy1000EN6thrust24THRUST_300001_SM_1000_NS17counting_iteratorIiNSD_11use_defaultESF_SF_EEyS9_f7rng_gpuEEvT0_PT3_T1_NS0_13GridEvenShareISL_EET2_T4_$__internal_accurate_pow) ;  /* 0x0000007000d87944 */ /* 0x000fea0003c00000 */
[----:B------:R-:W-:Y:S05]  /*3dc0*/  BSYNC.RECONVERGENT B1 ;  /* 0x0000000000017941 */ /* 0x000fea0003800200 */
.L_x_88:
[----:B------:R-:W-:Y:S01]  /*3dd0*/  DADD R32, R32, 2 ;  /* 0x4000000020207429 */ /* 0x000fe20000000000 */
[C---:B------:R-:W-:Y:S01]  /*3de0*/  FSETP.NEU.AND P2, PT, R4.reuse, +INF , PT ;  /* 0x7f8000000400780b */ /* 0x040fe20003f4d000 */
[----:B------:R-:W0:Y:S01]  /*3df0*/  F2F.F64.F32 R38, R0 ;  /* 0x0000000000267310 */ /* 0x000e220000201800 */
[----:B------:R-:W-:Y:S01]  /*3e00*/  FSETP.NEU.AND P0, PT, R4, RZ, PT ;  /* 0x000000ff0400720b */ /* 0x000fe20003f0d000 */
[----:B------:R-:W-:Y:S01]  /*3e10*/  BSSY.RECONVERGENT B1, `(.L_x_89) ;  /* 0x000000e000017945 */ /* 0x000fe20003800200 */
[----:B------:R-:W-:Y:S02]  /*3e20*/  MOV R36, 0x3ef0 ;  /* 0x00003ef000247802 */ /* 0x000fe40000000f00 */
[----:B------:R-:W-:Y:S02]  /*3e30*/  FSEL R16, R16, RZ, P0 ;  /* 0x000000ff10107208 */ /* 0x000fe40000000000 */
[----:B------:R-:W-:Y:S02]  /*3e40*/  FSEL R17, R17, RZ, P0 ;  /* 0x000000ff11117208 */ /* 0x000fe40000000000 */
[----:B------:R-:W-:-:S02]  /*3e50*/  LOP3.LUT R32, R33, 0x7ff00000, RZ, 0xc0, !PT ;  /* 0x7ff0000021207812 */ /* 0x000fc400078ec0ff */
[----:B------:R-:W-:Y:S02]  /*3e60*/  FSETP.NEU.AND P0, PT, R4, 1, PT ;  /* 0x3f8000000400780b */ /* 0x000fe40003f0d000 */
[----:B------:R-:W-:Y:S01]  /*3e70*/  ISETP.NE.AND P1, PT, R32, 0x7ff00000, PT ;  /* 0x7ff000002000780c */ /* 0x000fe20003f25270 */
[----:B0-----:R-:W-:-:S03]  /*3e80*/  IMAD.MOV.U32 R26, RZ, RZ, R38 ;  /* 0x000000ffff1a7224 */ /* 0x001fc600078e0026 */
[----:B------:R-:W-:Y:S01]  /*3e90*/  @!P2 FSEL R16, R16, RZ, P1 ;  /* 0x000000ff1010a208 */ /* 0x000fe20000800000 */
[----:B------:R-:W-:Y:S01]  /*3ea0*/  IMAD.MOV.U32 R27, RZ, RZ, R39 ;  /* 0x000000ffff1b7224 */ /* 0x000fe200078e0027 */
[----:B------:R-:W-:Y:S02]  /*3eb0*/  @!P2 FSEL R17, R17, +QNAN , P1 ;  /* 0x7ff000001111a808 */ /* 0x000fe40000800000 */
[----:B------:R-:W-:Y:S02]  /*3ec0*/  FSEL R32, R16, RZ, P0 ;  /* 0x000000ff10207208 */ /* 0x000fe40000000000 */
[----:B------:R-:W-:-:S07]  /*3ed0*/  FSEL R33, R17, 1.875, P0 ;  /* 0x3ff0000011217808 */ /* 0x000fce0000000000 */
[----:B------:R-:W-:Y:S05]  /*3ee0*/  CALL.REL.NOINC `($_ZN3cub18CUB_300001_SM_10006detail6reduce18DeviceReduceKernelINS2_10policy_hubIfyN4cuda3std3__44plusIfEEE10Policy1000EN6thrust24THRUST_300001_SM_1000_NS17counting_iteratorIiNSD_11use_defaultESF_SF_EEyS9_f7rng_gpuEEvT0_PT3_T1_NS0_13GridEvenShareISL_EET2_T4_$__internal_accurate_pow) ;  /* 0x00000070008c7944 */ /* 0x000fea0003c00000 */
[----:B------:R-:W-:Y:S05]  /*3ef0*/  BSYNC.RECONVERGENT B1 ;  /* 0x0000000000017941 */ /* 0x000fea0003800200 */
.L_x_89:
        /* <DEDUP_REMOVED lines=54> */
.L_x_90:
        /* <DEDUP_REMOVED lines=19> */
.L_x_91:
        /* <DEDUP_REMOVED lines=54> */
.L_x_92:
        /* <DEDUP_REMOVED lines=19> */
.L_x_93:
        /* <DEDUP_REMOVED lines=54> */
.L_x_94:
        /* <DEDUP_REMOVED lines=19> */
.L_x_95:
        /* <DEDUP_REMOVED lines=54> */
.L_x_96:
        /* <DEDUP_REMOVED lines=19> */
.L_x_97:
        /* <DEDUP_REMOVED lines=54> */
.L_x_98:
        /* <DEDUP_REMOVED lines=19> */
.L_x_99:
        /* <DEDUP_REMOVED lines=54> */
.L_x_100:
        /* <DEDUP_REMOVED lines=19> */
.L_x_101:
[----:B------:R-:W-:Y:S01]  /*5a60*/  DADD R38, R38, 2 ;  /* 0x4000000026267429 */ /* 0x000fe20000000000 */
[C---:B------:R-:W-:Y:S01]  /*5a70*/  FSETP.NEU.AND P2, PT, R33.reuse, +INF , PT ;  /* 0x7f8000002100780b */ /* 0x040fe20003f4d000 */
[----:B------:R-:W0:Y:S01]  /*5a80*/  LDCU UR6, c[0x0][0x3c0] ;  /* 0x00007800ff0677ac */ /* 0x000e220008000800 */
[----:B------:R-:W-:Y:S01]  /*5a90*/  FSETP.NEU.AND P0, PT, R33, RZ, PT ;  /* 0x000000ff2100720b */ /* 0x000fe20003f0d000 */
[----:B------:R-:W-:Y:S01]  /*5aa0*/  FADD R6, R7, R6 ;  /* 0x0000000607067221 */ /* 0x000fe20000000000 */
[----:B------:R-:W-:Y:S01]  /*5ab0*/  FADD R7, R5, R4 ;  /* 0x0000000405077221 */ /* 0x000fe20000000000 */
[----:B------:R-:W-:Y:S01]  /*5ac0*/  FADD R14, R15, R14 ;  /* 0x0000000e0f0e7221 */ /* 0x000fe20000000000 */
[----:B------:R-:W-:Y:S01]  /*5ad0*/  FSEL R16, R16, RZ, P0 ;  /* 0x000000ff10107208 */ /* 0x000fe20000000000 */
[----:B------:R-:W-:Y:S01]  /*5ae0*/  FADD R13, R13, R12 ;  /* 0x0000000c0d0d7221 */ /* 0x000fe20000000000 */
[----:B------:R-:W-:Y:S01]  /*5af0*/  FSEL R17, R17, RZ, P0 ;  /* 0x000000ff11117208 */ /* 0x000fe20000000000 */
[----:B------:R-:W-:Y:S01]  /*5b00*/  FADD R10, R11, R10 ;  /* 0x0000000a0b0a7221 */ /* 0x000fe20000000000 */
[----:B------:R-:W-:Y:S01]  /*5b10*/  LOP3.LUT R38, R39, 0x7ff00000, RZ, 0xc0, !PT ;  /* 0x7ff0000027267812 */ /* 0x000fe200078ec0ff */
[----:B------:R-:W-:Y:S01]  /*5b20*/  FADD R9, R9, R8 ;  /* 0x0000000809097221 */ /* 0x000fe20000000000 */
[----:B------:R-:W-:Y:S01]  /*5b30*/  FSETP.NEU.AND P0, PT, R33, 1, PT ;  /* 0x3f8000002100780b */ /* 0x000fe20003f0d000 */
[----:B------:R-:W-:Y:S01]  /*5b40*/  FADD R0, R0, R3 ;  /* 0x0000000300007221 */ /* 0x000fe20000000000 */
[----:B------:R-:W-:Y:S01]  /*5b50*/  ISETP.NE.AND P1, PT, R38, 0x7ff00000, PT ;  /* 0x7ff000002600780c */ /* 0x000fe20003f25270 */
[----:B------:R-:W-:Y:S01]  /*5b60*/  FADD R13, R14, R13 ;  /* 0x0000000d0e0d7221 */ /* 0x000fe20000000000 */
[----:B------:R-:W-:Y:S01]  /*5b70*/  FADD R10, R10, R9 ;  /* 0x000000090a0a7221 */ /* 0x000fe20000000000 */
[----:B------:R-:W-:Y:S01]  /*5b80*/  FADD R6, R6, R7 ;  /* 0x0000000706067221 */ /* 0x000fe20000000000 */
[----:B------:R-:W-:Y:S01]  /*5b90*/  @!P2 FSEL R16, R16, RZ, P1 ;  /* 0x000000ff1010a208 */ /* 0x000fe20000800000 */
[----:B0-----:R-:W-:Y:S01]  /*5ba0*/  USHF.L.U32 UR6, UR6, 0xc, URZ ;  /* 0x0000000c06067899 */ /* 0x001fe200080006ff */
[----:B------:R-:W-:Y:S01]  /*5bb0*/  @!P2 FSEL R17, R17, +QNAN , P1 ;  /* 0x7ff000001111a808 */ /* 0x000fe20000800000 */
[----:B------:R-:W-:Y:S01]  /*5bc0*/  FADD R10, R13, R10 ;  /* 0x0000000a0d0a7221 */ /* 0x000fe20000000000 */
[----:B------:R-:W-:Y:S01]  /*5bd0*/  FSEL R16, R16, RZ, P0 ;  /* 0x000000ff10107208 */ /* 0x000fe20000000000 */
[----:B------:R-:W-:Y:S01]  /*5be0*/  USHF.R.S32.HI UR7, URZ, 0x1f, UR6 ;  /* 0x0000001fff077899 */ /* 0x000fe20008011406 */
[----:B------:R-:W-:Y:S01]  /*5bf0*/  FSEL R17, R17, 1.875, P0 ;  /* 0x3ff0000011117808 */ /* 0x000fe20000000000 */
[----:B------:R-:W-:-:S04]  /*5c00*/  UISETP.GE.U32.AND UP0, UPT, UR5, UR6, UPT ;  /* 0x000000060500728c */ /* 0x000fc8000bf06070 */
[----:B------:R-:W-:Y:S01]  /*5c10*/  UISETP.GE.U32.AND.EX UP0, UPT, UR4, UR7, UPT, UP0 ;  /* 0x000000070400728c */ /* 0x000fe2000bf06100 */
[----:B------:R-:W-:-:S08]  /*5c20*/  DADD R40, R40, R16 ;  /* 0x0000000028287229 */ /* 0x000fd00000000010 */
[----:B------:R-:W-:-:S06]  /*5c30*/  DSETP.GTU.AND P0, PT, R40, 1, PT ;  /* 0x3ff000002800742a */ /* 0x000fcc0003f0c000 */
[----:B------:R-:W-:-:S05]  /*5c40*/  FSEL R5, RZ, 1, P0 ;  /* 0x3f800000ff057808 */ /* 0x000fca0000000000 */
[----:B------:R-:W-:-:S04]  /*5c50*/  FADD R5, R2, R5 ;  /* 0x0000000502057221 */ /* 0x000fc80000000000 */
[----:B------:R-:W-:-:S04]  /*5c60*/  FADD R5, R0, R5 ;  /* 0x0000000500057221 */ /* 0x000fc80000000000 */
[----:B------:R-:W-:-:S04]  /*5c70*/  FADD R5, R6, R5 ;  /* 0x0000000506057221 */ /* 0x000fc80000000000 */
[----:B------:R-:W-:Y:S01]  /*5c80*/  FADD R33, R10, R5 ;  /* 0x000000050a217221 */ /* 0x000fe20000000000 */
[----:B------:R-:W-:Y:S06]  /*5c90*/  BRA.U !UP0, `(.L_x_102) ;  /* 0x0000005108587547 */ /* 0x000fec000b800000 */
[----:B------:R-:W0:Y:S01]  /*5ca0*/  LDCU.64 UR10, c[0x0][0x3b8] ;  /* 0x00007700ff0a77ac */ /* 0x000e220008000a00 */
[----:B------:R-:W-:Y:S01]  /*5cb0*/  IMAD.U32 R15, RZ, RZ, UR6 ;  /* 0x00000006ff0f7e24 */ /* 0x000fe2000f8e00ff */
[----:B------:R-:W1:Y:S01]  /*5cc0*/  LDCU UR13, c[0x0][0x380] ;  /* 0x00007000ff0d77ac */ /* 0x000e620008000800 */
[----:B------:R-:W-:Y:S01]  /*5cd0*/  UIADD3 UR8, UP1, UPT, UR9, UR6, URZ ;  /* 0x0000000609087290 */ /* 0x000fe2000ff3e0ff */
[----:B------:R-:W2:Y:S03]  /*5ce0*/  LDCU UR17, c[0x0][0x3c0] ;  /* 0x00007800ff1177ac */ /* 0x000ea60008000800 */
[----:B------:R-:W-:Y:S01]  /*5cf0*/  UIADD3.X UR7, UPT, UPT, URZ, UR7, URZ, UP1, !UPT ;  /* 0x00000007ff077290 */ /* 0x000fe20008ffe4ff */
[----:B------:R-:W3:Y:S01]  /*5d00*/  LDCU.64 UR4, c[0x0][0x3b8] ;  /* 0x00007700ff0477ac */ /* 0x000ee20008000a00 */
[----:B0-----:R-:W-:Y:S01]  /*5d10*/  UIADD3 UR15, UP0, UPT, UR10, -0x1000, URZ ;  /* 0xfffff0000a0f7890 */ /* 0x001fe2000ff1e0ff */
[----:B-1----:R-:W-:-:S03]  /*5d20*/  VIADD R32, R34, UR13 ;  /* 0x0000000d22207c36 */ /* 0x002fc60008000000 */
[----:B------:R-:W-:Y:S02]  /*5d30*/  UIADD3.X UR16, UPT, UPT, UR11, -0x1, URZ, UP0, !UPT ;  /* 0xffffffff0b107890 */ /* 0x000fe400087fe4ff */
[----:B------:R-:W-:Y:S01]  /*5d40*/  UISETP.GT.U32.AND UP0, UPT, UR8, UR15, UPT ;  /* 0x0000000f0800728c */ /* 0x000fe2000bf04070 */
[----:B------:R-:W-:-:S03]  /*5d50*/  IADD3 R15, PT, PT, R32, UR9, R15 ;  /* 0x00000009200f7c10 */ /* 0x000fc6000fffe00f */
[----:B------:R-:W-:Y:S02]  /*5d60*/  UISETP.GT.U32.AND.EX UP0, UPT, UR7, UR16, UPT, UP0 ;  /* 0x000000100700728c */ /* 0x000fe4000bf04100 */
[----:B------:R-:W-:-:S07]  /*5d70*/  IMAD R15, R15, 0x4a36, RZ ;  /* 0x00004a360f0f7824 */ /* 0x000fce00078e02ff */
[----:B--23--:R-:W-:Y:S05]  /*5d80*/  BRA.U UP0, `(.L_x_103) ;  /* 0x0000004900c47547 */ /* 0x00cfea000b800000 */
.L_x_136:
[----:B------:R-:W-:Y:S01]  /*5d90*/  VIADD R37, R32, UR8 ;  /* 0x0000000820257c36 */ /* 0x000fe20008000000 */
[----:B------:R-:W-:Y:S01]  /*5da0*/  BSSY.RECONVERGENT B1, `(.L_x_104) ;  /* 0x0000026000017945 */ /* 0x000fe20003800200 */
[----:B------:R-:W-:Y:S02]  /*5db0*/  MOV R36, 0x6000 ;  /* 0x0000600000247802 */ /* 0x000fe40000000f00 */
        /* <DEDUP_REMOVED lines=37> */
.L_x_104:
        /* <DEDUP_REMOVED lines=19> */
.L_x_105:
[----:B------:R-:W-:Y:S01]  /*6140*/  VIADD R0, R37, 0x4a3600 ;  /* 0x004a360025007836 */ /* 0x000fe20000000000 */
[----:B------:R-:W-:Y:S01]  /*6150*/  DADD R4, R4, 2 ;  /* 0x4000000004047429 */ /* 0x000fe20000000000 */
[----:B------:R-:W-:Y:S01]  /*6160*/  FSETP.NEU.AND P2, PT, R2, +INF , PT ;  /* 0x7f8000000200780b */ /* 0x000fe20003f4d000 */
[----:B------:R-:W-:Y:S01]  /*6170*/  BSSY.RECONVERGENT B1, `(.L_x_106) ;  /* 0x0000032000017945 */ /* 0x000fe20003800200 */
[----:B------:R-:W-:Y:S01]  /*6180*/  IMAD.HI.U32 R3, R0, 0x3, RZ ;  /* 0x0000000300037827 */ /* 0x000fe200078e00ff */
        /* <DEDUP_REMOVED lines=49> */
.L_x_106:
        /* <DEDUP_REMOVED lines=19> */
.L_x_107:
        /* <DEDUP_REMOVED lines=54> */
.L_x_108:
        /* <DEDUP_REMOVED lines=19> */
.L_x_109:
        /* <DEDUP_REMOVED lines=54> */
.L_x_110:
        /* <DEDUP_REMOVED lines=19> */
.L_x_111:
        /* <DEDUP_REMOVED lines=45> */
[----:B------:R-:W-:-:S04]  /*71c0*/  IADD3 R11, PT, PT, R0, -0x1, R11 ;  /* 0xffffffff000b7810 */ /* 0x000fc80007ffe00b */
[----:B------:R-:W-:Y:S02]  /*71d0*/  I2FP.F32.U32 R2, R11 ;  /* 0x0000000b00027245 */ /* 0x000fe40000201000 */
[----:B------:R-:W-:-:S03]  /*71e0*/  FSEL R11, RZ, 1, P0 ;  /* 0x3f800000ff0b7808 */ /* 0x000fc60000000000 */
[----:B------:R-:W-:Y:S01]  /*71f0*/  FMUL R2, R2, 4.6566128730773925781e-10 ;  /* 0x3000000002027820 */ /* 0x000fe20000400000 */
[----:B0-----:R-:W-:-:S03]  /*7200*/  IMAD.MOV.U32 R26, RZ, RZ, R4 ;  /* 0x000000ffff1a7224 */ /* 0x001fc600078e0004 */
[----:B------:R-:W-:Y:S01]  /*7210*/  FADD R0, RZ, R2 ;  /* 0x00000002ff007221 */ /* 0x000fe20000000000 */
[----:B------:R-:W-:-:S07]  /*7220*/  IMAD.MOV.U32 R27, RZ, RZ, R5 ;  /* 0x000000ffff1b7224 */ /* 0x000fce00078e0005 */
[----:B------:R-:W-:Y:S05]  /*7230*/  CALL.REL.NOINC `($_ZN3cub18CUB_300001_SM_10006detail6reduce18DeviceReduceKernelINS2_10policy_hubIfyN4cuda3std3__44plusIfEEE10Policy1000EN6thrust24THRUST_300001_SM_1000_NS17counting_iteratorIiNSD_11use_defaultESF_SF_EEyS9_f7rng_gpuEEvT0_PT3_T1_NS0_13GridEvenShareISL_EET2_T4_$__internal_accurate_pow) ;  /* 0x0000003c00b87944 */ /* 0x000fea0003c00000 */
[----:B------:R-:W-:Y:S05]  /*7240*/  BSYNC.RECONVERGENT B1 ;  /* 0x0000000000017941 */ /* 0x000fea0003800200 */
.L_x_112:
        /* <DEDUP_REMOVED lines=19> */
.L_x_113:
        /* <DEDUP_REMOVED lines=54> */
.L_x_114:
        /* <DEDUP_REMOVED lines=19> */
.L_x_115:
        /* <DEDUP_REMOVED lines=54> */
.L_x_116:
        /* <DEDUP_REMOVED lines=19> */
.L_x_117:
        /* <DEDUP_REMOVED lines=54> */
.L_x_118:
        /* <DEDUP_REMOVED lines=19> */
.L_x_119:
        /* <DEDUP_REMOVED lines=54> */
.L_x_120:
        /* <DEDUP_REMOVED lines=19> */
.L_x_121:
        /* <DEDUP_REMOVED lines=54> */
.L_x_122:
        /* <DEDUP_REMOVED lines=19> */
.L_x_123:
        /* <DEDUP_REMOVED lines=54> */
.L_x_124:
        /* <DEDUP_REMOVED lines=19> */
.L_x_125:
        /* <DEDUP_REMOVED lines=30> */
[----:B------:R-:W-:-:S03]  /*90c0*/  FSEL R2, R18, RZ, P3 ;  /* 0x000000ff12027208 */ /* 0x000fc60001800000 */
[C---:B------:R-:W-:Y:S02]  /*90d0*/  IMAD R0, R3.reuse, -0xadc8, R4 ;  /* 0xffff523803007824 */ /* 0x040fe400078e0204 */
[----:B------:R-:W-:Y:S01]  /*90e0*/  IMAD R19, R3, 0xd47, RZ ;  /* 0x00000d4703137824 */ /* 0x000fe200078e02ff */
[----:B------:R-:W-:Y:S01]  /*90f0*/  FSEL R3, R17, 1.875, P3 ;  /* 0x3ff0000011037808 */ /* 0x000fe20001800000 */
[----:B------:R-:W-:Y:S02]  /*9100*/  IMAD R16, R0, 0xbc8f, RZ ;  /* 0x0000bc8f00107824 */ /* 0x000fe400078e02ff */
[----:B------:R-:W-:Y:S01]  /*9110*/  VIADD R4, R4, 0xffffffff ;  /* 0xffffffff04047836 */ /* 0x000fe20000000000 */
[----:B------:R-:W-:Y:S02]  /*9120*/  LOP3.LUT R17, R19, 0x7fffffff, RZ, 0x3c, !PT ;  /* 0x7fffffff13117812 */ /* 0x000fe400078e3cff */
[----:B------:R-:W-:Y:S01]  /*9130*/  ISETP.GE.U32.AND P0, PT, R16, R19, PT ;  /* 0x000000131000720c */ /* 0x000fe20003f06070 */
[----:B------:R-:W-:Y:S01]  /*9140*/  DADD R2, R40, R2 ;  /* 0x0000000028027229 */ /* 0x000fe20000000002 */
        /* <DEDUP_REMOVED lines=15> */
.L_x_126:
        /* <DEDUP_REMOVED lines=19> */
.L_x_127:
        /* <DEDUP_REMOVED lines=35> */
[----:B------:R-:W-:-:S03]  /*95a0*/  VIADD R18, R18, 0xffffffff ;  /* 0xffffffff12127836 */ /* 0x000fc60000000000 */
[----:B------:R-:W-:Y:S01]  /*95b0*/  ISETP.GE.U32.AND P0, PT, R19, R20, PT ;  /* 0x000000141300720c */ /* 0x000fe20003f06070 */
[----:B------:R-:W-:Y:S01]  /*95c0*/  DADD R2, R40, R2 ;  /* 0x0000000028027229 */ /* 0x000fe20000000002 */
[----:B------:R-:W-:Y:S02]  /*95d0*/  I2FP.F32.U32 R0, R18 ;  /* 0x0000001200007245 */ /* 0x000fe40000201000 */
[----:B------:R-:W-:-:S03]  /*95e0*/  LOP3.LUT R18, R20, 0x7fffffff, RZ, 0x3c, !PT ;  /* 0x7fffffff14127812 */ /* 0x000fc600078e3cff */
        /* <DEDUP_REMOVED lines=14> */
.L_x_128:
        /* <DEDUP_REMOVED lines=19> */
.L_x_129:
        /* <DEDUP_REMOVED lines=46> */
[----:B------:R-:W-:-:S05]  /*9ae0*/  I2FP.F32.U32 R2, R2 ;  /* 0x0000000200027245 */ /* 0x000fca0000201000 */
[----:B------:R-:W-:Y:S01]  /*9af0*/  FMUL R38, R2, 4.6566128730773925781e-10 ;  /* 0x3000000002267820 */ /* 0x000fe20000400000 */
[----:B------:R-:W-:Y:S01]  /*9b00*/  FSEL R2, RZ, 1, P0 ;  /* 0x3f800000ff027808 */ /* 0x000fe20000000000 */
[----:B0-----:R-:W-:Y:S02]  /*9b10*/  IMAD.MOV.U32 R26, RZ, RZ, R40 ;  /* 0x000000ffff1a7224 */ /* 0x001fe400078e0028 */
[----:B------:R-:W-:Y:S01]  /*9b20*/  FADD R39, RZ, R38 ;  /* 0x00000026ff277221 */ /* 0x000fe20000000000 */
[----:B------:R-:W-:-:S07]  /*9b30*/  IMAD.MOV.U32 R27, RZ, RZ, R41 ;  /* 0x000000ffff1b7224 */ /* 0x000fce00078e0029 */
[----:B------:R-:W-:Y:S05]  /*9b40*/  CALL.REL.NOINC `($_ZN3cub18CUB_300001_SM_10006detail6reduce18DeviceReduceKernelINS2_10policy_hubIfyN4cuda3std3__44plusIfEEE10Policy1000EN6thrust24THRUST_300001_SM_1000_NS17counting_iteratorIiNSD_11use_defaultESF_SF_EEyS9_f7rng_gpuEEvT0_PT3_T1_NS0_13GridEvenShareISL_EET2_T4_$__internal_accurate_pow) ;  /* 0x0000001400747944 */ /* 0x000fea0003c00000 */
[----:B------:R-:W-:Y:S05]  /*9b50*/  BSYNC.RECONVERGENT B1 ;  /* 0x0000000000017941 */ /* 0x000fea0003800200 */
.L_x_130:
        /* <DEDUP_REMOVED lines=19> */
.L_x_131:
        /* <DEDUP_REMOVED lines=54> */
.L_x_132:
        /* <DEDUP_REMOVED lines=19> */
.L_x_133:
        /* <DEDUP_REMOVED lines=54> */
.L_x_134:
        /* <DEDUP_REMOVED lines=19> */
.L_x_135:
[----:B------:R-:W-:Y:S01]  /*a5b0*/  DADD R40, R40, 2 ;  /* 0x4000000028287429 */ /* 0x000fe20000000000 */
[C---:B------:R-:W-:Y:S01]  /*a5c0*/  FSETP.NEU.AND P2, PT, R38.reuse, +INF , PT ;  /* 0x7f8000002600780b */ /* 0x040fe20003f4d000 */
[----:B------:R-:W-:Y:S01]  /*a5d0*/  FADD R5, R5, R4 ;  /* 0x0000000405057221 */ /* 0x000fe20000000000 */
[C---:B------:R-:W-:Y:S01]  /*a5e0*/  FSETP.NEU.AND P0, PT, R38.reuse, RZ, PT ;  /* 0x000000ff2600720b */ /* 0x040fe20003f0d000 */
[----:B------:R-:W-:Y:S01]  /*a5f0*/  FADD R4, R3, R2 ;  /* 0x0000000203047221 */ /* 0x000fe20000000000 */
[----:B------:R-:W-:Y:S01]  /*a600*/  FSETP.NEU.AND P3, PT, R38, 1, PT ;  /* 0x3f8000002600780b */ /* 0x000fe20003f6d000 */
[----:B------:R-:W-:Y:S01]  /*a610*/  UMOV UR10, UR4 ;  /* 0x00000004000a7c82 */ /* 0x000fe20008000000 */
[----:B------:R-:W-:Y:S01]  /*a620*/  FSEL R16, R16, RZ, P0 ;  /* 0x000000ff10107208 */ /* 0x000fe20000000000 */
[----:B------:R-:W-:Y:S01]  /*a630*/  UIADD3 UR13, UP0, UPT, -UR8, UR10, URZ ;  /* 0x0000000a080d7290 */ /* 0x000fe2000ff1e1ff */
[----:B------:R-:W-:Y:S01]  /*a640*/  FSEL R17, R17, RZ, P0 ;  /* 0x000000ff11117208 */ /* 0x000fe20000000000 */
[----:B------:R-:W-:Y:S01]  /*a650*/  USHF.L.U32 UR6, UR17, 0xc, URZ ;  /* 0x0000000c11067899 */ /* 0x000fe200080006ff */
[----:B------:R-:W-:Y:S01]  /*a660*/  LOP3.LUT R40, R41, 0x7ff00000, RZ, 0xc0, !PT ;  /* 0x7ff0000029287812 */ /* 0x000fe200078ec0ff */
[----:B------:R-:W-:Y:S01]  /*a670*/  UMOV UR11, UR5 ;  /* 0x00000005000b7c82 */ /* 0x000fe20008000000 */
[----:B------:R-:W-:Y:S01]  /*a680*/  FADD R14, R14, R33 ;  /* 0x000000210e0e7221 */ /* 0x000fe20000000000 */
[----:B------:R-:W-:Y:S01]  /*a690*/  FADD R13, R13, R12 ;  /* 0x0000000c0d0d7221 */ /* 0x000fe20000000000 */
[----:B------:R-:W-:Y:S01]  /*a6a0*/  ISETP.NE.AND P1, PT, R40, 0x7ff00000, PT ;  /* 0x7ff000002800780c */ /* 0x000fe20003f25270 */
[----:B------:R-:W-:Y:S01]  /*a6b0*/  FADD R10, R11, R10 ;  /* 0x0000000a0b0a7221 */ /* 0x000fe20000000000 */
[----:B------:R-:W-:Y:S01]  /*a6c0*/  FADD R9, R9, R8 ;  /* 0x0000000809097221 */ /* 0x000fe20000000000 */
[----:B------:R-:W-:Y:S01]  /*a6d0*/  FADD R6, R7, R6 ;  /* 0x0000000607067221 */ /* 0x000fe20000000000 */
[----:B------:R-:W-:Y:S01]  /*a6e0*/  @!P2 FSEL R16, R16, RZ, P1 ;  /* 0x000000ff1010a208 */ /* 0x000fe20000800000 */
[----:B------:R-:W-:Y:S01]  /*a6f0*/  FADD R39, R0, R39 ;  /* 0x0000002700277221 */ /* 0x000fe20000000000 */
[----:B------:R-:W-:Y:S01]  /*a700*/  @!P2 FSEL R17, R17, +QNAN , P1 ;  /* 0x7ff000001111a808 */ /* 0x000fe20000800000 */
[----:B------:R-:W-:Y:S01]  /*a710*/  UIADD3.X UR14, UPT, UPT, ~UR7, UR11, URZ, UP0, !UPT ;  /* 0x0000000b070e7290 */ /* 0x000fe200087fe5ff */
[----:B------:R-:W-:Y:S01]  /*a720*/  FSEL R2, R16, RZ, P3 ;  /* 0x000000ff10027208 */ /* 0x000fe20001800000 */
[----:B------:R-:W-:Y:S01]  /*a730*/  USHF.R.S32.HI UR9, URZ, 0x1f, UR6 ;  /* 0x0000001fff097899 */ /* 0x000fe20008011406 */
[----:B------:R-:W-:Y:S01]  /*a740*/  FSEL R3, R17, 1.875, P3 ;  /* 0x3ff0000011037808 */ /* 0x000fe20001800000 */
[----:B------:R-:W-:Y:S01]  /*a750*/  UISETP.GE.U32.AND UP0, UPT, UR13, UR6, UPT ;  /* 0x000000060d00728c */ /* 0x000fe2000bf06070 */
[----:B------:R-:W-:Y:S01]  /*a760*/  FADD R13, R14, R13 ;  /* 0x0000000d0e0d7221 */ /* 0x000fe20000000000 */
[----:B------:R-:W-:Y:S01]  /*a770*/  FADD R10, R10, R9 ;  /* 0x000000090a0a7221 */ /* 0x000fe20000000000 */
[----:B------:R-:W-:Y:S01]  /*a780*/  FADD R5, R6, R5 ;  /* 0x0000000506057221 */ /* 0x000fe20000000000 */
[----:B------:R-:W-:Y:S01]  /*a790*/  FADD R4, R4, R39 ;  /* 0x0000002704047221 */ /* 0x000fe20000000000 */
[----:B------:R-:W-:Y:S01]  /*a7a0*/  DADD R44, R44, R2 ;  /* 0x000000002c2c7229 */ /* 0x000fe20000000002 */
[----:B------:R-:W-:Y:S01]  /*a7b0*/  UISETP.GE.U32.AND.EX UP0, UPT, UR14, UR9, UPT, UP0 ;  /* 0x000000090e00728c */ /* 0x000fe2000bf06100 */
[----:B------:R-:W-:Y:S01]  /*a7c0*/  FADD R10, R13, R10 ;  /* 0x0000000a0d0a7221 */ /* 0x000fe20000000000 */
[----:B------:R-:W-:Y:S01]  /*a7d0*/  FADD R5, R5, R4 ;  /* 0x0000000405057221 */ /* 0x000fe20000000000 */
[----:B------:R-:W-:-:S03]  /*a7e0*/  IMAD.U32 R0, RZ, RZ, UR17 ;  /* 0x00000011ff007e24 */ /* 0x000fc6000f8e00ff */
[----:B------:R-:W-:Y:S01]  /*a7f0*/  FADD R10, R10, R5 ;  /* 0x000000050a0a7221 */ /* 0x000fe20000000000 */
[----:B------:R-:W-:Y:S01]  /*a800*/  DSETP.GTU.AND P0, PT, R44, 1, PT ;  /* 0x3ff000002c00742a */ /* 0x000fe20003f0c000 */
[----:B------:R-:W-:-:S05]  /*a810*/  IMAD R15, R0, 0x4a36000, R15 ;  /* 0x04a36000000f7824 */ /* 0x000fca00078e020f */
[----:B------:R-:W-:-:S05]  /*a820*/  FSEL R33, RZ, 1, P0 ;  /* 0x3f800000ff217808 */ /* 0x000fca0000000000 */
[----:B------:R-:W-:Y:S01]  /*a830*/  FADD R33, R33, R10 ;  /* 0x0000000a21217221 */ /* 0x000fe20000000000 */
[----:B------:R-:W-:Y:S06]  /*a840*/  BRA.U !UP0, `(.L_x_102) ;  /* 0x00000005086c7547 */ /* 0x000fec000b800000 */
[----:B------:R-:W-:-:S04]  /*a850*/  UIADD3 UR8, UP0, UPT, UR6, UR8, URZ ;  /* 0x0000000806087290 */ /* 0x000fc8000ff1e0ff */
[----:B------:R-:W-:Y:S02]  /*a860*/  UIADD3.X UR7, UPT, UPT, UR9, UR7, URZ, UP0, !UPT ;  /* 0x0000000709077290 */ /* 0x000fe400087fe4ff */
[----:B------:R-:W-:-:S04]  /*a870*/  UISETP.GT.U32.AND UP0, UPT, UR8, UR15, UPT ;  /* 0x0000000f0800728c */ /* 0x000fc8000bf04070 */
[----:B------:R-:W-:-:S09]  /*a880*/  UISETP.GT.U32.AND.EX UP0, UPT, UR7, UR16, UPT, UP0 ;  /* 0x000000100700728c */ /* 0x000fd2000bf04100 */
[----:B------:R-:W-:Y:S05]  /*a890*/  BRA.U !UP0, `(.L_x_136) ;  /* 0xffffffb5083c7547 */ /* 0x000fea000b83ffff */
.L_x_103:
[----:B------:R-:W-:-:S04]  /*a8a0*/  UISETP.GE.U32.AND UP0, UPT, UR8, UR10, UPT ;  /* 0x0000000a0800728c */ /* 0x000fc8000bf06070 */
[----:B------:R-:W-:-:S09]  /*a8b0*/  UISETP.GE.U32.AND.EX UP0, UPT, UR7, UR11, UPT, UP0 ;  /* 0x0000000b0700728c */ /* 0x000fd2000bf06100 */
[----:B------:R-:W-:Y:S05]  /*a8c0*/  BRA.U UP0, `(.L_x_102) ;  /* 0x00000005004c7547 */ /* 0x000fea000b800000 */
[----:B------:R-:W-:Y:S01]  /*a8d0*/  UIADD3 UR8, UPT, UPT, -UR8, UR10, URZ ;  /* 0x0000000a08087290 */ /* 0x000fe2000fffe1ff */
[----:B------:R-:W-:Y:S05]  /*a8e0*/  BSSY.RECONVERGENT B1, `(.L_x_102) ;  /* 0x0000051000017945 */ /* 0x000fea0003800200 */
[----:B------:R-:W-:-:S13]  /*a8f0*/  ISETP.GE.AND P0, PT, R34, UR8, PT ;  /* 0x0000000822007c0c */ /* 0x000fda000bf06270 */
[----:B------:R-:W-:Y:S05]  /*a900*/  @P0 BRA `(.L_x_137) ;  /* 0x0000000400380947 */ /* 0x000fea0003800000 */
[----:B------:R-:W-:-:S07]  /*a910*/  IMAD.MOV.U32 R4, RZ, RZ, R34 ;  /* 0x000000ffff047224 */ /* 0x000fce00078e0022 */
.L_x_140:
        /* <DEDUP_REMOVED lines=22> */
[----:B------:R-:W-:-:S03]  /*aa80*/  VIADD R5, R5, 0xffffffff ;  /* 0xffffffff05057836 */ /* 0x000fc60000000000 */
[----:B------:R-:W-:Y:S02]  /*aa90*/  ISETP.GE.U32.AND P0, PT, R2, R9, PT ;  /* 0x000000090200720c */ /* 0x000fe40003f06070 */
[----:B------:R-:W-:Y:S02]  /*aaa0*/  I2FP.F32.U32 R3, R5 ;  /* 0x0000000500037245 */ /* 0x000fe40000201000 */
[----:B------:R-:W-:-:S03]  /*aab0*/  LOP3.LUT R5, R9, 0x7fffffff, RZ, 0x3c, !PT ;  /* 0x7fffffff09057812 */ /* 0x000fc600078e3cff */
        /* <DEDUP_REMOVED lines=12> */
.L_x_138:
        /* <DEDUP_REMOVED lines=19> */
.L_x_139:
        /* <DEDUP_REMOVED lines=20> */
.L_x_137:
[----:B------:R-:W-:Y:S05]  /*adf0*/  BSYNC.RECONVERGENT B1 ;  /* 0x0000000000017941 */ /* 0x000fea0003800200 */
.L_x_102:
        /* <DEDUP_REMOVED lines=14> */
[----:B------:R-:W0:Y:S03]  /*aee0*/  SHFL.DOWN PT, R0, R33, 0x4, 0x1f ;  /* 0x08801f0021007f89 */ /* 0x000e2600000e0000 */
[----:B------:R-:W-:-:S06]  /*aef0*/  @!P1 IMAD.IADD R3, R2, 0x1, R3 ;  /* 0x0000000102039824 */ /* 0x000fcc00078e0203 */
        /* <DEDUP_REMOVED lines=24> */
[----:B------:R-:W-:-:S07]  /*b080*/  FADD R5, R2, R3 ;  /* 0x0000000302057221 */ /* 0x000fce0000000000 */
.L_x_69:
[----:B------:R-:W-:Y:S05]  /*b090*/  BSYNC.RECONVERGENT B0 ;  /* 0x0000000000007941 */ /* 0x000fea0003800200 */
.L_x_57:
[----:B------:R-:W-:Y:S05]  /*b0a0*/  @P0 EXIT ;  /* 0x000000000000094d */ /* 0x000fea0003800000 */
[----:B------:R-:W3:Y:S01]  /*b0b0*/  LDCU.64 UR4, c[0x0][0x388] ;  /* 0x00007100ff0477ac */ /* 0x000ee20008000a00 */
[----:B------:R-:W4:Y:S01]  /*b0c0*/  LDCU.64 UR6, c[0x0][0x358] ;  /* 0x00006b00ff0677ac */ /* 0x000f220008000a00 */
[----:B---3--:R-:W-:-:S06]  /*b0d0*/  UIMAD.WIDE.U32 UR4, UR12, 0x4, UR4 ;  /* 0x000000040c0478a5 */ /* 0x008fcc000f8e0004 */
[----:B--2---:R-:W-:Y:S02]  /*b0e0*/  IMAD.U32 R2, RZ, RZ, UR4 ;  /* 0x00000004ff027e24 */ /* 0x004fe4000f8e00ff */
[----:B0-----:R-:W-:-:S05]  /*b0f0*/  IMAD.U32 R3, RZ, RZ, UR5 ;  /* 0x00000005ff037e24 */ /* 0x001fca000f8e00ff */
[----:B----4-:R-:W-:Y:S01]  /*b100*/  STG.E desc[UR6][R2.64], R5 ;  /* 0x0000000502007986 */ /* 0x010fe2000c101906 */
[----:B------:R-:W-:Y:S05]  /*b110*/  EXIT ;  /* 0x000000000000794d */ /* 0x000fea0003800000 */
        .type           $_ZN3cub18CUB_300001_SM_10006detail6reduce18DeviceReduceKernelINS2_10policy_hubIfyN4cuda3std3__44plusIfEEE10Policy1000EN6thrust24THRUST_300001_SM_1000_NS17counting_iteratorIiNSD_11use_defaultESF_SF_EEyS9_f7rng_gpuEEvT0_PT3_T1_NS0_13GridEvenShareISL_EET2_T4_$__internal_accurate_pow,@function
        .size           $_ZN3cub18CUB_300001_SM_10006detail6reduce18DeviceReduceKernelINS2_10policy_hubIfyN4cuda3std3__44plusIfEEE10Policy1000EN6thrust24THRUST_300001_SM_1000_NS17counting_iteratorIiNSD_11use_defaultESF_SF_EEyS9_f7rng_gpuEEvT0_PT3_T1_NS0_13GridEvenShareISL_EET2_T4_$__internal_accurate_pow,(.L_x_491 - $_ZN3cub18CUB_300001_SM_10006detail6reduce18DeviceReduceKernelINS2_10policy_hubIfyN4cuda3std3__44plusIfEEE10Policy1000EN6thrust24THRUST_300001_SM_1000_NS17counting_iteratorIiNSD_11use_defaultESF_SF_EEyS9_f7rng_gpuEEvT0_PT3_T1_NS0_13GridEvenShareISL_EET2_T4_$__internal_accurate_pow)
$_ZN3cub18CUB_300001_SM_10006detail6reduce18DeviceReduceKernelINS2_10policy_hubIfyN4cuda3std3__44plusIfEEE10Policy1000EN6thrust24THRUST_300001_SM_1000_NS17counting_iteratorIiNSD_11use_defaultESF_SF_EEyS9_f7rng_gpuEEvT0_PT3_T1_NS0_13GridEvenShareISL_EET2_T4_$__internal_accurate_pow:
[----:B------:R-:W-:Y:S01]  /*b120*/  ISETP.GT.U32.AND P0, PT, R27, 0xfffff, PT ;  /* 0x000fffff1b00780c */ /* 0x000fe20003f04070 */
[--C-:B------:R-:W-:Y:S01]  /*b130*/  IMAD.MOV.U32 R16, RZ, RZ, R27.reuse ;  /* 0x000000ffff107224 */ /* 0x100fe200078e001b */
[----:B------:R-:W-:Y:S01]  /*b140*/  UMOV UR10, 0x7d2cafe2 ;  /* 0x7d2cafe2000a7882 */ /* 0x000fe20000000000 */
[----:B------:R-:W-:Y:S01]  /*b150*/  IMAD.MOV.U32 R18, RZ, RZ, R26 ;  /* 0x000000ffff127224 */ /* 0x000fe200078e001a */
[----:B------:R-:W-:Y:S01]  /*b160*/  UMOV UR11, 0x3eb0f5ff ;  /* 0x3eb0f5ff000b7882 */ /* 0x000fe20000000000 */
[----:B------:R-:W-:Y:S01]  /*b170*/  IMAD.MOV.U32 R20, RZ, RZ, 0x41ad3b5a ;  /* 0x41ad3b5aff147424 */ /* 0x000fe200078e00ff */
[----:B------:R-:W-:Y:S01]  /*b180*/  SHF.R.U32.HI R35, RZ, 0x14, R27 ;  /* 0x00000014ff237819 */ /* 0x000fe2000001161b */
[----:B------:R-:W-:Y:S01]  /*b190*/  IMAD.MOV.U32 R21, RZ, RZ, 0x3ed0f5d2 ;  /* 0x3ed0f5d2ff157424 */ /* 0x000fe200078e00ff */
[----:B------:R-:W-:Y:S01]  /*b1a0*/  UMOV UR18, 0x3b39803f ;  /* 0x3b39803f00127882 */ /* 0x000fe20000000000 */
[----:B------:R-:W-:-:S04]  /*b1b0*/  UMOV UR19, 0x3c7abc9e ;  /* 0x3c7abc9e00137882 */ /* 0x000fc80000000000 */
[----:B------:R-:W-:-:S10]  /*b1c0*/  @!P0 DMUL R28, R26, 1.80143985094819840000e+16 ;  /* 0x435000001a1c8828 */ /* 0x000fd40000000000 */
[----:B------:R-:W-:Y:S01]  /*b1d0*/  @!P0 IMAD.MOV.U32 R16, RZ, RZ, R29 ;  /* 0x000000ffff108224 */ /* 0x000fe200078e001d */
[----:B------:R-:W-:Y:S01]  /*b1e0*/  @!P0 LEA.HI R35, R29, 0xffffffca, RZ, 0xc ;  /* 0xffffffca1d238811 */ /* 0x000fe200078f60ff */
[----:B------:R-:W-:-:S03]  /*b1f0*/  @!P0 IMAD.MOV.U32 R18, RZ, RZ, R28 ;  /* 0x000000ffff128224 */ /* 0x000fc600078e001c */
[----:B------:R-:W-:-:S04]  /*b200*/  LOP3.LUT R19, R16, 0x800fffff, RZ, 0xc0, !PT ;  /* 0x800fffff10137812 */ /* 0x000fc800078ec0ff */
[----:B------:R-:W-:-:S04]  /*b210*/  LOP3.LUT R19, R19, 0x3ff00000, RZ, 0xfc, !PT ;  /* 0x3ff0000013137812 */ /* 0x000fc800078efcff */
[----:B------:R-:W-:-:S13]  /*b220*/  ISETP.GE.U32.AND P1, PT, R19, 0x3ff6a09f, PT ;  /* 0x3ff6a09f1300780c */ /* 0x000fda0003f26070 */
[----:B------:R-:W-:-:S04]  /*b230*/  @P1 VIADD R16, R19, 0xfff00000 ;  /* 0xfff0000013101836 */ /* 0x000fc80000000000 */
[----:B------:R-:W-:Y:S02]  /*b240*/  @P1 IMAD.MOV.U32 R19, RZ, RZ, R16 ;  /* 0x000000ffff131224 */ /* 0x000fe400078e0010 */
[----:B------:R-:W-:-:S04]  /*b250*/  IMAD.MOV.U32 R16, RZ, RZ, RZ ;  /* 0x000000ffff107224 */ /* 0x000fc800078e00ff */
[C---:B------:R-:W-:Y:S02]  /*b260*/  DADD R24, R18.reuse, 1 ;  /* 0x3ff0000012187429 */ /* 0x040fe40000000000 */
[----:B------:R-:W-:-:S04]  /*b270*/  DADD R18, R18, -1 ;  /* 0xbff0000012127429 */ /* 0x000fc80000000000 */
[----:B------:R-:W0:Y:S02]  /*b280*/  MUFU.RCP64H R17, R25 ;  /* 0x0000001900117308 */ /* 0x000e240000001800 */
[----:B0-----:R-:W-:-:S08]  /*b290*/  DFMA R22, -R24, R16, 1 ;  /* 0x3ff000001816742b */ /* 0x001fd00000000110 */
[----:B------:R-:W-:-:S08]  /*b2a0*/  DFMA R22, R22, R22, R22 ;  /* 0x000000161616722b */ /* 0x000fd00000000016 */
[----:B------:R-:W-:-:S08]  /*b2b0*/  DFMA R22, R16, R22, R16 ;  /* 0x000000161016722b */ /* 0x000fd00000000010 */
[----:B------:R-:W-:-:S08]  /*b2c0*/  DMUL R16, R18, R22 ;  /* 0x0000001612107228 */ /* 0x000fd00000000000 */
[----:B------:R-:W-:-:S08]  /*b2d0*/  DFMA R16, R18, R22, R16 ;  /* 0x000000161210722b */ /* 0x000fd00000000010 */
[----:B------:R-:W-:-:S08]  /*b2e0*/  DMUL R42, R16, R16 ;  /* 0x00000010102a7228 */ /* 0x000fd00000000000 */
[----:B------:R-:W-:Y:S01]  /*b2f0*/  DFMA R20, R42, UR10, R20 ;  /* 0x0000000a2a147c2b */ /* 0x000fe20008000014 */
[----:B------:R-:W-:Y:S01]  /*b300*/  UMOV UR10, 0x75488a3f ;  /* 0x75488a3f000a7882 */ /* 0x000fe20000000000 */
[----:B------:R-:W-:-:S06]  /*b310*/  UMOV UR11, 0x3ef3b20a ;  /* 0x3ef3b20a000b7882 */ /* 0x000fcc0000000000 */
[----:B------:R-:W-:Y:S01]  /*b320*/  DFMA R30, R42, R20, UR10 ;  /* 0x0000000a2a1e7e2b */ /* 0x000fe20008000014 */
[----:B------:R-:W-:Y:S01]  /*b330*/  UMOV UR10, 0xe4faecd5 ;  /* 0xe4faecd5000a7882 */ /* 0x000fe20000000000 */
[----:B------:R-:W-:Y:S01]  /*b340*/  UMOV UR11, 0x3f1745cd ;  /* 0x3f1745cd000b7882 */ /* 0x000fe20000000000 */
[----:B------:R-:W-:-:S05]  /*b350*/  DADD R20, R18, -R16 ;  /* 0x0000000012147229 */ /* 0x000fca0000000810 */
[----:B------:R-:W-:Y:S01]  /*b360*/  DFMA R30, R42, R30, UR10 ;  /* 0x0000000a2a1e7e2b */ /* 0x000fe2000800001e */
[----:B------:R-:W-:Y:S01]  /*b370*/  UMOV UR10, 0x258a578b ;  /* 0x258a578b000a7882 */ /* 0x000fe20000000000 */
[----:B------:R-:W-:Y:S01]  /*b380*/  UMOV UR11, 0x3f3c71c7 ;  /* 0x3f3c71c7000b7882 */ /* 0x000fe20000000000 */
[----:B------:R-:W-:-:S05]  /*b390*/  DADD R20, R20, R20 ;  /* 0x0000000014147229 */ /* 0x000fca0000000014 */
[----:B------:R-:W-:Y:S01]  /*b3a0*/  DFMA R30, R42, R30, UR10 ;  /* 0x0000000a2a1e7e2b */ /* 0x000fe2000800001e */
[----:B------:R-:W-:Y:S01]  /*b3b0*/  UMOV UR10, 0x9242b910 ;  /* 0x9242b910000a7882 */ /* 0x000fe20000000000 */
[----:B------:R-:W-:Y:S01]  /*b3c0*/  UMOV UR11, 0x3f624924 ;  /* 0x3f624924000b7882 */ /* 0x000fe20000000000 */
[----:B------:R-:W-:-:S05]  /*b3d0*/  DFMA R20, R18, -R16, R20 ;  /* 0x800000101214722b */ /* 0x000fca0000000014 */
[----:B------:R-:W-:Y:S01]  /*b3e0*/  DFMA R30, R42, R30, UR10 ;  /* 0x0000000a2a1e7e2b */ /* 0x000fe2000800001e */
[----:B------:R-:W-:Y:S01]  /*b3f0*/  UMOV UR10, 0x99999dfb ;  /* 0x99999dfb000a7882 */ /* 0x000fe20000000000 */
[----:B------:R-:W-:Y:S01]  /*b400*/  UMOV UR11, 0x3f899999 ;  /* 0x3f899999000b7882 */ /* 0x000fe20000000000 */
[----:B------:R-:W-:Y:S02]  /*b410*/  DMUL R20, R22, R20 ;  /* 0x0000001416147228 */ /* 0x000fe40000000000 */
[----:B------:R-:W-:-:S03]  /*b420*/  DMUL R22, R16, R16 ;  /* 0x0000001010167228 */ /* 0x000fc60000000000 */
[----:B------:R-:W-:Y:S01]  /*b430*/  DFMA R30, R42, R30, UR10 ;  /* 0x0000000a2a1e7e2b */ /* 0x000fe2000800001e */
[----:B------:R-:W-:Y:S01]  /*b440*/  UMOV UR10, 0x55555555 ;  /* 0x55555555000a7882 */ /* 0x000fe20000000000 */
[----:B------:R-:W-:-:S03]  /*b450*/  UMOV UR11, 0x3fb55555 ;  /* 0x3fb55555000b7882 */ /* 0x000fc60000000000 */
[----:B------:R-:W-:Y:S01]  /*b460*/  DFMA R26, R16, R16, -R22 ;  /* 0x00000010101a722b */ /* 0x000fe20000000816 */
[----:B------:R-:W-:Y:S02]  /*b470*/  VIADD R29, R21, 0x100000 ;  /* 0x00100000151d7836 */ /* 0x000fe40000000000 */
[----:B------:R-:W-:Y:S01]  /*b480*/  DFMA R18, R42, R30, UR10 ;  /* 0x0000000a2a127e2b */ /* 0x000fe2000800001e */
[----:B------:R-:W-:-:S06]  /*b490*/  IMAD.MOV.U32 R28, RZ, RZ, R20 ;  /* 0x000000ffff1c7224 */ /* 0x000fcc00078e0014 */
[----:B------:R-:W-:Y:S02]  /*b4a0*/  DFMA R26, R16, R28, R26 ;  /* 0x0000001c101a722b */ /* 0x000fe4000000001a */
[----:B------:R-:W-:Y:S01]  /*b4b0*/  DADD R24, -R18, UR10 ;  /* 0x0000000a12187e29 */ /* 0x000fe20008000100 */
[----:B------:R-:W-:Y:S01]  /*b4c0*/  UMOV UR10, 0xb9e7b0 ;  /* 0x00b9e7b0000a7882 */ /* 0x000fe20000000000 */
[----:B------:R-:W-:-:S06]  /*b4d0*/  UMOV UR11, 0x3c46a4cb ;  /* 0x3c46a4cb000b7882 */ /* 0x000fcc0000000000 */
[----:B------:R-:W-:Y:S02]  /*b4e0*/  DFMA R24, R42, R30, R24 ;  /* 0x0000001e2a18722b */ /* 0x000fe40000000018 */
[----:B------:R-:W-:-:S06]  /*b4f0*/  DMUL R30, R16, R22 ;  /* 0x00000016101e7228 */ /* 0x000fcc0000000000 */
[----:B------:R-:W-:Y:S01]  /*b500*/  DADD R28, R24, -UR10 ;  /* 0x8000000a181c7e29 */ /* 0x000fe20008000000 */
[----:B------:R-:W-:Y:S01]  /*b510*/  UMOV UR10, 0x80000000 ;  /* 0x80000000000a7882 */ /* 0x000fe20000000000 */
[----:B------:R-:W-:Y:S01]  /*b520*/  DFMA R24, R16, R22, -R30 ;  /* 0x000000161018722b */ /* 0x000fe2000000081e */
[----:B------:R-:W-:-:S07]  /*b530*/  UMOV UR11, 0x43300000 ;  /* 0x43300000000b7882 */ /* 0x000fce0000000000 */
[----:B------:R-:W-:Y:S02]  /*b540*/  DFMA R24, R20, R22, R24 ;  /* 0x000000161418722b */ /* 0x000fe40000000018 */
[----:B------:R-:W-:-:S06]  /*b550*/  DADD R22, R18, R28 ;  /* 0x0000000012167229 */ /* 0x000fcc000000001c */
[----:B------:R-:W-:Y:S02]  /*b560*/  DFMA R24, R16, R26, R24 ;  /* 0x0000001a1018722b */ /* 0x000fe40000000018 */
[----:B------:R-:W-:Y:S02]  /*b570*/  DADD R26, R18, -R22 ;  /* 0x00000000121a7229 */ /* 0x000fe40000000816 */
[----:B------:R-:W-:-:S06]  /*b580*/  DMUL R18, R22, R30 ;  /* 0x0000001e16127228 */ /* 0x000fcc0000000000 */
[----:B------:R-:W-:Y:S02]  /*b590*/  DADD R28, R28, R26 ;  /* 0x000000001c1c7229 */ /* 0x000fe4000000001a */
[----:B------:R-:W-:-:S08]  /*b5a0*/  DFMA R26, R22, R30, -R18 ;  /* 0x0000001e161a722b */ /* 0x000fd00000000812 */
[----:B------:R-:W-:-:S08]  /*b5b0*/  DFMA R24, R22, R24, R26 ;  /* 0x000000181618722b */ /* 0x000fd0000000001a */
[----:B------:R-:W-:-:S08]  /*b5c0*/  DFMA R28, R28, R30, R24 ;  /* 0x0000001e1c1c722b */ /* 0x000fd00000000018 */
[----:B------:R-:W-:-:S08]  /*b5d0*/  DADD R24, R18, R28 ;  /* 0x0000000012187229 */ /* 0x000fd0000000001c */
[--C-:B------:R-:W-:Y:S02]  /*b5e0*/  DADD R22, R16, R24.reuse ;  /* 0x0000000010167229 */ /* 0x100fe40000000018 */
[----:B------:R-:W-:-:S06]  /*b5f0*/  DADD R18, R18, -R24 ;  /* 0x0000000012127229 */ /* 0x000fcc0000000818 */
[----:B------:R-:W-:Y:S02]  /*b600*/  DADD R16, R16, -R22 ;  /* 0x0000000010107229 */ /* 0x000fe40000000816 */
[----:B------:R-:W-:-:S06]  /*b610*/  DADD R18, R28, R18 ;  /* 0x000000001c127229 */ /* 0x000fcc0000000012 */
[----:B------:R-:W-:-:S08]  /*b620*/  DADD R16, R24, R16 ;  /* 0x0000000018107229 */ /* 0x000fd00000000010 */
[----:B------:R-:W-:Y:S01]  /*b630*/  DADD R18, R18, R16 ;  /* 0x0000000012127229 */ /* 0x000fe20000000010 */
[C---:B------:R-:W-:Y:S02]  /*b640*/  VIADD R16, R35.reuse, 0xfffffc01 ;  /* 0xfffffc0123107836 */ /* 0x040fe40000000000 */
[----:B------:R-:W-:Y:S02]  /*b650*/  @P1 VIADD R16, R35, 0xfffffc02 ;  /* 0xfffffc0223101836 */ /* 0x000fe40000000000 */
[----:B------:R-:W-:-:S03]  /*b660*/  IMAD.MOV.U32 R17, RZ, RZ, 0x43300000 ;  /* 0x43300000ff117424 */ /* 0x000fc600078e00ff */
[----:B------:R-:W-:Y:S01]  /*b670*/  DADD R20, R20, R18 ;  /* 0x0000000014147229 */ /* 0x000fe20000000012 */
[----:B------:R-:W-:-:S06]  /*b680*/  LOP3.LUT R16, R16, 0x80000000, RZ, 0x3c, !PT ;  /* 0x8000000010107812 */ /* 0x000fcc00078e3cff */
[----:B------:R-:W-:Y:S01]  /*b690*/  DADD R18, R16, -UR10 ;  /* 0x8000000a10127e29 */ /* 0x000fe20008000000 */
[----:B------:R-:W-:Y:S01]  /*b6a0*/  UMOV UR10, 0xfefa39ef ;  /* 0xfefa39ef000a7882 */ /* 0x000fe20000000000 */
[----:B------:R-:W-:Y:S01]  /*b6b0*/  DADD R24, R22, R20 ;  /* 0x0000000016187229 */ /* 0x000fe20000000014 */
[----:B------:R-:W-:-:S07]  /*b6c0*/  UMOV UR11, 0x3fe62e42 ;  /* 0x3fe62e42000b7882 */ /* 0x000fce0000000000 */
[--C-:B------:R-:W-:Y:S02]  /*b6d0*/  DFMA R16, R18, UR10, R24.reuse ;  /* 0x0000000a12107c2b */ /* 0x100fe40008000018 */
[----:B------:R-:W-:-:S06]  /*b6e0*/  DADD R26, R22, -R24 ;  /* 0x00000000161a7229 */ /* 0x000fcc0000000818 */
[----:B------:R-:W-:Y:S02]  /*b6f0*/  DFMA R22, R18, -UR10, R16 ;  /* 0x8000000a12167c2b */ /* 0x000fe40008000010 */
[----:B------:R-:W-:-:S06]  /*b700*/  DADD R26, R20, R26 ;  /* 0x00000000141a7229 */ /* 0x000fcc000000001a */
[----:B------:R-:W-:-:S08]  /*b710*/  DADD R22, -R24, R22 ;  /* 0x0000000018167229 */ /* 0x000fd00000000116 */
[----:B------:R-:W-:-:S08]  /*b720*/  DADD R20, R26, -R22 ;  /* 0x000000001a147229 */ /* 0x000fd00000000816 */
[----:B------:R-:W-:-:S08]  /*b730*/  DFMA R20, R18, UR18, R20 ;  /* 0x0000001212147c2b */ /* 0x000fd00008000014 */
[----:B------:R-:W-:-:S08]  /*b740*/  DADD R18, R16, R20 ;  /* 0x0000000010127229 */ /* 0x000fd00000000014 */
[----:B------:R-:W-:Y:S02]  /*b750*/  DADD R16, R16, -R18 ;  /* 0x0000000010107229 */ /* 0x000fe40000000812 */
[----:B------:R-:W-:-:S06]  /*b760*/  DMUL R22, R18, 2 ;  /* 0x4000000012167828 */ /* 0x000fcc0000000000 */
[----:B------:R-:W-:Y:S02]  /*b770*/  DADD R20, R20, R16 ;  /* 0x0000000014147229 */ /* 0x000fe40000000010 */
[----:B------:R-:W-:Y:S01]  /*b780*/  DFMA R18, R18, 2, -R22 ;  /* 0x400000001212782b */ /* 0x000fe20000000816 */
[----:B------:R-:W-:Y:S02]  /*b790*/  IMAD.MOV.U32 R16, RZ, RZ, 0x652b82fe ;  /* 0x652b82feff107424 */ /* 0x000fe400078e00ff */
[----:B------:R-:W-:-:S05]  /*b7a0*/  IMAD.MOV.U32 R17, RZ, RZ, 0x3ff71547 ;  /* 0x3ff71547ff117424 */ /* 0x000fca00078e00ff */
[----:B------:R-:W-:-:S08]  /*b7b0*/  DFMA R20, R20, 2, R18 ;  /* 0x400000001414782b */ /* 0x000fd00000000012 */
[----:B------:R-:W-:-:S08]  /*b7c0*/  DADD R24, R22, R20 ;  /* 0x0000000016187229 */ /* 0x000fd00000000014 */
[----:B------:R-:W-:Y:S02]  /*b7d0*/  DFMA R16, R24, R16, 6.75539944105574400000e+15 ;  /* 0x433800001810742b */ /* 0x000fe40000000010 */
[----:B------:R-:W-:Y:S01]  /*b7e0*/  FSETP.GEU.AND P0, PT, |R25|, 4.1917929649353027344, PT ;  /* 0x4086232b1900780b */ /* 0x000fe20003f0e200 */
[----:B------:R-:W-:-:S05]  /*b7f0*/  DADD R22, R22, -R24 ;  /* 0x0000000016167229 */ /* 0x000fca0000000818 */
[----:B------:R-:W-:-:S03]  /*b800*/  DADD R18, R16, -6.75539944105574400000e+15 ;  /* 0xc338000010127429 */ /* 0x000fc60000000000 */
[----:B------:R-:W-:-:S05]  /*b810*/  DADD R20, R20, R22 ;  /* 0x0000000014147229 */ /* 0x000fca0000000016 */
[----:B------:R-:W-:Y:S01]  /*b820*/  DFMA R26, R18, -UR10, R24 ;  /* 0x8000000a121a7c2b */ /* 0x000fe20008000018 */
[----:B------:R-:W-:Y:S01]  /*b830*/  UMOV UR10, 0x3b39803f ;  /* 0x3b39803f000a7882 */ /* 0x000fe20000000000 */
[----:B------:R-:W-:-:S06]  /*b840*/  UMOV UR11, 0x3c7abc9e ;  /* 0x3c7abc9e000b7882 */ /* 0x000fcc0000000000 */
[----:B------:R-:W-:Y:S01]  /*b850*/  DFMA R26, R18, -UR10, R26 ;  /* 0x8000000a121a7c2b */ /* 0x000fe2000800001a */
[----:B------:R-:W-:Y:S01]  /*b860*/  UMOV UR10, 0x69ce2bdf ;  /* 0x69ce2bdf000a7882 */ /* 0x000fe20000000000 */
[----:B------:R-:W-:Y:S01]  /*b870*/  IMAD.MOV.U32 R18, RZ, RZ, -0x35dec16 ;  /* 0xfca213eaff127424 */ /* 0x000fe200078e00ff */
[----:B------:R-:W-:Y:S01]  /*b880*/  UMOV UR11, 0x3e5ade15 ;  /* 0x3e5ade15000b7882 */ /* 0x000fe20000000000 */
[----:B------:R-:W-:-:S06]  /*b890*/  IMAD.MOV.U32 R19, RZ, RZ, 0x3e928af3 ;  /* 0x3e928af3ff137424 */ /* 0x000fcc00078e00ff */
[----:B------:R-:W-:Y:S01]  /*b8a0*/  DFMA R18, R26, UR10, R18 ;  /* 0x0000000a1a127c2b */ /* 0x000fe20008000012 */
[----:B------:R-:W-:Y:S01]  /*b8b0*/  UMOV UR10, 0x62401315 ;  /* 0x62401315000a7882 */ /* 0x000fe20000000000 */
[----:B------:R-:W-:-:S06]  /*b8c0*/  UMOV UR11, 0x3ec71dee ;  /* 0x3ec71dee000b7882 */ /* 0x000fcc0000000000 */
[----:B------:R-:W-:Y:S01]  /*b8d0*/  DFMA R18, R26, R18, UR10 ;  /* 0x0000000a1a127e2b */ /* 0x000fe20008000012 */
        /* <DEDUP_REMOVED lines=20> */
[----:B------:R-:W-:-:S08]  /*ba20*/  DFMA R18, R26, R18, UR10 ;  /* 0x0000000a1a127e2b */ /* 0x000fd00008000012 */
[----:B------:R-:W-:-:S08]  /*ba30*/  DFMA R18, R26, R18, 1 ;  /* 0x3ff000001a12742b */ /* 0x000fd00000000012 */
[----:B------:R-:W-:-:S10]  /*ba40*/  DFMA R18, R26, R18, 1 ;  /* 0x3ff000001a12742b */ /* 0x000fd40000000012 */
[----:B------:R-:W-:Y:S02]  /*ba50*/  IMAD R23, R16, 0x100000, R19 ;  /* 0x0010000010177824 */ /* 0x000fe400078e0213 */
[----:B------:R-:W-:Y:S01]  /*ba60*/  IMAD.MOV.U32 R22, RZ, RZ, R18 ;  /* 0x000000ffff167224 */ /* 0x000fe200078e0012 */
[----:B------:R-:W-:Y:S06]  /*ba70*/  @!P0 BRA `(.L_x_141) ;  /* 0x0000000000308947 */ /* 0x000fec0003800000 */
[----:B------:R-:W-:Y:S01]  /*ba80*/  FSETP.GEU.AND P1, PT, |R25|, 4.2275390625, PT ;  /* 0x408748001900780b */ /* 0x000fe20003f2e200 */
[C---:B------:R-:W-:Y:S02]  /*ba90*/  DADD R22, R24.reuse, +INF ;  /* 0x7ff0000018167429 */ /* 0x040fe40000000000 */
[----:B------:R-:W-:-:S08]  /*baa0*/  DSETP.GEU.AND P0, PT, R24, RZ, PT ;  /* 0x000000ff1800722a */ /* 0x000fd00003f0e000 */
[----:B------:R-:W-:Y:S02]  /*bab0*/  FSEL R22, R22, RZ, P0 ;  /* 0x000000ff16167208 */ /* 0x000fe40000000000 */
[----:B------:R-:W-:Y:S02]  /*bac0*/  @!P1 LEA.HI R17, R16, R16, RZ, 0x1 ;  /* 0x0000001010119211 */ /* 0x000fe400078f08ff */
[----:B------:R-:W-:Y:S02]  /*bad0*/  FSEL R23, R23, RZ, P0 ;  /* 0x000000ff17177208 */ /* 0x000fe40000000000 */
[----:B------:R-:W-:-:S05]  /*bae0*/  @!P1 SHF.R.S32.HI R17, RZ, 0x1, R17 ;  /* 0x00000001ff119819 */ /* 0x000fca0000011411 */
[----:B------:R-:W-:Y:S02]  /*baf0*/  @!P1 IMAD.IADD R16, R16, 0x1, -R17 ;  /* 0x0000000110109824 */ /* 0x000fe400078e0a11 */
[----:B------:R-:W-:-:S03]  /*bb00*/  @!P1 IMAD R19, R17, 0x100000, R19 ;  /* 0x0010000011139824 */ /* 0x000fc600078e0213 */
[----:B------:R-:W-:Y:S01]  /*bb10*/  @!P1 LEA R17, R16, 0x3ff00000, 0x14 ;  /* 0x3ff0000010119811 */ /* 0x000fe200078ea0ff */
[----:B------:R-:W-:-:S06]  /*bb20*/  @!P1 IMAD.MOV.U32 R16, RZ, RZ, RZ ;  /* 0x000000ffff109224 */ /* 0x000fcc00078e00ff */
[----:B------:R-:W-:-:S11]  /*bb30*/  @!P1 DMUL R22, R18, R16 ;  /* 0x0000001012169228 */ /* 0x000fd60000000000 */
.L_x_141:
[----:B------:R-:W-:Y:S01]  /*bb40*/  DFMA R20, R20, R22, R22 ;  /* 0x000000161414722b */ /* 0x000fe20000000016 */
[----:B------:R-:W-:Y:S01]  /*bb50*/  IMAD.MOV.U32 R18, RZ, RZ, R36 ;  /* 0x000000ffff127224 */ /* 0x000fe200078e0024 */
[----:B------:R-:W-:Y:S01]  /*bb60*/  DSETP.NEU.AND P0, PT, |R22|, +INF , PT ;  /* 0x7ff000001600742a */ /* 0x000fe20003f0d200 */
[----:B------:R-:W-:-:S07]  /*bb70*/  IMAD.MOV.U32 R19, RZ, RZ, 0x0 ;  /* 0x00000000ff137424 */ /* 0x000fce00078e00ff */
[----:B------:R-:W-:Y:S02]  /*bb80*/  FSEL R16, R22, R20, !P0 ;  /* 0x0000001416107208 */ /* 0x000fe40004000000 */
[----:B------:R-:W-:Y:S01]  /*bb90*/  FSEL R17, R23, R21, !P0 ;  /* 0x0000001517117208 */ /* 0x000fe20004000000 */
[----:B------:R-:W-:Y:S06]  /*bba0*/  RET.REL.NODEC R18 `(_ZN3cub18CUB_300001_SM_10006detail6reduce18DeviceReduceKernelINS2_10policy_hubIfyN4cuda3std3__44plusIfEEE10Policy1000EN6thrust24THRUST_300001_SM_1000_NS17counting_iteratorIiNSD_11use_defaultESF_SF_EEyS9_f7rng_gpuEEvT0_PT3_T1_NS0_13GridEvenShareISL_EET2_T4_) ;  /* 0xffffff4412147950 */ /* 0x000fec0003c3ffff */
.L_x_142:
        /* <DEDUP_REMOVED lines=13> */
.L_x_491:


//--------------------- .text._ZN3cub18CUB_300001_SM_10006detail6reduce28DeviceReduceSingleTileKernelINS2_10policy_hubIfyN4cuda3std3__44plusIfEEE10Policy1000EN6thrust24THRUST_300001_SM_1000_NS17counting_iteratorIiNSD_11use_defaultESF_SF_EEPdyS9_df7rng_gpuEEvT0_T1_T2_T3_T4_T6_ --------------------------
	.section	.text._ZN3cub18CUB_300001_SM_10006detail6reduce28DeviceReduceSingleTileKernelINS2_10policy_hubIfyN4cuda3std3__44plusIfEEE10Policy1000EN6thrust24THRUST_300001_SM_1000_NS17counting_iteratorIiNSD_11use_defaultESF_SF_EEPdyS9_df7rng_gpuEEvT0_T1_T2_T3_T4_T6_,"ax",@progbits
	.align	128
        .global         _ZN3cub18CUB_300001_SM_10006detail6reduce28DeviceReduceSingleTileKernelINS2_10policy_hubIfyN4cuda3std3__44plusIfEEE10Policy1000EN6thrust24THRUST_300001_SM_1000_NS17counting_iteratorIiNSD_11use_defaultESF_SF_EEPdyS9_df7rng_gpuEEvT0_T1_T2_T3_T4_T6_
        .type           _ZN3cub18CUB_300001_SM_10006detail6reduce28DeviceReduceSingleTileKernelINS2_10policy_hubIfyN4cuda3std3__44plusIfEEE10Policy1000EN6thrust24THRUST_300001_SM_1000_NS17counting_iteratorIiNSD_11use_defaultESF_SF_EEPdyS9_df7rng_gpuEEvT0_T1_T2_T3_T4_T6_,@function
        .size           _ZN3cub18CUB_300001_SM_10006detail6reduce28DeviceReduceSingleTileKernelINS2_10policy_hubIfyN4cuda3std3__44plusIfEEE10Policy1000EN6thrust24THRUST_300001_SM_1000_NS17counting_iteratorIiNSD_11use_defaultESF_SF_EEPdyS9_df7rng_gpuEEvT0_T1_T2_T3_T4_T6_,(.L_x_492 - _ZN3cub18CUB_300001_SM_10006detail6reduce28DeviceReduceSingleTileKernelINS2_10policy_hubIfyN4cuda3std3__44plusIfEEE10Policy1000EN6thrust24THRUST_300001_SM_1000_NS17counting_iteratorIiNSD_11use_defaultESF_SF_EEPdyS9_df7rng_gpuEEvT0_T1_T2_T3_T4_T6_)
        .other          _ZN3cub18CUB_300001_SM_10006detail6reduce28DeviceReduceSingleTileKernelINS2_10policy_hubIfyN4cuda3std3__44plusIfEEE10Policy1000EN6thrust24THRUST_300001_SM_1000_NS17counting_iteratorIiNSD_11use_defaultESF_SF_EEPdyS9_df7rng_gpuEEvT0_T1_T2_T3_T4_T6_,@"STO_CUDA_ENTRY STV_DEFAULT"
_ZN3cub18CUB_300001_SM_10006detail6reduce28DeviceReduceSingleTileKernelINS2_10policy_hubIfyN4cuda3std3__44plusIfEEE10Policy1000EN6thrust24THRUST_300001_SM_1000_NS17counting_iteratorIiNSD_11use_defaultESF_SF_EEPdyS9_df7rng_gpuEEvT0_T1_T2_T3_T4_T6_:
.text._ZN3cub18CUB_300001_SM_10006detail6reduce28DeviceReduceSingleTileKernelINS2_10policy_hubIfyN4cuda3std3__44plusIfEEE10Policy1000EN6thrust24THRUST_300001_SM_1000_NS17counting_iteratorIiNSD_11use_defaultESF_SF_EEPdyS9_df7rng_gpuEEvT0_T1_T2_T3_T4_T6_:
[----:B------:R-:W-:Y:S01]  /*0000*/  LDC R1, c[0x0][0x37c] ;  /* 0x0000df00ff017b82 */ /* 0x000fe20000000800 */
[----:B------:R-:W0:Y:S01]  /*0010*/  LDCU.64 UR4, c[0x0][0x390] ;  /* 0x00007200ff0477ac */ /* 0x000e220008000a00 */
[----:B------:R-:W1:Y:S01]  /*0020*/  LDCU.64 UR6, c[0x0][0x358] ;  /* 0x00006b00ff0677ac */ /* 0x000e620008000a00 */
[----:B0-----:R-:W-:-:S04]  /*0030*/  UISETP.NE.U32.AND UP0, UPT, UR4, URZ, UPT ;  /* 0x000000ff0400728c */ /* 0x001fc8000bf05070 */
[----:B------:R-:W-:-:S09]  /*0040*/  UISETP.NE.AND.EX UP0, UPT, UR5, URZ, UPT, UP0 ;  /* 0x000000ff0500728c */ /* 0x000fd2000bf05300 */
[----:B-1----:R-:W-:Y:S05]  /*0050*/  BRA.U UP0, `(.L_x_143) ;  /* 0x00000001001c7547 */ /* 0x002fea000b800000 */
[----:B------:R-:W0:Y:S02]  /*0060*/  S2R R0, SR_TID.X ;  /* 0x0000000000007919 */ /* 0x000e240000002100 */
[----:B0-----:R-:W-:-:S13]  /*0070*/  ISETP.NE.AND P0, PT, R0, RZ, PT ;  /* 0x000000ff0000720c */ /* 0x001fda0003f05270 */
[----:B------:R-:W-:Y:S05]  /*0080*/  @P0 EXIT ;  /* 0x000000000000094d */ /* 0x000fea0003800000 */
[----:B------:R-:W0:Y:S08]  /*0090*/  LDC.64 R2, c[0x0][0x388] ;  /* 0x0000e200ff027b82 */ /* 0x000e300000000a00 */
[----:B------:R-:W0:Y:S02]  /*00a0*/  LDC.64 R4, c[0x0][0x3a0] ;  /* 0x0000e800ff047b82 */ /* 0x000e240000000a00 */
[----:B0-----:R-:W-:Y:S01]  /*00b0*/  STG.E.64 desc[UR6][R2.64], R4 ;  /* 0x0000000402007986 */ /* 0x001fe2000c101b06 */
[----:B------:R-:W-:Y:S05]  /*00c0*/  EXIT ;  /* 0x000000000000794d */ /* 0x000fea0003800000 */
.L_x_143:
[----:B------:R-:W-:Y:S01]  /*00d0*/  UISETP.GT.U32.AND UP0, UPT, UR4, 0xfff, UPT ;  /* 0x00000fff0400788c */ /* 0x000fe2000bf04070 */
[----:B------:R-:W-:Y:S03]  /*00e0*/  BSSY.RECONVERGENT B0, `(.L_x_144) ;  /* 0x0000b00000007945 */ /* 0x000fe60003800200 */
[----:B------:R-:W-:-:S09]  /*00f0*/  UISETP.GT.U32.AND.EX UP0, UPT, UR5, URZ, UPT, UP0 ;  /* 0x000000ff0500728c */ /* 0x000fd2000bf04100 */
[----:B------:R-:W-:Y:S05]  /*0100*/  BRA.U UP0, `(.L_x_145) ;  /* 0x0000001100907547 */ /* 0x000fea000b800000 */
[----:B------:R-:W0:Y:S01]  /*0110*/  S2R R0, SR_TID.X ;  /* 0x0000000000007919 */ /* 0x000e220000002100 */
[----:B------:R-:W-:Y:S01]  /*0120*/  BSSY.RECONVERGENT B1, `(.L_x_146) ;  /* 0x000004f000017945 */ /* 0x000fe20003800200 */
[----:B------:R-:W-:Y:S01]  /*0130*/  IMAD.MOV.U32 R7, RZ, RZ, RZ ;  /* 0x000000ffff077224 */ /* 0x000fe200078e00ff */
[----:B0-----:R-:W-:Y:S01]  /*0140*/  ISETP.GE.U32.AND P0, PT, R0, UR4, PT ;  /* 0x0000000400007c0c */ /* 0x001fe2000bf06070 */
[----:B------:R-:W-:-:S12]  /*0150*/  IMAD.MOV.U32 R6, RZ, RZ, R0 ;  /* 0x000000ffff067224 */ /* 0x000fd800078e0000 */
[----:B------:R-:W-:Y:S05]  /*0160*/  @P0 BRA `(.L_x_147) ;  /* 0x0000000400280947 */ /* 0x000fea0003800000 */
[----:B------:R-:W0:Y:S01]  /*0170*/  LDCU UR4, c[0x0][0x380] ;  /* 0x00007000ff0477ac */ /* 0x000e220008000800 */
[----:B------:R-:W-:Y:S01]  /*0180*/  BSSY.RECONVERGENT B2, `(.L_x_148) ;  /* 0x0000027000027945 */ /* 0x000fe20003800200 */
[----:B------:R-:W-:Y:S01]  /*0190*/  MOV R42, 0x3f0 ;  /* 0x000003f0002a7802 */ /* 0x000fe20000000f00 */
[----:B0-----:R-:W-:-:S04]  /*01a0*/  VIADD R2, R0, UR4 ;  /* 0x0000000400027c36 */ /* 0x001fc80008000000 */
        /* <DEDUP_REMOVED lines=35> */
[----:B------:R-:W-:Y:S05]  /*03e0*/  CALL.REL.NOINC `($_ZN3cub18CUB_300001_SM_10006detail6reduce28DeviceReduceSingleTileKernelINS2_10policy_hubIfyN4cuda3std3__44plusIfEEE10Policy1000EN6thrust24THRUST_300001_SM_1000_NS17counting_iteratorIiNSD_11use_defaultESF_SF_EEPdyS9_df7rng_gpuEEvT0_T1_T2_T3_T4_T6_$__internal_accurate_pow) ;  /* 0x000000b0007c7944 */ /* 0x000fea0003c00000 */
[----:B------:R-:W-:Y:S05]  /*03f0*/  BSYNC.RECONVERGENT B2 ;  /* 0x0000000000027941 */ /* 0x000fea0003800200 */
.L_x_148:
        /* <DEDUP_REMOVED lines=16> */
[----:B------:R-:W-:Y:S05]  /*0500*/  CALL.REL.NOINC `($_ZN3cub18CUB_300001_SM_10006detail6reduce28DeviceReduceSingleTileKernelINS2_10policy_hubIfyN4cuda3std3__44plusIfEEE10Policy1000EN6thrust24THRUST_300001_SM_1000_NS17counting_iteratorIiNSD_11use_defaultESF_SF_EEPdyS9_df7rng_gpuEEvT0_T1_T2_T3_T4_T6_$__internal_accurate_pow) ;  /* 0x000000b000347944 */ /* 0x000fea0003c00000 */
[----:B------:R-:W-:Y:S05]  /*0510*/  BSYNC.RECONVERGENT B2 ;  /* 0x0000000000027941 */ /* 0x000fea0003800200 */
.L_x_149:
[----:B------:R-:W-:Y:S01]  /*0520*/  DADD R6, R6, 2 ;  /* 0x4000000006067429 */ /* 0x000fe20000000000 */
[----:B------:R-:W-:-:S09]  /*0530*/  FSETP.NEU.AND P1, PT, R3, RZ, PT ;  /* 0x000000ff0300720b */ /* 0x000fd20003f2d000 */
[----:B------:R-:W-:-:S04]  /*0540*/  LOP3.LUT R6, R7, 0x7ff00000, RZ, 0xc0, !PT ;  /* 0x7ff0000007067812 */ /* 0x000fc800078ec0ff */
[----:B------:R-:W-:Y:S02]  /*0550*/  ISETP.NE.AND P0, PT, R6, 0x7ff00000, PT ;  /* 0x7ff000000600780c */ /* 0x000fe40003f05270 */
[----:B------:R-:W-:Y:S02]  /*0560*/  @!P1 CS2R R16, SRZ ;  /* 0x0000000000109805 */ /* 0x000fe4000001ff00 */
[C---:B------:R-:W-:Y:S01]  /*0570*/  FSETP.NEU.AND P1, PT, R3.reuse, 1, PT ;  /* 0x3f8000000300780b */ /* 0x040fe20003f2d000 */
        /* <DEDUP_REMOVED lines=9> */
.L_x_147:
[----:B------:R-:W-:Y:S05]  /*0610*/  BSYNC.RECONVERGENT B1 ;  /* 0x0000000000017941 */ /* 0x000fea0003800200 */
.L_x_146:
[----:B------:R-:W0:Y:S01]  /*0620*/  LDCU UR4, c[0x0][0x390] ;  /* 0x00007200ff0477ac */ /* 0x000e220008000800 */
[----:B------:R-:W-:Y:S01]  /*0630*/  BSSY.RECONVERGENT B1, `(.L_x_150) ;  /* 0x0000056000017945 */ /* 0x000fe20003800200 */
[----:B------:R-:W1:Y:S01]  /*0640*/  LDCU UR5, c[0x0][0x390] ;  /* 0x00007200ff0577ac */ /* 0x000e620008000800 */
[----:B0-----:R-:W-:-:S05]  /*0650*/  IMAD.U32 R11, RZ, RZ, UR4 ;  /* 0x00000004ff0b7e24 */ /* 0x001fca000f8e00ff */
[----:B------:R-:W-:-:S13]  /*0660*/  ISETP.GE.U32.AND P0, PT, R6, R11, PT ;  /* 0x0000000b0600720c */ /* 0x000fda0003f06070 */
[----:B-1----:R-:W-:Y:S05]  /*0670*/  @P0 BRA `(.L_x_151) ;  /* 0x0000000400440947 */ /* 0x002fea0003800000 */
[----:B------:R-:W0:Y:S02]  /*0680*/  LDCU UR4, c[0x0][0x380] ;  /* 0x00007000ff0477ac */ /* 0x000e240008000800 */
[----:B0-----:R-:W-:-:S04]  /*0690*/  VIADD R5, R6, UR4 ;  /* 0x0000000406057c36 */ /* 0x001fc80008000000 */
[----:B------:R-:W-:-:S07]  /*06a0*/  IMAD R5, R5, 0x4a36, RZ ;  /* 0x00004a3605057824 */ /* 0x000fce00078e02ff */
.L_x_154:
        /* <DEDUP_REMOVED lines=38> */
.L_x_152:
        /* <DEDUP_REMOVED lines=17> */
[----:B------:R-:W-:Y:S05]  /*0a20*/  CALL.REL.NOINC `($_ZN3cub18CUB_300001_SM_10006detail6reduce28DeviceReduceSingleTileKernelINS2_10policy_hubIfyN4cuda3std3__44plusIfEEE10Policy1000EN6thrust24THRUST_300001_SM_1000_NS17counting_iteratorIiNSD_11use_defaultESF_SF_EEPdyS9_df7rng_gpuEEvT0_T1_T2_T3_T4_T6_$__internal_accurate_pow) ;  /* 0x000000a800ec7944 */ /* 0x000fea0003c00000 */
[----:B------:R-:W-:Y:S05]  /*0a30*/  BSYNC.RECONVERGENT B2 ;  /* 0x0000000000027941 */ /* 0x000fea0003800200 */
.L_x_153:
[----:B------:R-:W-:Y:S01]  /*0a40*/  DADD R8, R8, 2 ;  /* 0x4000000008087429 */ /* 0x000fe20000000000 */
[C---:B------:R-:W-:Y:S01]  /*0a50*/  FSETP.NEU.AND P2, PT, R3.reuse, +INF , PT ;  /* 0x7f8000000300780b */ /* 0x040fe20003f4d000 */
        /* <DEDUP_REMOVED lines=11> */
[----:B------:R-:W-:-:S06]  /*0b10*/  FSEL R3, R17, 1.875, P0 ;  /* 0x3ff0000011037808 */ /* 0x000fcc0000000000 */
[----:B------:R-:W-:-:S08]  /*0b20*/  DADD R10, R10, R2 ;  /* 0x000000000a0a7229 */ /* 0x000fd00000000002 */
[----:B------:R-:W-:Y:S01]  /*0b30*/  DSETP.GTU.AND P0, PT, R10, 1, PT ;  /* 0x3ff000000a00742a */ /* 0x000fe20003f0c000 */
[----:B------:R-:W-:-:S05]  /*0b40*/  IMAD.U32 R11, RZ, RZ, UR5 ;  /* 0x00000005ff0b7e24 */ /* 0x000fca000f8e00ff */
[----:B------:R-:W-:Y:S02]  /*0b50*/  FSEL R2, RZ, 1, P0 ;  /* 0x3f800000ff027808 */ /* 0x000fe40000000000 */
[----:B------:R-:W-:-:S03]  /*0b60*/  ISETP.GE.AND P1, PT, R6, R11, PT ;  /* 0x0000000b0600720c */ /* 0x000fc60003f26270 */
[----:B------:R-:W-:-:S10]  /*0b70*/  FADD R7, R2, R7 ;  /* 0x0000000702077221 */ /* 0x000fd40000000000 */
[----:B------:R-:W-:Y:S05]  /*0b80*/  @!P1 BRA `(.L_x_154) ;  /* 0xfffffff800c89947 */ /* 0x000fea000383ffff */
.L_x_151:
[----:B------:R-:W-:Y:S05]  /*0b90*/  BSYNC.RECONVERGENT B1 ;  /* 0x0000000000017941 */ /* 0x000fea0003800200 */
.L_x_150:
[----:B------:R-:W0:Y:S01]  /*0ba0*/  LDCU UR8, c[0x0][0x394] ;  /* 0x00007280ff0877ac */ /* 0x000e220008000800 */
[----:B------:R-:W-:Y:S01]  /*0bb0*/  ISETP.GE.U32.AND P0, PT, R11, 0x100, PT ;  /* 0x000001000b00780c */ /* 0x000fe20003f06070 */
[----:B0-----:R-:W-:-:S05]  /*0bc0*/  IMAD.U32 R2, RZ, RZ, UR8 ;  /* 0x00000008ff027e24 */ /* 0x001fca000f8e00ff */
[----:B------:R-:W-:-:S13]  /*0bd0*/  ISETP.GE.U32.AND.EX P0, PT, R2, RZ, PT, P0 ;  /* 0x000000ff0200720c */ /* 0x000fda0003f06100 */
[----:B------:R-:W-:Y:S05]  /*0be0*/  @!P0 BRA `(.L_x_155) ;  /* 0x0000000000b88947 */ /* 0x000fea0003800000 */
[----:B------:R-:W0:Y:S01]  /*0bf0*/  S2R R8, SR_LANEID ;  /* 0x0000000000087919 */ /* 0x000e220000000000 */
[----:B------:R-:W-:-:S03]  /*0c00*/  UMOV UR4, 0xffffffff ;  /* 0xffffffff00047882 */ /* 0x000fc60000000000 */
[----:B------:R-:W-:Y:S05]  /*0c10*/  BRA.DIV UR4, `(.L_x_156) ;  /* 0x000000a604547947 */ /* 0x000fea000b800000 */
[----:B------:R-:W1:Y:S01]  /*0c20*/  SHFL.DOWN PT, R2, R7, 0x1, 0x1f ;  /* 0x08201f0007027f89 */ /* 0x000e6200000e0000 */
[----:B0-----:R-:W-:Y:S01]  /*0c30*/  ISETP.GT.AND P0, PT, R8, 0x1e, PT ;  /* 0x0000001e0800780c */ /* 0x001fe20003f04270 */
[----:B-1----:R-:W-:-:S05]  /*0c40*/  FADD R2, R2, R7 ;  /* 0x0000000702027221 */ /* 0x002fca0000000000 */
[----:B------:R-:W-:Y:S02]  /*0c50*/  FSEL R2, R7, R2, P0 ;  /* 0x0000000207027208 */ /* 0x000fe40000000000 */
[----:B------:R-:W-:-:S03]  /*0c60*/  ISETP.GT.AND P0, PT, R8, 0x1d, PT ;  /* 0x0000001d0800780c */ /* 0x000fc60003f04270 */
[----:B------:R-:W0:Y:S10]  /*0c70*/  SHFL.DOWN PT, R3, R2, 0x2, 0x1f ;  /* 0x08401f0002037f89 */ /* 0x000e3400000e0000 */
[----:B0-----:R-:W-:Y:S01]  /*0c80*/  @!P0 FADD R2, R2, R3 ;  /* 0x0000000302028221 */ /* 0x001fe20000000000 */
[----:B------:R-:W-:-:S04]  /*0c90*/  ISETP.GT.AND P0, PT, R8, 0x1b, PT ;  /* 0x0000001b0800780c */ /* 0x000fc80003f04270 */
[----:B------:R-:W0:Y:S09]  /*0ca0*/  SHFL.DOWN PT, R3, R2, 0x4, 0x1f ;  /* 0x08801f0002037f89 */ /* 0x000e3200000e0000 */
[----:B0-----:R-:W-:Y:S01]  /*0cb0*/  @!P0 FADD R2, R2, R3 ;  /* 0x0000000302028221 */ /* 0x001fe20000000000 */
[----:B------:R-:W-:-:S04]  /*0cc0*/  ISETP.GT.AND P0, PT, R8, 0x17, PT ;  /* 0x000000170800780c */ /* 0x000fc80003f04270 */
[----:B------:R-:W0:Y:S09]  /*0cd0*/  SHFL.DOWN PT, R3, R2, 0x8, 0x1f ;  /* 0x09001f0002037f89 */ /* 0x000e3200000e0000 */
[----:B0-----:R-:W-:-:S05]  /*0ce0*/  @!P0 FADD R2, R2, R3 ;  /* 0x0000000302028221 */ /* 0x001fca0000000000 */
[----:B------:R0:W1:Y:S02]  /*0cf0*/  SHFL.DOWN PT, R3, R2, 0x10, 0x1f ;  /* 0x0a001f0002037f89 */ /* 0x00006400000e0000 */
.L_x_235:
[----:B------:R-:W-:Y:S01]  /*0d00*/  ISETP.NE.AND P0, PT, R8, RZ, PT ;  /* 0x000000ff0800720c */ /* 0x000fe20003f05270 */
[----:B-1----:R-:W-:Y:S01]  /*0d10*/  FADD R3, R2, R3 ;  /* 0x0000000302037221 */ /* 0x002fe20000000000 */
[----:B------:R-:W-:Y:S01]  /*0d20*/  ISETP.NE.AND P5, PT, R0, RZ, PT ;  /* 0x000000ff0000720c */ /* 0x000fe20003fa5270 */
[----:B------:R-:W-:Y:S10]  /*0d30*/  WARPSYNC.ALL ;  /* 0x0000000000007948 */ /* 0x000ff40003800000 */
[----:B------:R-:W1:Y:S01]  /*0d40*/  @!P0 S2R R6, SR_CgaCtaId ;  /* 0x0000000000068919 */ /* 0x000e620000008800 */
[----:B------:R-:W-:-:S02]  /*0d50*/  @!P0 MOV R5, 0x400 ;  /* 0x0000040000058802 */ /* 0x000fc40000000f00 */
[----:B------:R-:W-:-:S04]  /*0d60*/  @!P0 SHF.R.U32.HI R4, RZ, 0x3, R0 ;  /* 0x00000003ff048819 */ /* 0x000fc80000011600 */
[----:B------:R-:W-:Y:S02]  /*0d70*/  @!P0 LOP3.LUT R4, R4, 0x7c, RZ, 0xc0, !PT ;  /* 0x0000007c04048812 */ /* 0x000fe400078ec0ff */
[----:B-1----:R-:W-:-:S05]  /*0d80*/  @!P0 LEA R5, R6, R5, 0x18 ;  /* 0x0000000506058211 */ /* 0x002fca00078ec0ff */
[----:B------:R-:W-:-:S05]  /*0d90*/  @!P0 IMAD.IADD R4, R4, 0x1, R5 ;  /* 0x0000000104048824 */ /* 0x000fca00078e0205 */
[----:B------:R1:W-:Y:S01]  /*0da0*/  @!P0 STS [R4+0x8], R3 ;  /* 0x0000080304008388 */ /* 0x0003e20000000800 */
[----:B------:R-:W-:Y:S01]  /*0db0*/  BAR.SYNC.DEFER_BLOCKING 0x0 ;  /* 0x0000000000007b1d */ /* 0x000fe20000010000 */
[----:B------:R-:W-:-:S04]  /*0dc0*/  ISETP.GT.AND P0, PT, R8, 0xf, PT ;  /* 0x0000000f0800780c */ /* 0x000fc80003f04270 */
[----:B0-----:R-:W-:Y:S01]  /*0dd0*/  FSEL R2, R2, R3, P0 ;  /* 0x0000000302027208 */ /* 0x001fe20000000000 */
[----:B------:R-:W-:Y:S08]  /*0de0*/  @P5 BRA `(.L_x_157) ;  /* 0x000000a000bc5947 */ /* 0x000ff00003800000 */
[----:B------:R-:W0:Y:S01]  /*0df0*/  S2UR UR5, SR_CgaCtaId ;  /* 0x00000000000579c3 */ /* 0x000e220000008800 */
[----:B------:R-:W-:Y:S02]  /*0e00*/  UMOV UR4, 0x400 ;  /* 0x0000040000047882 */ /* 0x000fe40000000000 */
[----:B0-----:R-:W-:-:S09]  /*0e10*/  ULEA UR4, UR5, UR4, 0x18 ;  /* 0x0000000405047291 */ /* 0x001fd2000f8ec0ff */
[----:B-1----:R-:W0:Y:S04]  /*0e20*/  LDS R3, [UR4+0xc] ;  /* 0x00000c04ff037984 */ /* 0x002e280008000800 */
        /* <DEDUP_REMOVED lines=10> */
.L_x_155:
[----:B------:R-:W0:Y:S01]  /*0ed0*/  S2R R9, SR_LANEID ;  /* 0x0000000000097919 */ /* 0x000e220000000000 */
[----:B------:R-:W-:Y:S01]  /*0ee0*/  LOP3.LUT R2, R0, 0x3e0, RZ, 0xc0, !PT ;  /* 0x000003e000027812 */ /* 0x000fe200078ec0ff */
[----:B------:R-:W-:-:S04]  /*0ef0*/  UMOV UR4, 0xffffffff ;  /* 0xffffffff00047882 */ /* 0x000fc80000000000 */
[----:B------:R-:W-:Y:S01]  /*0f00*/  VIADD R3, R2, 0x20 ;  /* 0x0000002002037836 */ /* 0x000fe20000000000 */
[----:B------:R-:W-:-:S04]  /*0f10*/  LOP3.LUT R2, RZ, R2, RZ, 0x33, !PT ;  /* 0x00000002ff027212 */ /* 0x000fc800078e33ff */
[----:B------:R-:W-:Y:S01]  /*0f20*/  ISETP.GT.U32.AND P0, PT, R3, R11, PT ;  /* 0x0000000b0300720c */ /* 0x000fe20003f04070 */
[----:B------:R-:W-:-:S05]  /*0f30*/  IMAD.IADD R2, R2, 0x1, R11 ;  /* 0x0000000102027824 */ /* 0x000fca00078e020b */
[----:B------:R-:W-:Y:S01]  /*0f40*/  SEL R2, R2, 0x1f, P0 ;  /* 0x0000001f02027807 */ /* 0x000fe20000000000 */
[----:B------:R-:W-:Y:S06]  /*0f50*/  BRA.DIV UR4, `(.L_x_158) ;  /* 0x000000a604187947 */ /* 0x000fec000b800000 */
[----:B------:R-:W1:Y:S01]  /*0f60*/  SHFL.DOWN PT, R3, R7, 0x1, R2 ;  /* 0x0820000007037989 */ /* 0x000e6200000e0002 */
[C---:B0-----:R-:W-:Y:S01]  /*0f70*/  ISETP.GE.AND P0, PT, R9.reuse, R2, PT ;  /* 0x000000020900720c */ /* 0x041fe20003f06270 */
[----:B------:R-:W-:-:S12]  /*0f80*/  VIADD R5, R9, 0x2 ;  /* 0x0000000209057836 */ /* 0x000fd80000000000 */
[----:B-1----:R-:W-:Y:S01]  /*0f90*/  @!P0 FADD R7, R3, R7 ;  /* 0x0000000703078221 */ /* 0x002fe20000000000 */
[----:B------:R-:W-:Y:S01]  /*0fa0*/  ISETP.GT.AND P0, PT, R5, R2, PT ;  /* 0x000000020500720c */ /* 0x000fe20003f04270 */
[----:B------:R-:W-:-:S03]  /*0fb0*/  VIADD R5, R9, 0x4 ;  /* 0x0000000409057836 */ /* 0x000fc60000000000 */
[----:B------:R-:W0:Y:S09]  /*0fc0*/  SHFL.DOWN PT, R3, R7, 0x2, R2 ;  /* 0x0840000007037989 */ /* 0x000e3200000e0002 */
[----:B0-----:R-:W-:Y:S01]  /*0fd0*/  @!P0 FADD R7, R7, R3 ;  /* 0x0000000307078221 */ /* 0x001fe20000000000 */
[----:B------:R-:W-:Y:S01]  /*0fe0*/  ISETP.GT.AND P0, PT, R5, R2, PT ;  /* 0x000000020500720c */ /* 0x000fe20003f04270 */
[----:B------:R-:W-:-:S03]  /*0ff0*/  VIADD R5, R9, 0x8 ;  /* 0x0000000809057836 */ /* 0x000fc60000000000 */
[----:B------:R-:W0:Y:S09]  /*1000*/  SHFL.DOWN PT, R3, R7, 0x4, R2 ;  /* 0x0880000007037989 */ /* 0x000e3200000e0002 */
[----:B0-----:R-:W-:Y:S01]  /*1010*/  @!P0 FADD R7, R7, R3 ;  /* 0x0000000307078221 */ /* 0x001fe20000000000 */
[----:B------:R-:W-:-:S04]  /*1020*/  ISETP.GT.AND P0, PT, R5, R2, PT ;  /* 0x000000020500720c */ /* 0x000fc80003f04270 */
[----:B------:R-:W0:Y:S09]  /*1030*/  SHFL.DOWN PT, R3, R7, 0x8, R2 ;  /* 0x0900000007037989 */ /* 0x000e3200000e0002 */
[----:B0-----:R-:W-:-:S05]  /*1040*/  @!P0 FADD R7, R7, R3 ;  /* 0x0000000307078221 */ /* 0x001fca0000000000 */
[----:B------:R0:W1:Y:S02]  /*1050*/  SHFL.DOWN PT, R3, R7, 0x10, R2 ;  /* 0x0a00000007037989 */ /* 0x00006400000e0002 */
.L_x_241:
[C---:B------:R-:W-:Y:S01]  /*1060*/  ISETP.NE.AND P1, PT, R9.reuse, RZ, PT ;  /* 0x000000ff0900720c */ /* 0x040fe20003f25270 */
[----:B------:R-:W-:Y:S01]  /*1070*/  VIADD R5, R9, 0x10 ;  /* 0x0000001009057836 */ /* 0x000fe20000000000 */
[----:B------:R-:W-:Y:S01]  /*1080*/  ISETP.NE.AND P5, PT, R0, RZ, PT ;  /* 0x000000ff0000720c */ /* 0x000fe20003fa5270 */
[----:B------:R-:W-:Y:S05]  /*1090*/  WARPSYNC.ALL ;  /* 0x0000000000007948 */ /* 0x000fea0003800000 */
[----:B------:R-:W-:-:S05]  /*10a0*/  ISETP.GT.AND P0, PT, R5, R2, PT ;  /* 0x000000020500720c */ /* 0x000fca0003f04270 */
[----:B------:R-:W2:Y:S01]  /*10b0*/  @!P1 S2R R13, SR_CgaCtaId ;  /* 0x00000000000d9919 */ /* 0x000ea20000008800 */
[----:B------:R-:W-:Y:S02]  /*10c0*/  @!P1 MOV R4, 0x400 ;  /* 0x0000040000049802 */ /* 0x000fe40000000f00 */
[----:B0-----:R-:W-:-:S04]  /*10d0*/  @!P1 SHF.R.U32.HI R2, RZ, 0x3, R0 ;  /* 0x00000003ff029819 */ /* 0x001fc80000011600 */
[----:B------:R-:W-:Y:S01]  /*10e0*/  @!P1 LOP3.LUT R2, R2, 0x7c, RZ, 0xc0, !PT ;  /* 0x0000007c02029812 */ /* 0x000fe200078ec0ff */
[----:B-1----:R-:W-:Y:S01]  /*10f0*/  @!P0 FADD R7, R7, R3 ;  /* 0x0000000307078221 */ /* 0x002fe20000000000 */
[----:B--2---:R-:W-:-:S05]  /*1100*/  @!P1 LEA R13, R13, R4, 0x18 ;  /* 0x000000040d0d9211 */ /* 0x004fca00078ec0ff */
[----:B------:R-:W-:Y:S02]  /*1110*/  @!P1 IMAD.IADD R13, R2, 0x1, R13 ;  /* 0x00000001020d9824 */ /* 0x000fe400078e020d */
[----:B------:R-:W-:-:S05]  /*1120*/  IMAD.MOV.U32 R2, RZ, RZ, R7 ;  /* 0x000000ffff027224 */ /* 0x000fca00078e0007 */
[----:B------:R2:W-:Y:S01]  /*1130*/  @!P1 STS [R13+0x8], R2 ;  /* 0x000008020d009388 */ /* 0x0005e20000000800 */
[----:B------:R-:W-:Y:S06]  /*1140*/  BAR.SYNC.DEFER_BLOCKING 0x0 ;  /* 0x0000000000007b1d */ /* 0x000fec0000010000 */
[----:B------:R-:W-:Y:S05]  /*1150*/  @P5 BRA `(.L_x_157) ;  /* 0x0000009c00e05947 */ /* 0x000fea0003800000 */
[----:B------:R-:W0:Y:S01]  /*1160*/  S2UR UR5, SR_CgaCtaId ;  /* 0x00000000000579c3 */ /* 0x000e220000008800 */
[----:B------:R-:W-:Y:S01]  /*1170*/  UMOV UR4, 0x400 ;  /* 0x0000040000047882 */ /* 0x000fe20000000000 */
[----:B------:R-:W-:Y:S01]  /*1180*/  IMAD.U32 R0, RZ, RZ, UR8 ;  /* 0x00000008ff007e24 */ /* 0x000fe2000f8e00ff */
[C---:B------:R-:W-:Y:S01]  /*1190*/  ISETP.GT.U32.AND P3, PT, R11.reuse, 0x20, PT ;  /* 0x000000200b00780c */ /* 0x040fe20003f64070 */
[----:B------:R-:W-:Y:S01]  /*11a0*/  IMAD.U32 R10, RZ, RZ, UR8 ;  /* 0x00000008ff0a7e24 */ /* 0x000fe2000f8e00ff */
[C---:B------:R-:W-:Y:S02]  /*11b0*/  ISETP.GT.U32.AND P4, PT, R11.reuse, 0x40, PT ;  /* 0x000000400b00780c */ /* 0x040fe40003f84070 */
[----:B------:R-:W-:Y:S02]  /*11c0*/  ISETP.GT.U32.AND.EX P3, PT, R0, RZ, PT, P3 ;  /* 0x000000ff0000720c */ /* 0x000fe40003f64130 */
[----:B------:R-:W-:Y:S02]  /*11d0*/  ISETP.GT.U32.AND.EX P4, PT, R10, RZ, PT, P4 ;  /* 0x000000ff0a00720c */ /* 0x000fe40003f84140 */
[----:B------:R-:W-:-:S02]  /*11e0*/  ISETP.GT.U32.AND P1, PT, R11, 0x60, PT ;  /* 0x000000600b00780c */ /* 0x000fc40003f24070 */
[C---:B------:R-:W-:Y:S02]  /*11f0*/  ISETP.GT.U32.AND P0, PT, R11.reuse, 0x80, PT ;  /* 0x000000800b00780c */ /* 0x040fe40003f04070 */
[----:B------:R-:W-:Y:S02]  /*1200*/  ISETP.GT.U32.AND.EX P1, PT, R0, RZ, PT, P1 ;  /* 0x000000ff0000720c */ /* 0x000fe40003f24110 */
[----:B------:R-:W-:Y:S02]  /*1210*/  ISETP.GT.U32.AND.EX P0, PT, R10, RZ, PT, P0 ;  /* 0x000000ff0a00720c */ /* 0x000fe40003f04100 */
[----:B------:R-:W-:-:S04]  /*1220*/  ISETP.GT.U32.AND P2, PT, R11, 0xa0, PT ;  /* 0x000000a00b00780c */ /* 0x000fc80003f44070 */
[----:B------:R-:W-:Y:S01]  /*1230*/  ISETP.GT.U32.AND.EX P2, PT, R0, RZ, PT, P2 ;  /* 0x000000ff0000720c */ /* 0x000fe20003f44120 */
[----:B0-----:R-:W-:-:S09]  /*1240*/  ULEA UR4, UR5, UR4, 0x18 ;  /* 0x0000000405047291 */ /* 0x001fd2000f8ec0ff */
[----:B------:R-:W2:Y:S04]  /*1250*/  LDS R3, [UR4+0xc] ;  /* 0x00000c04ff037984 */ /* 0x000ea80008000800 */
[----:B------:R-:W0:Y:S04]  /*1260*/  LDS.128 R4, [UR4+0x10] ;  /* 0x00001004ff047984 */ /* 0x000e280008000c00 */
[----:B------:R-:W1:Y:S01]  /*1270*/  LDS.64 R8, [UR4+0x20] ;  /* 0x00002004ff087984 */ /* 0x000e620008000a00 */
[----:B--2---:R-:W-:Y:S01]  /*1280*/  @P3 FADD R2, R2, R3 ;  /* 0x0000000302023221 */ /* 0x004fe20000000000 */
[----:B------:R-:W-:Y:S01]  /*1290*/  IMAD.U32 R3, RZ, RZ, UR8 ;  /* 0x00000008ff037e24 */ /* 0x000fe2000f8e00ff */
[----:B------:R-:W-:-:S02]  /*12a0*/  ISETP.GT.U32.AND P3, PT, R11, 0xc0, PT ;  /* 0x000000c00b00780c */ /* 0x000fc40003f64070 */
[----:B0-----:R-:W-:Y:S01]  /*12b0*/  @P4 FADD R2, R2, R4 ;  /* 0x0000000402024221 */ /* 0x001fe20000000000 */
[----:B------:R-:W-:Y:S02]  /*12c0*/  ISETP.GT.U32.AND P4, PT, R11, 0xe0, PT ;  /* 0x000000e00b00780c */ /* 0x000fe40003f84070 */
[----:B------:R-:W-:Y:S01]  /*12d0*/  ISETP.GT.U32.AND.EX P3, PT, R3, RZ, PT, P3 ;  /* 0x000000ff0300720c */ /* 0x000fe20003f64130 */
[----:B------:R-:W-:Y:S01]  /*12e0*/  @P1 FADD R2, R2, R5 ;  /* 0x0000000502021221 */ /* 0x000fe20000000000 */
[----:B------:R-:W-:-:S03]  /*12f0*/  ISETP.GT.U32.AND.EX P4, PT, R0, RZ, PT, P4 ;  /* 0x000000ff0000720c */ /* 0x000fc60003f84140 */
[----:B------:R-:W-:-:S04]  /*1300*/  @P0 FADD R2, R2, R6 ;  /* 0x0000000602020221 */ /* 0x000fc80000000000 */
[----:B------:R-:W-:-:S04]  /*1310*/  @P2 FADD R2, R2, R7 ;  /* 0x0000000702022221 */ /* 0x000fc80000000000 */
[----:B-1----:R-:W-:-:S04]  /*1320*/  @P3 FADD R2, R2, R8 ;  /* 0x0000000802023221 */ /* 0x002fc80000000000 */
[----:B------:R-:W-:Y:S01]  /*1330*/  @P4 FADD R2, R2, R9 ;  /* 0x0000000902024221 */ /* 0x000fe20000000000 */
[----:B------:R-:W-:Y:S06]  /*1340*/  BRA `(.L_x_157) ;  /* 0x0000009c00647947 */ /* 0x000fec0003800000 */
.L_x_145:
[----:B------:R-:W0:Y:S01]  /*1350*/  S2R R40, SR_TID.X ;  /* 0x0000000000287919 */ /* 0x000e220000002100 */
        /* <DEDUP_REMOVED lines=41> */
.L_x_159:
        /* <DEDUP_REMOVED lines=19> */
.L_x_160:
        /* <DEDUP_REMOVED lines=52> */
[----:B------:R-:W-:Y:S05]  /*1a60*/  CALL.REL.NOINC `($_ZN3cub18CUB_300001_SM_10006detail6reduce28DeviceReduceSingleTileKernelINS2_10policy_hubIfyN4cuda3std3__44plusIfEEE10Policy1000EN6thrust24THRUST_300001_SM_1000_NS17counting_iteratorIiNSD_11use_defaultESF_SF_EEPdyS9_df7rng_gpuEEvT0_T1_T2_T3_T4_T6_$__internal_accurate_pow) ;  /* 0x0000009800dc7944 */ /* 0x000fea0003c00000 */
[----:B------:R-:W-:Y:S05]  /*1a70*/  BSYNC.RECONVERGENT B1 ;  /* 0x0000000000017941 */ /* 0x000fea0003800200 */
.L_x_161:
        /* <DEDUP_REMOVED lines=19> */
.L_x_162:
        /* <DEDUP_REMOVED lines=52> */
[----:B------:R-:W-:Y:S05]  /*1ef0*/  CALL.REL.NOINC `($_ZN3cub18CUB_300001_SM_10006detail6reduce28DeviceReduceSingleTileKernelINS2_10policy_hubIfyN4cuda3std3__44plusIfEEE10Policy1000EN6thrust24THRUST_300001_SM_1000_NS17counting_iteratorIiNSD_11use_defaultESF_SF_EEPdyS9_df7rng_gpuEEvT0_T1_T2_T3_T4_T6_$__internal_accurate_pow) ;  /* 0x0000009400b87944 */ /* 0x000fea0003c00000 */
[----:B------:R-:W-:Y:S05]  /*1f00*/  BSYNC.RECONVERGENT B1 ;  /* 0x0000000000017941 */ /* 0x000fea0003800200 */
.L_x_163:
        /* <DEDUP_REMOVED lines=19> */
.L_x_164:
        /* <DEDUP_REMOVED lines=52> */
[----:B------:R-:W-:Y:S05]  /*2380*/  CALL.REL.NOINC `($_ZN3cub18CUB_300001_SM_10006detail6reduce28DeviceReduceSingleTileKernelINS2_10policy_hubIfyN4cuda3std3__44plusIfEEE10Policy1000EN6thrust24THRUST_300001_SM_1000_NS17counting_iteratorIiNSD_11use_defaultESF_SF_EEPdyS9_df7rng_gpuEEvT0_T1_T2_T3_T4_T6_$__internal_accurate_pow) ;  /* 0x0000009000947944 */ /* 0x000fea0003c00000 */
[----:B------:R-:W-:Y:S05]  /*2390*/  BSYNC.RECONVERGENT B1 ;  /* 0x0000000000017941 */ /* 0x000fea0003800200 */
.L_x_165:
        /* <DEDUP_REMOVED lines=19> */
.L_x_166:
        /* <DEDUP_REMOVED lines=54> */
.L_x_167:
        /* <DEDUP_REMOVED lines=19> */
.L_x_168:
        /* <DEDUP_REMOVED lines=54> */
.L_x_169:
        /* <DEDUP_REMOVED lines=19> */
.L_x_170:
        /* <DEDUP_REMOVED lines=54> */
.L_x_171:
        /* <DEDUP_REMOVED lines=19> */
.L_x_172:
        /* <DEDUP_REMOVED lines=54> */
.L_x_173:
        /* <DEDUP_REMOVED lines=19> */
.L_x_174:
        /* <DEDUP_REMOVED lines=54> */
.L_x_175:
        /* <DEDUP_REMOVED lines=19> */
.L_x_176:
        /* <DEDUP_REMOVED lines=30> */
[----:B------:R-:W-:-:S03]  /*3d80*/  FSEL R3, R17, 1.875, P3 ;  /* 0x3ff0000011037808 */ /* 0x000fc60001800000 */
[C---:B------:R-:W-:Y:S02]  /*3d90*/  IMAD R2, R5.reuse, -0xadc8, R4 ;  /* 0xffff523805027824 */ /* 0x040fe400078e0204 */
[----:B------:R-:W-:Y:S02]  /*3da0*/  IMAD R19, R5, 0xd47, RZ ;  /* 0x00000d4705137824 */ /* 0x000fe400078e02ff */
[----:B------:R-:W-:Y:S01]  /*3db0*/  IMAD R18, R2, 0xbc8f, RZ ;  /* 0x0000bc8f02127824 */ /* 0x000fe200078e02ff */
[----:B------:R-:W-:Y:S01]  /*3dc0*/  FSEL R2, R16, RZ, P3 ;  /* 0x000000ff10027208 */ /* 0x000fe20001800000 */
[----:B------:R-:W-:Y:S01]  /*3dd0*/  VIADD R4, R4, 0xffffffff ;  /* 0xffffffff04047836 */ /* 0x000fe20000000000 */
[----:B------:R-:W-:Y:S02]  /*3de0*/  LOP3.LUT R17, R19, 0x7fffffff, RZ, 0x3c, !PT ;  /* 0x7fffffff13117812 */ /* 0x000fe400078e3cff */
[----:B------:R-:W-:Y:S02]  /*3df0*/  ISETP.GE.U32.AND P0, PT, R18, R19, PT ;  /* 0x000000131200720c */ /* 0x000fe40003f06070 */
[----:B------:R-:W-:Y:S01]  /*3e00*/  I2FP.F32.U32 R4, R4 ;  /* 0x0000000400047245 */ /* 0x000fe20000201000 */
[----:B------:R-:W-:-:S04]  /*3e10*/  DADD R2, R6, R2 ;  /* 0x0000000006027229 */ /* 0x000fc80000000002 */
        /* <DEDUP_REMOVED lines=14> */
.L_x_177:
        /* <DEDUP_REMOVED lines=17> */
[----:B------:R-:W-:Y:S05]  /*4010*/  CALL.REL.NOINC `($_ZN3cub18CUB_300001_SM_10006detail6reduce28DeviceReduceSingleTileKernelINS2_10policy_hubIfyN4cuda3std3__44plusIfEEE10Policy1000EN6thrust24THRUST_300001_SM_1000_NS17counting_iteratorIiNSD_11use_defaultESF_SF_EEPdyS9_df7rng_gpuEEvT0_T1_T2_T3_T4_T6_$__internal_accurate_pow) ;  /* 0x0000007400707944 */ /* 0x000fea0003c00000 */
[----:B------:R-:W-:Y:S05]  /*4020*/  BSYNC.RECONVERGENT B1 ;  /* 0x0000000000017941 */ /* 0x000fea0003800200 */
.L_x_178:
        /* <DEDUP_REMOVED lines=32> */
[----:B------:R-:W-:Y:S02]  /*4230*/  IMAD R18, R18, 0xd47, RZ ;  /* 0x00000d4712127824 */ /* 0x000fe400078e02ff */
[----:B------:R-:W-:Y:S02]  /*4240*/  IMAD R3, R3, 0xbc8f, RZ ;  /* 0x0000bc8f03037824 */ /* 0x000fe400078e02ff */
[----:B------:R-:W-:Y:S01]  /*4250*/  VIADD R5, R5, 0xffffffff ;  /* 0xffffffff05057836 */ /* 0x000fe20000000000 */
[----:B------:R-:W-:Y:S02]  /*4260*/  LOP3.LUT R16, R18, 0x7fffffff, RZ, 0x3c, !PT ;  /* 0x7fffffff12107812 */ /* 0x000fe400078e3cff */
[----:B------:R-:W-:Y:S02]  /*4270*/  ISETP.GE.U32.AND P0, PT, R3, R18, PT ;  /* 0x000000120300720c */ /* 0x000fe40003f06070 */
[----:B------:R-:W-:-:S05]  /*4280*/  I2FP.F32.U32 R5, R5 ;  /* 0x0000000500057245 */ /* 0x000fca0000201000 */
[----:B------:R-:W-:Y:S01]  /*4290*/  FMUL R6, R5, 4.6566128730773925781e-10 ;  /* 0x3000000005067820 */ /* 0x000fe20000400000 */
[----:B------:R-:W-:-:S03]  /*42a0*/  FSEL R5, R17, 1.875, P3 ;  /* 0x3ff0000011057808 */ /* 0x000fc60001800000 */
[----:B------:R-:W-:Y:S02]  /*42b0*/  FADD R7, RZ, R6 ;  /* 0x00000006ff077221 */ /* 0x000fe40000000000 */
[----:B------:R-:W-:Y:S01]  /*42c0*/  @P0 IMAD.MOV R16, RZ, RZ, -R18 ;  /* 0x000000ffff100224 */ /* 0x000fe200078e0a12 */
[----:B------:R-:W-:Y:S01]  /*42d0*/  DADD R4, R38, R4 ;  /* 0x0000000026047229 */ /* 0x000fe20000000004 */
[----:B------:R-:W0:Y:S03]  /*42e0*/  F2F.F64.F32 R38, R7 ;  /* 0x0000000700267310 */ /* 0x000e260000201800 */
[----:B------:R-:W-:-:S04]  /*42f0*/  IADD3 R16, PT, PT, R3, -0x1, R16 ;  /* 0xffffffff03107810 */ /* 0x000fc80007ffe010 */
[----:B------:R-:W-:Y:S01]  /*4300*/  DSETP.GTU.AND P0, PT, R4, 1, PT ;  /* 0x3ff000000400742a */ /* 0x000fe20003f0c000 */
[----:B------:R-:W-:-:S05]  /*4310*/  I2FP.F32.U32 R5, R16 ;  /* 0x0000001000057245 */ /* 0x000fca0000201000 */
[----:B------:R-:W-:Y:S01]  /*4320*/  FSEL R3, RZ, 1, P0 ;  /* 0x3f800000ff037808 */ /* 0x000fe20000000000 */
[----:B------:R-:W-:Y:S01]  /*4330*/  FMUL R5, R5, 4.6566128730773925781e-10 ;  /* 0x3000000005057820 */ /* 0x000fe20000400000 */
[----:B0-----:R-:W-:Y:S02]  /*4340*/  IMAD.MOV.U32 R18, RZ, RZ, R38 ;  /* 0x000000ffff127224 */ /* 0x001fe400078e0026 */
[----:B------:R-:W-:Y:S02]  /*4350*/  IMAD.MOV.U32 R45, RZ, RZ, R39 ;  /* 0x000000ffff2d7224 */ /* 0x000fe400078e0027 */
[----:B------:R-:W-:-:S07]  /*4360*/  FADD R4, RZ, R5 ;  /* 0x00000005ff047221 */ /* 0x000fce0000000000 */
[----:B------:R-:W-:Y:S05]  /*4370*/  CALL.REL.NOINC `($_ZN3cub18CUB_300001_SM_10006detail6reduce28DeviceReduceSingleTileKernelINS2_10policy_hubIfyN4cuda3std3__44plusIfEEE10Policy1000EN6thrust24THRUST_300001_SM_1000_NS17counting_iteratorIiNSD_11use_defaultESF_SF_EEPdyS9_df7rng_gpuEEvT0_T1_T2_T3_T4_T6_$__internal_accurate_pow) ;  /* 0x0000007000987944 */ /* 0x000fea0003c00000 */
[----:B------:R-:W-:Y:S05]  /*4380*/  BSYNC.RECONVERGENT B1 ;  /* 0x0000000000017941 */ /* 0x000fea0003800200 */
.L_x_179:
        /* <DEDUP_REMOVED lines=19> */
.L_x_180:
        /* <DEDUP_REMOVED lines=54> */
.L_x_181:
        /* <DEDUP_REMOVED lines=19> */
.L_x_182:
        /* <DEDUP_REMOVED lines=54> */
.L_x_183:
        /* <DEDUP_REMOVED lines=19> */
.L_x_184:
        /* <DEDUP_REMOVED lines=35> */
[----:B------:R-:W-:-:S03]  /*5010*/  VIADD R18, R18, 0xffffffff ;  /* 0xffffffff12127836 */ /* 0x000fc60000000000 */
[----:B------:R-:W-:Y:S02]  /*5020*/  ISETP.GE.U32.AND P0, PT, R19, R20, PT ;  /* 0x000000141300720c */ /* 0x000fe40003f06070 */
[----:B------:R-:W-:Y:S01]  /*5030*/  I2FP.F32.U32 R18, R18 ;  /* 0x0000001200127245 */ /* 0x000fe20000201000 */
[----:B------:R-:W-:-:S04]  /*5040*/  DADD R6, R46, R6 ;  /* 0x000000002e067229 */ /* 0x000fc80000000006 */
[----:B------:R-:W-:Y:S01]  /*5050*/  FMUL R39, R18, 4.6566128730773925781e-10 ;  /* 0x3000000012277820 */ /* 0x000fe20000400000 */
[----:B------:R-:W-:-:S03]  /*5060*/  LOP3.LUT R18, R20, 0x7fffffff, RZ, 0x3c, !PT ;  /* 0x7fffffff14127812 */ /* 0x000fc600078e3cff */
        /* <DEDUP_REMOVED lines=13> */
.L_x_185:
        /* <DEDUP_REMOVED lines=19> */
.L_x_186:
        /* <DEDUP_REMOVED lines=54> */
.L_x_187:
        /* <DEDUP_REMOVED lines=19> */
.L_x_188:
        /* <DEDUP_REMOVED lines=54> */
.L_x_189:
        /* <DEDUP_REMOVED lines=19> */
.L_x_190:
[----:B------:R-:W-:Y:S01]  /*5b90*/  DADD R46, R46, 2 ;  /* 0x400000002e2e7429 */ /* 0x000fe20000000000 */
[C---:B------:R-:W-:Y:S01]  /*5ba0*/  FSETP.NEU.AND P2, PT, R39.reuse, +INF , PT ;  /* 0x7f8000002700780b */ /* 0x040fe20003f4d000 */
[----:B------:R-:W0:Y:S01]  /*5bb0*/  LDCU.64 UR4, c[0x0][0x390] ;  /* 0x00007200ff0477ac */ /* 0x000e220008000a00 */
        /* <DEDUP_REMOVED lines=17> */
[----:B0-----:R-:W-:Y:S01]  /*5cd0*/  UIADD3 UR8, UP0, UPT, UR4, -0x1000, URZ ;  /* 0xfffff00004087890 */ /* 0x001fe2000ff1e0ff */
[----:B------:R-:W-:Y:S01]  /*5ce0*/  @!P2 FSEL R17, R17, +QNAN , P1 ;  /* 0x7ff000001111a808 */ /* 0x000fe20000800000 */
[----:B------:R-:W-:Y:S01]  /*5cf0*/  FADD R10, R13, R10 ;  /* 0x0000000a0d0a7221 */ /* 0x000fe20000000000 */
[----:B------:R-:W-:Y:S01]  /*5d00*/  FSEL R16, R16, RZ, P0 ;  /* 0x000000ff10107208 */ /* 0x000fe20000000000 */
[----:B------:R-:W-:Y:S01]  /*5d10*/  UIADD3.X UR9, UPT, UPT, UR5, -0x1, URZ, UP0, !UPT ;  /* 0xffffffff05097890 */ /* 0x000fe200087fe4ff */
[----:B------:R-:W-:Y:S01]  /*5d20*/  FSEL R17, R17, 1.875, P0 ;  /* 0x3ff0000011117808 */ /* 0x000fe20000000000 */
[----:B------:R-:W-:Y:S01]  /*5d30*/  UISETP.GE.U32.AND UP0, UPT, UR8, 0x1000, UPT ;  /* 0x000010000800788c */ /* 0x000fe2000bf06070 */
[----:B------:R-:W-:-:S02]  /*5d40*/  IMAD.MOV.U32 R38, RZ, RZ, 0x1000 ;  /* 0x00001000ff267424 */ /* 0x000fc400078e00ff */
[----:B------:R-:W-:Y:S01]  /*5d50*/  IMAD.MOV.U32 R15, RZ, RZ, RZ ;  /* 0x000000ffff0f7224 */ /* 0x000fe200078e00ff */
[----:B------:R-:W-:Y:S01]  /*5d60*/  UISETP.GE.U32.AND.EX UP0, UPT, UR9, URZ, UPT, UP0 ;  /* 0x000000ff0900728c */ /* 0x000fe2000bf06100 */
        /* <DEDUP_REMOVED lines=8> */
[----:B------:R-:W-:Y:S01]  /*5df0*/  IMAD.MOV.U32 R38, RZ, RZ, 0x1000 ;  /* 0x00001000ff267424 */ /* 0x000fe200078e00ff */
[----:B------:R-:W0:Y:S01]  /*5e00*/  LDCU.64 UR4, c[0x0][0x390] ;  /* 0x00007200ff0477ac */ /* 0x000e220008000a00 */
[----:B------:R-:W-:-:S07]  /*5e10*/  IMAD.MOV.U32 R15, RZ, RZ, RZ ;  /* 0x000000ffff0f7224 */ /* 0x000fce00078e00ff */
.L_x_225:
[----:B------:R-:W-:Y:S01]  /*5e20*/  IMAD.IADD R0, R43, 0x1, R38 ;  /* 0x000000012b007824 */ /* 0x000fe200078e0226 */
        /* <DEDUP_REMOVED lines=30> */
[----:B------:R-:W1:Y:S01]  /*6010*/  F2F.F64.F32 R4, R4 ;  /* 0x0000000400047310 */ /* 0x000e620000201800 */
[----:B------:R-:W-:-:S04]  /*6020*/  IADD3 R9, PT, PT, R0, -0x1, R9 ;  /* 0xffffffff00097810 */ /* 0x000fc80007ffe009 */
[----:B------:R-:W-:-:S05]  /*6030*/  I2FP.F32.U32 R0, R9 ;  /* 0x0000000900007245 */ /* 0x000fca0000201000 */
[----:B------:R-:W-:-:S04]  /*6040*/  FMUL R0, R0, 4.6566128730773925781e-10 ;  /* 0x3000000000007820 */ /* 0x000fc80000400000 */
[----:B------:R-:W-:Y:S01]  /*6050*/  FADD R2, RZ, R0 ;  /* 0x00000000ff027221 */ /* 0x000fe20000000000 */
[----:B-1----:R-:W-:Y:S02]  /*6060*/  IMAD.MOV.U32 R18, RZ, RZ, R4 ;  /* 0x000000ffff127224 */ /* 0x002fe400078e0004 */
[----:B------:R-:W-:-:S07]  /*6070*/  IMAD.MOV.U32 R45, RZ, RZ, R5 ;  /* 0x000000ffff2d7224 */ /* 0x000fce00078e0005 */
[----:B0-----:R-:W-:Y:S05]  /*6080*/  CALL.REL.NOINC `($_ZN3cub18CUB_300001_SM_10006detail6reduce28DeviceReduceSingleTileKernelINS2_10policy_hubIfyN4cuda3std3__44plusIfEEE10Policy1000EN6thrust24THRUST_300001_SM_1000_NS17counting_iteratorIiNSD_11use_defaultESF_SF_EEPdyS9_df7rng_gpuEEvT0_T1_T2_T3_T4_T6_$__internal_accurate_pow) ;  /* 0x0000005400547944 */ /* 0x001fea0003c00000 */
[----:B------:R-:W-:Y:S05]  /*6090*/  BSYNC.RECONVERGENT B1 ;  /* 0x0000000000017941 */ /* 0x000fea0003800200 */
.L_x_192:
        /* <DEDUP_REMOVED lines=19> */
.L_x_193:
[----:B------:R-:W-:Y:S01]  /*61d0*/  IMAD R44, R38, 0x4a36, R41 ;  /* 0x00004a36262c7824 */ /* 0x000fe200078e0229 */
        /* <DEDUP_REMOVED lines=53> */
.L_x_194:
        /* <DEDUP_REMOVED lines=19> */
.L_x_195:
        /* <DEDUP_REMOVED lines=54> */
.L_x_196:
        /* <DEDUP_REMOVED lines=19> */
.L_x_197:
        /* <DEDUP_REMOVED lines=54> */
.L_x_198:
        /* <DEDUP_REMOVED lines=19> */
.L_x_199:
        /* <DEDUP_REMOVED lines=54> */
.L_x_200:
        /* <DEDUP_REMOVED lines=19> */
.L_x_201:
        /* <DEDUP_REMOVED lines=54> */
.L_x_202:
        /* <DEDUP_REMOVED lines=19> */
.L_x_203:
        /* <DEDUP_REMOVED lines=54> */
.L_x_204:
        /* <DEDUP_REMOVED lines=19> */
.L_x_205:
        /* <DEDUP_REMOVED lines=54> */
.L_x_206:
        /* <DEDUP_REMOVED lines=19> */
.L_x_207:
        /* <DEDUP_REMOVED lines=54> */
.L_x_208:
        /* <DEDUP_REMOVED lines=19> */
.L_x_209:
        /* <DEDUP_REMOVED lines=54> */
.L_x_210:
        /* <DEDUP_REMOVED lines=19> */
.L_x_211:
        /* <DEDUP_REMOVED lines=54> */
.L_x_212:
        /* <DEDUP_REMOVED lines=19> */
.L_x_213:
        /* <DEDUP_REMOVED lines=52> */
[----:B------:R-:W-:Y:S05]  /*92b0*/  CALL.REL.NOINC `($_ZN3cub18CUB_300001_SM_10006detail6reduce28DeviceReduceSingleTileKernelINS2_10policy_hubIfyN4cuda3std3__44plusIfEEE10Policy1000EN6thrust24THRUST_300001_SM_1000_NS17counting_iteratorIiNSD_11use_defaultESF_SF_EEPdyS9_df7rng_gpuEEvT0_T1_T2_T3_T4_T6_$__internal_accurate_pow) ;  /* 0x0000002000c87944 */ /* 0x000fea0003c00000 */
[----:B------:R-:W-:Y:S05]  /*92c0*/  BSYNC.RECONVERGENT B1 ;  /* 0x0000000000017941 */ /* 0x000fea0003800200 */
.L_x_214:
        /* <DEDUP_REMOVED lines=19> */
.L_x_215:
        /* <DEDUP_REMOVED lines=54> */
.L_x_216:
        /* <DEDUP_REMOVED lines=19> */
.L_x_217:
        /* <DEDUP_REMOVED lines=54> */
.L_x_218:
        /* <DEDUP_REMOVED lines=19> */
.L_x_219:
        /* <DEDUP_REMOVED lines=54> */
.L_x_220:
        /* <DEDUP_REMOVED lines=19> */
.L_x_221:
        /* <DEDUP_REMOVED lines=54> */
.L_x_222:
        /* <DEDUP_REMOVED lines=19> */
.L_x_223:
[----:B------:R-:W-:Y:S01]  /*a640*/  DADD R48, R48, 2 ;  /* 0x4000000030307429 */ /* 0x000fe20000000000 */
[C---:B------:R-:W-:Y:S01]  /*a650*/  FSETP.NEU.AND P2, PT, R46.reuse, +INF , PT ;  /* 0x7f8000002e00780b */ /* 0x040fe20003f4d000 */
[----:B------:R-:W-:Y:S01]  /*a660*/  FADD R9, R9, R8 ;  /* 0x0000000809097221 */ /* 0x000fe20000000000 */
[C---:B------:R-:W-:Y:S01]  /*a670*/  FSETP.NEU.AND P0, PT, R46.reuse, RZ, PT ;  /* 0x000000ff2e00720b */ /* 0x040fe20003f0d000 */
[----:B------:R-:W-:Y:S01]  /*a680*/  FADD R8, R7, R6 ;  /* 0x0000000607087221 */ /* 0x000fe20000000000 */
[----:B------:R-:W-:Y:S01]  /*a690*/  FSETP.NEU.AND P3, PT, R46, 1, PT ;  /* 0x3f8000002e00780b */ /* 0x000fe20003f6d000 */
[----:B------:R-:W-:Y:S01]  /*a6a0*/  FADD R47, R0, R47 ;  /* 0x0000002f002f7221 */ /* 0x000fe20000000000 */
[----:B------:R-:W-:Y:S01]  /*a6b0*/  FSEL R16, R16, RZ, P0 ;  /* 0x000000ff10107208 */ /* 0x000fe20000000000 */
[----:B------:R-:W-:Y:S01]  /*a6c0*/  FADD R14, R14, R39 ;  /* 0x000000270e0e7221 */ /* 0x000fe20000000000 */
[----:B------:R-:W-:Y:S01]  /*a6d0*/  FSEL R17, R17, RZ, P0 ;  /* 0x000000ff11117208 */ /* 0x000fe20000000000 */
[----:B------:R-:W-:Y:S01]  /*a6e0*/  FADD R13, R13, R12 ;  /* 0x0000000c0d0d7221 */ /* 0x000fe20000000000 */
[----:B------:R-:W-:Y:S01]  /*a6f0*/  LOP3.LUT R48, R49, 0x7ff00000, RZ, 0xc0, !PT ;  /* 0x7ff0000031307812 */ /* 0x000fe200078ec0ff */
[----:B------:R-:W-:Y:S01]  /*a700*/  FADD R10, R11, R10 ;  /* 0x0000000a0b0a7221 */ /* 0x000fe20000000000 */
        /* <DEDUP_REMOVED lines=9> */
[----:B------:R-:W-:Y:S01]  /*a7a0*/  FADD R10, R13, R10 ;  /* 0x0000000a0d0a7221 */ /* 0x000fe20000000000 */
[----:B------:R-:W-:Y:S01]  /*a7b0*/  FSEL R6, R16, RZ, P3 ;  /* 0x000000ff10067208 */ /* 0x000fe20001800000 */
[----:B------:R-:W-:Y:S01]  /*a7c0*/  FADD R5, R5, R2 ;  /* 0x0000000205057221 */ /* 0x000fe20000000000 */
[----:B------:R-:W-:-:S02]  /*a7d0*/  FSEL R7, R17, 1.875, P3 ;  /* 0x3ff0000011077808 */ /* 0x000fc40001800000 */
[----:B------:R-:W-:Y:S01]  /*a7e0*/  IADD3 R0, P2, PT, -R38, UR4, RZ ;  /* 0x0000000426007c10 */ /* 0x000fe2000ff5e1ff */
[----:B------:R-:W-:-:S03]  /*a7f0*/  FADD R10, R10, R5 ;  /* 0x000000050a0a7221 */ /* 0x000fc60000000000 */
[----:B------:R-:W-:Y:S01]  /*a800*/  ISETP.GE.U32.AND P0, PT, R0, 0x1000, PT ;  /* 0x000010000000780c */ /* 0x000fe20003f06070 */
[----:B------:R-:W-:Y:S01]  /*a810*/  DADD R50, R50, R6 ;  /* 0x0000000032327229 */ /* 0x000fe20000000006 */
[----:B------:R-:W-:-:S04]  /*a820*/  IADD3.X R0, PT, PT, ~R15, UR5, RZ, P2, !PT ;  /* 0x000000050f007c10 */ /* 0x000fc800097fe5ff */
[----:B------:R-:W-:-:S03]  /*a830*/  ISETP.GE.U32.AND.EX P0, PT, R0, RZ, PT, P0 ;  /* 0x000000ff0000720c */ /* 0x000fc60003f06100 */
[----:B------:R-:W-:-:S06]  /*a840*/  DSETP.GTU.AND P1, PT, R50, 1, PT ;  /* 0x3ff000003200742a */ /* 0x000fcc0003f2c000 */
[----:B------:R-:W-:-:S05]  /*a850*/  FSEL R39, RZ, 1, P1 ;  /* 0x3f800000ff277808 */ /* 0x000fca0000800000 */
[----:B------:R-:W-:Y:S01]  /*a860*/  FADD R39, R39, R10 ;  /* 0x0000000a27277221 */ /* 0x000fe20000000000 */
[----:B------:R-:W-:Y:S06]  /*a870*/  @!P0 BRA `(.L_x_224) ;  /* 0x0000000400748947 */ /* 0x000fec0003800000 */
[----:B------:R-:W-:-:S05]  /*a880*/  IADD3 R38, P0, PT, R38, 0x1000, RZ ;  /* 0x0000100026267810 */ /* 0x000fca0007f1e0ff */
[----:B------:R-:W-:Y:S01]  /*a890*/  IMAD.X R15, RZ, RZ, R15, P0 ;  /* 0x000000ffff0f7224 */ /* 0x000fe200000e060f */
[----:B------:R-:W-:-:S04]  /*a8a0*/  ISETP.GT.U32.AND P0, PT, R38, UR8, PT ;  /* 0x0000000826007c0c */ /* 0x000fc8000bf04070 */
[----:B------:R-:W-:-:S13]  /*a8b0*/  ISETP.GT.U32.AND.EX P0, PT, R15, UR9, PT, P0 ;  /* 0x000000090f007c0c */ /* 0x000fda000bf04100 */
[----:B------:R-:W-:Y:S05]  /*a8c0*/  @!P0 BRA `(.L_x_225) ;  /* 0xffffffb400548947 */ /* 0x000fea000383ffff */
.L_x_191:
[----:B------:R-:W-:-:S04]  /*a8d0*/  ISETP.GE.U32.AND P0, PT, R38, UR4, PT ;  /* 0x0000000426007c0c */ /* 0x000fc8000bf06070 */
[----:B------:R-:W-:-:S13]  /*a8e0*/  ISETP.GE.U32.AND.EX P0, PT, R15, UR5, PT, P0 ;  /* 0x000000050f007c0c */ /* 0x000fda000bf06100 */
[----:B------:R-:W-:Y:S05]  /*a8f0*/  @P0 BRA `(.L_x_224) ;  /* 0x0000000400540947 */ /* 0x000fea0003800000 */
[----:B------:R-:W-:Y:S01]  /*a900*/  IADD3 R3, PT, PT, -R38, UR4, RZ ;  /* 0x0000000426037c10 */ /* 0x000fe2000fffe1ff */
[----:B------:R-:W-:Y:S03]  /*a910*/  BSSY.RECONVERGENT B1, `(.L_x_224) ;  /* 0x0000053000017945 */ /* 0x000fe60003800200 */
[----:B------:R-:W-:-:S13]  /*a920*/  ISETP.GE.AND P0, PT, R40, R3, PT ;  /* 0x000000032800720c */ /* 0x000fda0003f06270 */
[----:B------:R-:W-:Y:S05]  /*a930*/  @P0 BRA `(.L_x_226) ;  /* 0x0000000400400947 */ /* 0x000fea0003800000 */
[----:B------:R-:W-:Y:S02]  /*a940*/  IMAD.IADD R5, R43, 0x1, R38 ;  /* 0x000000012b057824 */ /* 0x000fe400078e0226 */
[----:B------:R-:W-:Y:S02]  /*a950*/  IMAD.MOV.U32 R6, RZ, RZ, R40 ;  /* 0x000000ffff067224 */ /* 0x000fe400078e0028 */
[----:B------:R-:W-:-:S07]  /*a960*/  IMAD R5, R5, 0x4a36, RZ ;  /* 0x00004a3605057824 */ /* 0x000fce00078e02ff */
.L_x_229:
        /* <DEDUP_REMOVED lines=38> */
.L_x_227:
        /* <DEDUP_REMOVED lines=19> */
.L_x_228:
[----:B------:R-:W-:Y:S01]  /*ad00*/  DADD R8, R8, 2 ;  /* 0x4000000008087429 */ /* 0x000fe20000000000 */
[----:B------:R-:W-:Y:S01]  /*ad10*/  FSETP.NEU.AND P2, PT, R2, +INF , PT ;  /* 0x7f8000000200780b */ /* 0x000fe20003f4d000 */
[----:B------:R-:W-:Y:S01]  /*ad20*/  VIADD R6, R6, 0x100 ;  /* 0x0000010006067836 */ /* 0x000fe20000000000 */
[----:B------:R-:W-:Y:S01]  /*ad30*/  FSETP.NEU.AND P0, PT, R2, RZ, PT ;  /* 0x000000ff0200720b */ /* 0x000fe20003f0d000 */
[----:B------:R-:W-:-:S03]  /*ad40*/  VIADD R5, R5, 0x4a3600 ;  /* 0x004a360005057836 */ /* 0x000fc60000000000 */
[----:B------:R-:W-:-:S03]  /*ad50*/  FSEL R17, R17, RZ, P0 ;  /* 0x000000ff11117208 */ /* 0x000fc60000000000 */
[----:B------:R-:W-:Y:S02]  /*ad60*/  LOP3.LUT R8, R9, 0x7ff00000, RZ, 0xc0, !PT ;  /* 0x7ff0000009087812 */ /* 0x000fe400078ec0ff */
[----:B------:R-:W-:Y:S02]  /*ad70*/  FSEL R9, R16, RZ, P0 ;  /* 0x000000ff10097208 */ /* 0x000fe40000000000 */
[----:B------:R-:W-:Y:S02]  /*ad80*/  ISETP.NE.AND P1, PT, R8, 0x7ff00000, PT ;  /* 0x7ff000000800780c */ /* 0x000fe40003f25270 */
[----:B------:R-:W-:Y:S02]  /*ad90*/  FSETP.NEU.AND P0, PT, R2, 1, PT ;  /* 0x3f8000000200780b */ /* 0x000fe40003f0d000 */
[----:B------:R-:W-:Y:S02]  /*ada0*/  @!P2 FSEL R9, R9, RZ, P1 ;  /* 0x000000ff0909a208 */ /* 0x000fe40000800000 */
[----:B------:R-:W-:-:S02]  /*adb0*/  @!P2 FSEL R17, R17, +QNAN , P1 ;  /* 0x7ff000001111a808 */ /* 0x000fc40000800000 */
[----:B------:R-:W-:Y:S02]  /*adc0*/  FSEL R8, R9, RZ, P0 ;  /* 0x000000ff09087208 */ /* 0x000fe40000000000 */
[----:B------:R-:W-:Y:S02]  /*add0*/  FSEL R9, R17, 1.875, P0 ;  /* 0x3ff0000011097808 */ /* 0x000fe40000000000 */
[----:B------:R-:W-:-:S04]  /*ade0*/  ISETP.GE.AND P1, PT, R6, R3, PT ;  /* 0x000000030600720c */ /* 0x000fc80003f26270 */
[----:B------:R-:W-:-:S08]  /*adf0*/  DADD R10, R10, R8 ;  /* 0x000000000a0a7229 */ /* 0x000fd00000000008 */
[----:B------:R-:W-:-:S06]  /*ae00*/  DSETP.GTU.AND P0, PT, R10, 1, PT ;  /* 0x3ff000000a00742a */ /* 0x000fcc0003f0c000 */
[----:B------:R-:W-:-:S05]  /*ae10*/  FSEL R0, RZ, 1, P0 ;  /* 0x3f800000ff007808 */ /* 0x000fca0000000000 */
[----:B------:R-:W-:Y:S01]  /*ae20*/  FADD R39, R0, R39 ;  /* 0x0000002700277221 */ /* 0x000fe20000000000 */
[----:B------:R-:W-:Y:S06]  /*ae30*/  @!P1 BRA `(.L_x_229) ;  /* 0xfffffff800cc9947 */ /* 0x000fec000383ffff */
.L_x_226:
[----:B------:R-:W-:Y:S05]  /*ae40*/  BSYNC.RECONVERGENT B1 ;  /* 0x0000000000017941 */ /* 0x000fea0003800200 */
.L_x_224:
[----:B------:R-:W0:Y:S01]  /*ae50*/  S2R R5, SR_LANEID ;  /* 0x0000000000057919 */ /* 0x000e220000000000 */
[----:B------:R-:W-:Y:S01]  /*ae60*/  ISETP.NE.AND P5, PT, R40, RZ, PT ;  /* 0x000000ff2800720c */ /* 0x000fe20003fa5270 */
        /* <DEDUP_REMOVED lines=19> */
[----:B------:R-:W-:-:S04]  /*afa0*/  ISETP.GT.AND P0, PT, R5, 0xf, PT ;  /* 0x0000000f0500780c */ /* 0x000fc80003f04270 */
[----:B------:R-:W0:Y:S02]  /*afb0*/  SHFL.DOWN PT, R0, R39, 0x10, 0x1f ;  /* 0x0a001f0027007f89 */ /* 0x000e2400000e0000 */
[----:B0-----:R-:W-:-:S05]  /*afc0*/  FADD R0, R39, R0 ;  /* 0x0000000027007221 */ /* 0x001fca0000000000 */
[----:B------:R0:W-:Y:S01]  /*afd0*/  @!P1 STS [R3+0x8], R0 ;  /* 0x0000080003009388 */ /* 0x0001e20000000800 */
[----:B------:R-:W-:Y:S01]  /*afe0*/  FSEL R2, R39, R0, P0 ;  /* 0x0000000027027208 */ /* 0x000fe20000000000 */
[----:B------:R-:W-:Y:S06]  /*aff0*/  BAR.SYNC.DEFER_BLOCKING 0x0 ;  /* 0x0000000000007b1d */ /* 0x000fec0000010000 */
[----:B------:R-:W-:Y:S05]  /*b000*/  @P5 BRA `(.L_x_157) ;  /* 0x0000000000345947 */ /* 0x000fea0003800000 */
        /* <DEDUP_REMOVED lines=13> */
.L_x_157:
[----:B------:R-:W-:Y:S05]  /*b0e0*/  BSYNC.RECONVERGENT B0 ;  /* 0x0000000000007941 */ /* 0x000fea0003800200 */
.L_x_144:
[----:B------:R-:W-:Y:S05]  /*b0f0*/  @P5 EXIT ;  /* 0x000000000000594d */ /* 0x000fea0003800000 */
[----:B------:R-:W0:Y:S01]  /*b100*/  LDCU.64 UR4, c[0x0][0x3a0] ;  /* 0x00007400ff0477ac */ /* 0x000e220008000a00 */
[----:B-1----:R-:W1:Y:S01]  /*b110*/  LDC.64 R4, c[0x0][0x388] ;  /* 0x0000e200ff047b82 */ /* 0x002e620000000a00 */
[----:B0-----:R-:W0:Y:S02]  /*b120*/  F2F.F32.F64 R3, UR4 ;  /* 0x0000000400037d10 */ /* 0x001e240008301000 */
[----:B0-----:R-:W-:-:S06]  /*b130*/  FADD R3, R3, R2 ;  /* 0x0000000203037221 */ /* 0x001fcc0000000000 */
[----:B--2---:R-:W1:Y:S02]  /*b140*/  F2F.F64.F32 R2, R3 ;  /* 0x0000000300027310 */ /* 0x004e640000201800 */
[----:B-1----:R-:W-:Y:S01]  /*b150*/  STG.E.64 desc[UR6][R4.64], R2 ;  /* 0x0000000204007986 */ /* 0x002fe2000c101b06 */
[----:B------:R-:W-:Y:S05]  /*b160*/  EXIT ;  /* 0x000000000000794d */ /* 0x000fea0003800000 */
.L_x_156:
[----:B------:R-:W-:Y:S02]  /*b170*/  IMAD.MOV.U32 R6, RZ, RZ, 0x1 ;  /* 0x00000001ff067424 */ /* 0x000fe400078e00ff */
[----:B------:R-:W-:Y:S02]  /*b180*/  IMAD.MOV.U32 R13, RZ, RZ, 0x1f ;  /* 0x0000001fff0d7424 */ /* 0x000fe400078e00ff */
[----:B------:R-:W-:-:S07]  /*b190*/  IMAD.MOV.U32 R4, RZ, RZ, -0x1 ;  /* 0xffffffffff047424 */ /* 0x000fce00078e00ff */
[----:B0-----:R-:W-:Y:S05]  /*b1a0*/  WARPSYNC.COLLECTIVE R4, `(.L_x_230) ;  /* 0x0000000004087348 */ /* 0x001fea0003c00000 */
[----:B------:R1:W2:Y:S02]  /*b1b0*/  SHFL.DOWN P0, R3, R7, R6, R13 ;  /* 0x0800000607037389 */ /* 0x0002a4000000000d */
[----:B012---:R-:W-:Y:S05]  /*b1c0*/  ENDCOLLECTIVE ;  /* 0x000000000000791b */ /* 0x007fea0003800000 */
.L_x_230:
[----:B------:R-:W-:Y:S02]  /*b1d0*/  IMAD.MOV.U32 R6, RZ, RZ, 0x2 ;  /* 0x00000002ff067424 */ /* 0x000fe400078e00ff */
[----:B------:R-:W-:Y:S01]  /*b1e0*/  IMAD.MOV.U32 R2, RZ, RZ, R3 ;  /* 0x000000ffff027224 */ /* 0x000fe200078e0003 */
[----:B------:R-:W-:-:S03]  /*b1f0*/  ISETP.GT.AND P0, PT, R8, 0x1e, PT ;  /* 0x0000001e0800780c */ /* 0x000fc60003f04270 */
[----:B------:R-:W-:-:S05]  /*b200*/  FADD R2, R2, R7 ;  /* 0x0000000702027221 */ /* 0x000fca0000000000 */
[----:B------:R-:W-:-:S05]  /*b210*/  FSEL R2, R7, R2, P0 ;  /* 0x0000000207027208 */ /* 0x000fca0000000000 */
[----:B------:R-:W-:-:S07]  /*b220*/  IMAD.MOV.U32 R7, RZ, RZ, R2 ;  /* 0x000000ffff077224 */ /* 0x000fce00078e0002 */
[----:B------:R-:W-:Y:S05]  /*b230*/  WARPSYNC.COLLECTIVE R4, `(.L_x_231) ;  /* 0x0000000004087348 */ /* 0x000fea0003c00000 */
[----:B------:R0:W1:Y:S02]  /*b240*/  SHFL.DOWN P0, R3, R7, R6, R13 ;  /* 0x0800000607037389 */ /* 0x000064000000000d */
[----:B01----:R-:W-:Y:S05]  /*b250*/  ENDCOLLECTIVE ;  /* 0x000000000000791b */ /* 0x003fea0003800000 */
.L_x_231:
[----:B------:R-:W-:Y:S01]  /*b260*/  IMAD.MOV.U32 R6, RZ, RZ, 0x4 ;  /* 0x00000004ff067424 */ /* 0x000fe200078e00ff */
[----:B------:R-:W-:-:S13]  /*b270*/  ISETP.GT.AND P0, PT, R8, 0x1d, PT ;  /* 0x0000001d0800780c */ /* 0x000fda0003f04270 */
[----:B------:R-:W-:-:S04]  /*b280*/  @!P0 FADD R2, R2, R3 ;  /* 0x0000000302028221 */ /* 0x000fc80000000000 */
[----:B------:R-:W-:-:S07]  /*b290*/  IMAD.MOV.U32 R7, RZ, RZ, R2 ;  /* 0x000000ffff077224 */ /* 0x000fce00078e0002 */
[----:B------:R-:W-:Y:S05]  /*b2a0*/  WARPSYNC.COLLECTIVE R4, `(.L_x_232) ;  /* 0x0000000004087348 */ /* 0x000fea0003c00000 */
[----:B------:R0:W1:Y:S02]  /*b2b0*/  SHFL.DOWN P0, R3, R7, R6, R13 ;  /* 0x0800000607037389 */ /* 0x000064000000000d */
[----:B01----:R-:W-:Y:S05]  /*b2c0*/  ENDCOLLECTIVE ;  /* 0x000000000000791b */ /* 0x003fea0003800000 */
.L_x_232:
[----:B------:R-:W-:Y:S01]  /*b2d0*/  IMAD.MOV.U32 R6, RZ, RZ, 0x8 ;  /* 0x00000008ff067424 */ /* 0x000fe200078e00ff */
[----:B------:R-:W-:-:S13]  /*b2e0*/  ISETP.GT.AND P0, PT, R8, 0x1b, PT ;  /* 0x0000001b0800780c */ /* 0x000fda0003f04270 */
[----:B------:R-:W-:-:S04]  /*b2f0*/  @!P0 FADD R2, R2, R3 ;  /* 0x0000000302028221 */ /* 0x000fc80000000000 */
[----:B------:R-:W-:-:S07]  /*b300*/  IMAD.MOV.U32 R7, RZ, RZ, R2 ;  /* 0x000000ffff077224 */ /* 0x000fce00078e0002 */
[----:B------:R-:W-:Y:S05]  /*b310*/  WARPSYNC.COLLECTIVE R4, `(.L_x_233) ;  /* 0x0000000004087348 */ /* 0x000fea0003c00000 */
[----:B------:R0:W1:Y:S02]  /*b320*/  SHFL.DOWN P0, R3, R7, R6, R13 ;  /* 0x0800000607037389 */ /* 0x000064000000000d */
[----:B01----:R-:W-:Y:S05]  /*b330*/  ENDCOLLECTIVE ;  /* 0x000000000000791b */ /* 0x003fea0003800000 */
.L_x_233:
[----:B------:R-:W-:Y:S01]  /*b340*/  IMAD.MOV.U32 R6, RZ, RZ, 0x10 ;  /* 0x00000010ff067424 */ /* 0x000fe200078e00ff */
[----:B------:R-:W-:-:S13]  /*b350*/  ISETP.GT.AND P0, PT, R8, 0x17, PT ;  /* 0x000000170800780c */ /* 0x000fda0003f04270 */
[----:B------:R-:W-:-:S04]  /*b360*/  @!P0 FADD R2, R2, R3 ;  /* 0x0000000302028221 */ /* 0x000fc80000000000 */
[----:B------:R-:W-:-:S07]  /*b370*/  IMAD.MOV.U32 R7, RZ, RZ, R2 ;  /* 0x000000ffff077224 */ /* 0x000fce00078e0002 */
[----:B------:R-:W-:Y:S05]  /*b380*/  WARPSYNC.COLLECTIVE R4, `(.L_x_234) ;  /* 0x0000000004087348 */ /* 0x000fea0003c00000 */
[----:B------:R0:W1:Y:S02]  /*b390*/  SHFL.DOWN P0, R3, R7, R6, R13 ;  /* 0x0800000607037389 */ /* 0x000064000000000d */
[----:B01----:R-:W-:Y:S05]  /*b3a0*/  ENDCOLLECTIVE ;  /* 0x000000000000791b */ /* 0x003fea0003800000 */
.L_x_234:
[----:B------:R-:W-:Y:S05]  /*b3b0*/  BRA `(.L_x_235) ;  /* 0xffffff5800507947 */ /* 0x000fea000383ffff */
.L_x_158:
[----:B------:R-:W-:Y:S02]  /*b3c0*/  IMAD.MOV.U32 R6, RZ, RZ, 0x1 ;  /* 0x00000001ff067424 */ /* 0x000fe400078e00ff */
[----:B------:R-:W-:Y:S02]  /*b3d0*/  IMAD.MOV.U32 R13, RZ, RZ, R2 ;  /* 0x000000ffff0d7224 */ /* 0x000fe400078e0002 */
[----:B------:R-:W-:Y:S02]  /*b3e0*/  IMAD.MOV.U32 R4, RZ, RZ, -0x1 ;  /* 0xffffffffff047424 */ /* 0x000fe400078e00ff */
[----:B0-----:R-:W-:-:S07]  /*b3f0*/  VIADD R5, R9, 0x2 ;  /* 0x0000000209057836 */ /* 0x001fce0000000000 */
[----:B------:R-:W-:Y:S05]  /*b400*/  WARPSYNC.COLLECTIVE R4, `(.L_x_236) ;  /* 0x0000000004087348 */ /* 0x000fea0003c00000 */
[----:B------:R0:W1:Y:S02]  /*b410*/  SHFL.DOWN P0, R3, R7, R6, R13 ;  /* 0x0800000607037389 */ /* 0x000064000000000d */
[----:B01----:R-:W-:Y:S05]  /*b420*/  ENDCOLLECTIVE ;  /* 0x000000000000791b */ /* 0x003fea0003800000 */
.L_x_236:
[----:B------:R-:W-:Y:S01]  /*b430*/  IMAD.MOV.U32 R6, RZ, RZ, 0x2 ;  /* 0x00000002ff067424 */ /* 0x000fe200078e00ff */
[----:B------:R-:W-:-:S13]  /*b440*/  ISETP.GE.AND P0, PT, R9, R2, PT ;  /* 0x000000020900720c */ /* 0x000fda0003f06270 */
[----:B------:R-:W-:-:S07]  /*b450*/  @!P0 FADD R7, R3, R7 ;  /* 0x0000000703078221 */ /* 0x000fce0000000000 */
[----:B------:R-:W-:Y:S05]  /*b460*/  WARPSYNC.COLLECTIVE R4, `(.L_x_237) ;  /* 0x0000000004087348 */ /* 0x000fea0003c00000 */
[----:B------:R0:W1:Y:S02]  /*b470*/  SHFL.DOWN P0, R3, R7, R6, R13 ;  /* 0x0800000607037389 */ /* 0x000064000000000d */
[----:B01----:R-:W-:Y:S05]  /*b480*/  ENDCOLLECTIVE ;  /* 0x000000000000791b */ /* 0x003fea0003800000 */
.L_x_237:
[----:B------:R-:W-:Y:S01]  /*b490*/  IMAD.MOV.U32 R6, RZ, RZ, 0x4 ;  /* 0x00000004ff067424 */ /* 0x000fe200078e00ff */
[----:B------:R-:W-:Y:S01]  /*b4a0*/  ISETP.GT.AND P0, PT, R5, R2, PT ;  /* 0x000000020500720c */ /* 0x000fe20003f04270 */
[----:B------:R-:W-:-:S12]  /*b4b0*/  VIADD R5, R9, 0x4 ;  /* 0x0000000409057836 */ /* 0x000fd80000000000 */
[----:B------:R-:W-:-:S07]  /*b4c0*/  @!P0 FADD R7, R7, R3 ;  /* 0x0000000307078221 */ /* 0x000fce0000000000 */
[----:B------:R-:W-:Y:S05]  /*b4d0*/  WARPSYNC.COLLECTIVE R4, `(.L_x_238) ;  /* 0x0000000004087348 */ /* 0x000fea0003c00000 */
[----:B------:R0:W1:Y:S02]  /*b4e0*/  SHFL.DOWN P0, R3, R7, R6, R13 ;  /* 0x0800000607037389 */ /* 0x000064000000000d */
[----:B01----:R-:W-:Y:S05]  /*b4f0*/  ENDCOLLECTIVE ;  /* 0x000000000000791b */ /* 0x003fea0003800000 */
.L_x_238:
[----:B------:R-:W-:Y:S01]  /*b500*/  IMAD.MOV.U32 R6, RZ, RZ, 0x8 ;  /* 0x00000008ff067424 */ /* 0x000fe200078e00ff */
[----:B------:R-:W-:Y:S01]  /*b510*/  ISETP.GT.AND P0, PT, R5, R2, PT ;  /* 0x000000020500720c */ /* 0x000fe20003f04270 */
[----:B------:R-:W-:-:S12]  /*b520*/  VIADD R5, R9, 0x8 ;  /* 0x0000000809057836 */ /* 0x000fd80000000000 */
[----:B------:R-:W-:-:S07]  /*b530*/  @!P0 FADD R7, R7, R3 ;  /* 0x0000000307078221 */ /* 0x000fce0000000000 */
[----:B------:R-:W-:Y:S05]  /*b540*/  WARPSYNC.COLLECTIVE R4, `(.L_x_239) ;  /* 0x0000000004087348 */ /* 0x000fea0003c00000 */
[----:B------:R0:W1:Y:S02]  /*b550*/  SHFL.DOWN P0, R3, R7, R6, R13 ;  /* 0x0800000607037389 */ /* 0x000064000000000d */
[----:B01----:R-:W-:Y:S05]  /*b560*/  ENDCOLLECTIVE ;  /* 0x000000000000791b */ /* 0x003fea0003800000 */
.L_x_239:
[----:B------:R-:W-:Y:S01]  /*b570*/  IMAD.MOV.U32 R6, RZ, RZ, 0x10 ;  /* 0x00000010ff067424 */ /* 0x000fe200078e00ff */
[----:B------:R-:W-:-:S13]  /*b580*/  ISETP.GT.AND P0, PT, R5, R2, PT ;  /* 0x000000020500720c */ /* 0x000fda0003f04270 */
[----:B------:R-:W-:-:S07]  /*b590*/  @!P0 FADD R7, R7, R3 ;  /* 0x0000000307078221 */ /* 0x000fce0000000000 */
[----:B------:R-:W-:Y:S05]  /*b5a0*/  WARPSYNC.COLLECTIVE R4, `(.L_x_240) ;  /* 0x0000000004087348 */ /* 0x000fea0003c00000 */
[----:B------:R0:W1:Y:S02]  /*b5b0*/  SHFL.DOWN P0, R3, R7, R6, R13 ;  /* 0x0800000607037389 */ /* 0x000064000000000d */
[----:B01----:R-:W-:Y:S05]  /*b5c0*/  ENDCOLLECTIVE ;  /* 0x000000000000791b */ /* 0x003fea0003800000 */
.L_x_240:
[----:B------:R-:W-:Y:S05]  /*b5d0*/  BRA `(.L_x_241) ;  /* 0xffffff5800a07947 */ /* 0x000fea000383ffff */
        .type           $_ZN3cub18CUB_300001_SM_10006detail6reduce28DeviceReduceSingleTileKernelINS2_10policy_hubIfyN4cuda3std3__44plusIfEEE10Policy1000EN6thrust24THRUST_300001_SM_1000_NS17counting_iteratorIiNSD_11use_defaultESF_SF_EEPdyS9_df7rng_gpuEEvT0_T1_T2_T3_T4_T6_$__internal_accurate_pow,@function
        .size           $_ZN3cub18CUB_300001_SM_10006detail6reduce28DeviceReduceSingleTileKernelINS2_10policy_hubIfyN4cuda3std3__44plusIfEEE10Policy1000EN6thrust24THRUST_300001_SM_1000_NS17counting_iteratorIiNSD_11use_defaultESF_SF_EEPdyS9_df7rng_gpuEEvT0_T1_T2_T3_T4_T6_$__internal_accurate_pow,(.L_x_492 - $_ZN3cub18CUB_300001_SM_10006detail6reduce28DeviceReduceSingleTileKernelINS2_10policy_hubIfyN4cuda3std3__44plusIfEEE10Policy1000EN6thrust24THRUST_300001_SM_1000_NS17counting_iteratorIiNSD_11use_defaultESF_SF_EEPdyS9_df7rng_gpuEEvT0_T1_T2_T3_T4_T6_$__internal_accurate_pow)
$_ZN3cub18CUB_300001_SM_10006detail6reduce28DeviceReduceSingleTileKernelINS2_10policy_hubIfyN4cuda3std3__44plusIfEEE10Policy1000EN6thrust24THRUST_300001_SM_1000_NS17counting_iteratorIiNSD_11use_defaultESF_SF_EEPdyS9_df7rng_gpuEEvT0_T1_T2_T3_T4_T6_$__internal_accurate_pow:
[----:B------:R-:W-:Y:S01]  /*b5e0*/  ISETP.GT.U32.AND P0, PT, R45, 0xfffff, PT ;  /* 0x000fffff2d00780c */ /* 0x000fe20003f04070 */
[----:B------:R-:W-:Y:S01]  /*b5f0*/  IMAD.MOV.U32 R19, RZ, RZ, R45 ;  /* 0x000000ffff137224 */ /* 0x000fe200078e002d */
[----:B------:R-:W-:Y:S01]  /*b600*/  UMOV UR10, 0x7d2cafe2 ;  /* 0x7d2cafe2000a7882 */ /* 0x000fe20000000000 */
[----:B------:R-:W-:Y:S01]  /*b610*/  IMAD.MOV.U32 R34, RZ, RZ, R18 ;  /* 0x000000ffff227224 */ /* 0x000fe200078e0012 */
[----:B------:R-:W-:Y:S01]  /*b620*/  UMOV UR11, 0x3eb0f5ff ;  /* 0x3eb0f5ff000b7882 */ /* 0x000fe20000000000 */
[----:B------:R-:W-:Y:S01]  /*b630*/  IMAD.MOV.U32 R20, RZ, RZ, 0x41ad3b5a ;  /* 0x41ad3b5aff147424 */ /* 0x000fe200078e00ff */
[----:B------:R-:W-:Y:S01]  /*b640*/  UMOV UR12, 0x3b39803f ;  /* 0x3b39803f000c7882 */ /* 0x000fe20000000000 */
[----:B------:R-:W-:Y:S01]  /*b650*/  IMAD.MOV.U32 R21, RZ, RZ, 0x3ed0f5d2 ;  /* 0x3ed0f5d2ff157424 */ /* 0x000fe200078e00ff */
[----:B------:R-:W-:-:S05]  /*b660*/  UMOV UR13, 0x3c7abc9e ;  /* 0x3c7abc9e000d7882 */ /* 0x000fca0000000000 */
[----:B------:R-:W-:Y:S01]  /*b670*/  @!P0 DMUL R16, R18, 1.80143985094819840000e+16 ;  /* 0x4350000012108828 */ /* 0x000fe20000000000 */
[----:B------:R-:W-:-:S09]  /*b680*/  IMAD.MOV.U32 R18, RZ, RZ, RZ ;  /* 0x000000ffff127224 */ /* 0x000fd200078e00ff */
[----:B------:R-:W-:Y:S02]  /*b690*/  @!P0 IMAD.MOV.U32 R19, RZ, RZ, R17 ;  /* 0x000000ffff138224 */ /* 0x000fe400078e0011 */
[----:B------:R-:W-:-:S03]  /*b6a0*/  @!P0 IMAD.MOV.U32 R34, RZ, RZ, R16 ;  /* 0x000000ffff228224 */ /* 0x000fc600078e0010 */
[----:B------:R-:W-:-:S04]  /*b6b0*/  LOP3.LUT R35, R19, 0x800fffff, RZ, 0xc0, !PT ;  /* 0x800fffff13237812 */ /* 0x000fc800078ec0ff */
[----:B------:R-:W-:-:S04]  /*b6c0*/  LOP3.LUT R35, R35, 0x3ff00000, RZ, 0xfc, !PT ;  /* 0x3ff0000023237812 */ /* 0x000fc800078efcff */
[----:B------:R-:W-:-:S13]  /*b6d0*/  ISETP.GE.U32.AND P1, PT, R35, 0x3ff6a09f, PT ;  /* 0x3ff6a09f2300780c */ /* 0x000fda0003f26070 */
[----:B------:R-:W-:-:S04]  /*b6e0*/  @P1 VIADD R16, R35, 0xfff00000 ;  /* 0xfff0000023101836 */ /* 0x000fc80000000000 */
[----:B------:R-:W-:Y:S01]  /*b6f0*/  @P1 IMAD.MOV.U32 R35, RZ, RZ, R16 ;  /* 0x000000ffff231224 */ /* 0x000fe200078e0010 */
[----:B------:R-:W-:Y:S02]  /*b700*/  SHF.R.U32.HI R16, RZ, 0x14, R45 ;  /* 0x00000014ff107819 */ /* 0x000fe4000001162d */
[----:B------:R-:W-:-:S03]  /*b710*/  @!P0 LEA.HI R16, R17, 0xffffffca, RZ, 0xc ;  /* 0xffffffca11108811 */ /* 0x000fc600078f60ff */
[C---:B------:R-:W-:Y:S02]  /*b720*/  DADD R22, R34.reuse, 1 ;  /* 0x3ff0000022167429 */ /* 0x040fe40000000000 */
[----:B------:R-:W-:Y:S01]  /*b730*/  DADD R34, R34, -1 ;  /* 0xbff0000022227429 */ /* 0x000fe20000000000 */
[C---:B------:R-:W-:Y:S02]  /*b740*/  VIADD R17, R16.reuse, 0xfffffc01 ;  /* 0xfffffc0110117836 */ /* 0x040fe40000000000 */
[----:B------:R-:W-:Y:S01]  /*b750*/  @P1 VIADD R17, R16, 0xfffffc02 ;  /* 0xfffffc0210111836 */ /* 0x000fe20000000000 */
[----:B------:R-:W0:Y:S02]  /*b760*/  MUFU.RCP64H R19, R23 ;  /* 0x0000001700137308 */ /* 0x000e240000001800 */
[----:B0-----:R-:W-:-:S08]  /*b770*/  DFMA R28, -R22, R18, 1 ;  /* 0x3ff00000161c742b */ /* 0x001fd00000000112 */
[----:B------:R-:W-:-:S08]  /*b780*/  DFMA R28, R28, R28, R28 ;  /* 0x0000001c1c1c722b */ /* 0x000fd0000000001c */
[----:B------:R-:W-:-:S08]  /*b790*/  DFMA R28, R18, R28, R18 ;  /* 0x0000001c121c722b */ /* 0x000fd00000000012 */
[----:B------:R-:W-:-:S08]  /*b7a0*/  DMUL R18, R34, R28 ;  /* 0x0000001c22127228 */ /* 0x000fd00000000000 */
[----:B------:R-:W-:-:S08]  /*b7b0*/  DFMA R18, R34, R28, R18 ;  /* 0x0000001c2212722b */ /* 0x000fd00000000012 */
[-C--:B------:R-:W-:Y:S02]  /*b7c0*/  DMUL R32, R18, R18.reuse ;  /* 0x0000001212207228 */ /* 0x080fe40000000000 */
[----:B------:R-:W-:Y:S02]  /*b7d0*/  DADD R26, R34, -R18 ;  /* 0x00000000221a7229 */ /* 0x000fe40000000812 */
[----:B------:R-:W-:-:S04]  /*b7e0*/  DMUL R22, R18, R18 ;  /* 0x0000001212167228 */ /* 0x000fc80000000000 */
[----:B------:R-:W-:Y:S01]  /*b7f0*/  DFMA R20, R32, UR10, R20 ;  /* 0x0000000a20147c2b */ /* 0x000fe20008000014 */
        /* <DEDUP_REMOVED lines=10> */
[----:B------:R-:W-:-:S05]  /*b8a0*/  DMUL R26, R28, R26 ;  /* 0x0000001a1c1a7228 */ /* 0x000fca0000000000 */
[----:B------:R-:W-:Y:S01]  /*b8b0*/  DFMA R30, R32, R30, UR10 ;  /* 0x0000000a201e7e2b */ /* 0x000fe2000800001e */
[----:B------:R-:W-:Y:S01]  /*b8c0*/  UMOV UR10, 0x9242b910 ;  /* 0x9242b910000a7882 */ /* 0x000fe20000000000 */
[----:B------:R-:W-:-:S03]  /*b8d0*/  UMOV UR11, 0x3f624924 ;  /* 0x3f624924000b7882 */ /* 0x000fc60000000000 */
[----:B------:R-:W-:Y:S02]  /*b8e0*/  VIADD R35, R27, 0x100000 ;  /* 0x001000001b237836 */ /* 0x000fe40000000000 */
[----:B------:R-:W-:Y:S01]  /*b8f0*/  IMAD.MOV.U32 R34, RZ, RZ, R26 ;  /* 0x000000ffff227224 */ /* 0x000fe200078e001a */
[----:B------:R-:W-:Y:S01]  /*b900*/  DFMA R30, R32, R30, UR10 ;  /* 0x0000000a201e7e2b */ /* 0x000fe2000800001e */
[----:B------:R-:W-:Y:S01]  /*b910*/  UMOV UR10, 0x99999dfb ;  /* 0x99999dfb000a7882 */ /* 0x000fe20000000000 */
[----:B------:R-:W-:-:S06]  /*b920*/  UMOV UR11, 0x3f899999 ;  /* 0x3f899999000b7882 */ /* 0x000fcc0000000000 */
[----:B------:R-:W-:Y:S01]  /*b930*/  DFMA R30, R32, R30, UR10 ;  /* 0x0000000a201e7e2b */ /* 0x000fe2000800001e */
[----:B------:R-:W-:Y:S01]  /*b940*/  UMOV UR10, 0x55555555 ;  /* 0x55555555000a7882 */ /* 0x000fe20000000000 */
[----:B------:R-:W-:-:S06]  /*b950*/  UMOV UR11, 0x3fb55555 ;  /* 0x3fb55555000b7882 */ /* 0x000fcc0000000000 */
[----:B------:R-:W-:-:S08]  /*b960*/  DFMA R20, R32, R30, UR10 ;  /* 0x0000000a20147e2b */ /* 0x000fd0000800001e */
[----:B------:R-:W-:Y:S01]  /*b970*/  DADD R24, -R20, UR10 ;  /* 0x0000000a14187e29 */ /* 0x000fe20008000100 */
[----:B------:R-:W-:Y:S01]  /*b980*/  UMOV UR10, 0xb9e7b0 ;  /* 0x00b9e7b0000a7882 */ /* 0x000fe20000000000 */
[----:B------:R-:W-:-:S06]  /*b990*/  UMOV UR11, 0x3c46a4cb ;  /* 0x3c46a4cb000b7882 */ /* 0x000fcc0000000000 */
[----:B------:R-:W-:Y:S02]  /*b9a0*/  DFMA R30, R32, R30, R24 ;  /* 0x0000001e201e722b */ /* 0x000fe40000000018 */
[C---:B------:R-:W-:Y:S02]  /*b9b0*/  DMUL R24, R18.reuse, R22 ;  /* 0x0000001612187228 */ /* 0x040fe40000000000 */
[----:B------:R-:W-:-:S04]  /*b9c0*/  DFMA R32, R18, R18, -R22 ;  /* 0x000000121220722b */ /* 0x000fc80000000816 */
[----:B------:R-:W-:Y:S01]  /*b9d0*/  DADD R28, R30, -UR10 ;  /* 0x8000000a1e1c7e29 */ /* 0x000fe20008000000 */
[----:B------:R-:W-:Y:S01]  /*b9e0*/  UMOV UR10, 0x80000000 ;  /* 0x80000000000a7882 */ /* 0x000fe20000000000 */
[C---:B------:R-:W-:Y:S01]  /*b9f0*/  DFMA R30, R18.reuse, R22, -R24 ;  /* 0x00000016121e722b */ /* 0x040fe20000000818 */
[----:B------:R-:W-:Y:S01]  /*ba00*/  UMOV UR11, 0x43300000 ;  /* 0x43300000000b7882 */ /* 0x000fe20000000000 */
[----:B------:R-:W-:-:S04]  /*ba10*/  DFMA R32, R18, R34, R32 ;  /* 0x000000221220722b */ /* 0x000fc80000000020 */
[----:B------:R-:W-:Y:S02]  /*ba20*/  DADD R36, R20, R28 ;  /* 0x0000000014247229 */ /* 0x000fe4000000001c */
[----:B------:R-:W-:-:S06]  /*ba30*/  DFMA R30, R26, R22, R30 ;  /* 0x000000161a1e722b */ /* 0x000fcc000000001e */
[----:B------:R-:W-:Y:S02]  /*ba40*/  DMUL R22, R36, R24 ;  /* 0x0000001824167228 */ /* 0x000fe40000000000 */
[----:B------:R-:W-:Y:S02]  /*ba50*/  DFMA R30, R18, R32, R30 ;  /* 0x00000020121e722b */ /* 0x000fe4000000001e */
[----:B------:R-:W-:-:S04]  /*ba60*/  DADD R32, R20, -R36 ;  /* 0x0000000014207229 */ /* 0x000fc80000000824 */
[----:B------:R-:W-:-:S04]  /*ba70*/  DFMA R20, R36, R24, -R22 ;  /* 0x000000182414722b */ /* 0x000fc80000000816 */
[----:B------:R-:W-:-:S04]  /*ba80*/  DADD R32, R28, R32 ;  /* 0x000000001c207229 */ /* 0x000fc80000000020 */
        /* <DEDUP_REMOVED lines=8> */
[----:B------:R-:W-:-:S08]  /*bb10*/  DADD R18, R22, R18 ;  /* 0x0000000016127229 */ /* 0x000fd00000000012 */
[----:B------:R-:W-:Y:S01]  /*bb20*/  DADD R26, R26, R18 ;  /* 0x000000001a1a7229 */ /* 0x000fe20000000012 */
[----:B------:R-:W-:Y:S01]  /*bb30*/  LOP3.LUT R18, R17, 0x80000000, RZ, 0x3c, !PT ;  /* 0x8000000011127812 */ /* 0x000fe200078e3cff */
[----:B------:R-:W-:-:S06]  /*bb40*/  IMAD.MOV.U32 R19, RZ, RZ, 0x43300000 ;  /* 0x43300000ff137424 */ /* 0x000fcc00078e00ff */
[----:B------:R-:W-:Y:S02]  /*bb50*/  DADD R22, R20, R26 ;  /* 0x0000000014167229 */ /* 0x000fe4000000001a */
[----:B------:R-:W-:Y:S01]  /*bb60*/  DADD R18, R18, -UR10 ;  /* 0x8000000a12127e29 */ /* 0x000fe20008000000 */
[----:B------:R-:W-:Y:S01]  /*bb70*/  UMOV UR10, 0xfefa39ef ;  /* 0xfefa39ef000a7882 */ /* 0x000fe20000000000 */
[----:B------:R-:W-:-:S04]  /*bb80*/  UMOV UR11, 0x3fe62e42 ;  /* 0x3fe62e42000b7882 */ /* 0x000fc80000000000 */
[--C-:B------:R-:W-:Y:S02]  /*bb90*/  DADD R24, R20, -R22.reuse ;  /* 0x0000000014187229 */ /* 0x100fe40000000816 */
[----:B------:R-:W-:-:S06]  /*bba0*/  DFMA R16, R18, UR10, R22 ;  /* 0x0000000a12107c2b */ /* 0x000fcc0008000016 */
[----:B------:R-:W-:Y:S02]  /*bbb0*/  DADD R24, R26, R24 ;  /* 0x000000001a187229 */ /* 0x000fe40000000018 */
[----:B------:R-:W-:-:S08]  /*bbc0*/  DFMA R20, R18, -UR10, R16 ;  /* 0x8000000a12147c2b */ /* 0x000fd00008000010 */
        /* <DEDUP_REMOVED lines=67> */
.L_x_242:
[----:B------:R-:W-:Y:S01]  /*c000*/  DFMA R20, R20, R22, R22 ;  /* 0x000000161414722b */ /* 0x000fe20000000016 */
[----:B------:R-:W-:Y:S01]  /*c010*/  IMAD.MOV.U32 R18, RZ, RZ, R42 ;  /* 0x000000ffff127224 */ /* 0x000fe200078e002a */
[----:B------:R-:W-:Y:S01]  /*c020*/  DSETP.NEU.AND P0, PT, |R22|, +INF , PT ;  /* 0x7ff000001600742a */ /* 0x000fe20003f0d200 */
[----:B------:R-:W-:-:S07]  /*c030*/  IMAD.MOV.U32 R19, RZ, RZ, 0x0 ;  /* 0x00000000ff137424 */ /* 0x000fce00078e00ff */
[----:B------:R-:W-:Y:S02]  /*c040*/  FSEL R16, R22, R20, !P0 ;  /* 0x0000001416107208 */ /* 0x000fe40004000000 */
[----:B------:R-:W-:Y:S01]  /*c050*/  FSEL R17, R23, R21, !P0 ;  /* 0x0000001517117208 */ /* 0x000fe20004000000 */
[----:B------:R-:W-:Y:S06]  /*c060*/  RET.REL.NODEC R18 `(_ZN3cub18CUB_300001_SM_10006detail6reduce28DeviceReduceSingleTileKernelINS2_10policy_hubIfyN4cuda3std3__44plusIfEEE10Policy1000EN6thrust24THRUST_300001_SM_1000_NS17counting_iteratorIiNSD_11use_defaultESF_SF_EEPdyS9_df7rng_gpuEEvT0_T1_T2_T3_T4_T6_) ;  /* 0xffffff3c12e47950 */ /* 0x000fec0003c3ffff */
.L_x_243:
        /* <DEDUP_REMOVED lines=9> */
.L_x_492:


//--------------------- .text._ZN3cub18CUB_300001_SM_10006detail6reduce28DeviceReduceSingleTileKernelINS2_10policy_hubIfjN4cuda3std3__44plusIfEEE10Policy1000EPfPdiS9_dfNS7_10__identityEEEvT0_T1_T2_T3_T4_T6_ --------------------------
	.section	.text._ZN3cub18CUB_300001_SM_10006detail6reduce28DeviceReduceSingleTileKernelINS2_10policy_hubIfjN4cuda3std3__44plusIfEEE10Policy1000EPfPdiS9_dfNS7_10__identityEEEvT0_T1_T2_T3_T4_T6_,"ax",@progbits
	.align	128
        .global         _ZN3cub18CUB_300001_SM_10006detail6reduce28DeviceReduceSingleTileKernelINS2_10policy_hubIfjN4cuda3std3__44plusIfEEE10Policy1000EPfPdiS9_dfNS7_10__identityEEEvT0_T1_T2_T3_T4_T6_
        .type           _ZN3cub18CUB_300001_SM_10006detail6reduce28DeviceReduceSingleTileKernelINS2_10policy_hubIfjN4cuda3std3__44plusIfEEE10Policy1000EPfPdiS9_dfNS7_10__identityEEEvT0_T1_T2_T3_T4_T6_,@function
        .size           _ZN3cub18CUB_300001_SM_10006detail6reduce28DeviceReduceSingleTileKernelINS2_10policy_hubIfjN4cuda3std3__44plusIfEEE10Policy1000EPfPdiS9_dfNS7_10__identityEEEvT0_T1_T2_T3_T4_T6_,(.L_x_498 - _ZN3cub18CUB_300001_SM_10006detail6reduce28DeviceReduceSingleTileKernelINS2_10policy_hubIfjN4cuda3std3__44plusIfEEE10Policy1000EPfPdiS9_dfNS7_10__identityEEEvT0_T1_T2_T3_T4_T6_)
        .other          _ZN3cub18CUB_300001_SM_10006detail6reduce28DeviceReduceSingleTileKernelINS2_10policy_hubIfjN4cuda3std3__44plusIfEEE10Policy1000EPfPdiS9_dfNS7_10__identityEEEvT0_T1_T2_T3_T4_T6_,@"STO_CUDA_ENTRY STV_DEFAULT"
_ZN3cub18CUB_300001_SM_10006detail6reduce28DeviceReduceSingleTileKernelINS2_10policy_hubIfjN4cuda3std3__44plusIfEEE10Policy1000EPfPdiS9_dfNS7_10__identityEEEvT0_T1_T2_T3_T4_T6_:
.text._ZN3cub18CUB_300001_SM_10006detail6reduce28DeviceReduceSingleTileKernelINS2_10policy_hubIfjN4cuda3std3__44plusIfEEE10Policy1000EPfPdiS9_dfNS7_10__identityEEEvT0_T1_T2_T3_T4_T6_:
        /* <DEDUP_REMOVED lines=13> */
.L_x_244:
        /* <DEDUP_REMOVED lines=16> */
.L_x_249:
[----:B------:R-:W-:Y:S05]  /*01d0*/  BSYNC.RECONVERGENT B1 ;  /* 0x0000000000017941 */ /* 0x000fea0003800200 */
.L_x_248:
        /* <DEDUP_REMOVED lines=16> */
.L_x_254:
        /* <DEDUP_REMOVED lines=9> */
.L_x_253:
[----:B------:R-:W-:Y:S05]  /*0370*/  BSYNC.RECONVERGENT B2 ;  /* 0x0000000000027941 */ /* 0x000fea0003800200 */
.L_x_252:
        /* <DEDUP_REMOVED lines=8> */
.L_x_257:
        /* <DEDUP_REMOVED lines=43> */
.L_x_256:
[----:B------:R-:W-:Y:S05]  /*06b0*/  BSYNC.RECONVERGENT B2 ;  /* 0x0000000000027941 */ /* 0x000fea0003800200 */
.L_x_255:
        /* <DEDUP_REMOVED lines=26> */
.L_x_259:
[----:B------:R-:W-:Y:S05]  /*0860*/  BSYNC.RECONVERGENT B2 ;  /* 0x0000000000027941 */ /* 0x000fea0003800200 */
.L_x_258:
        /* <DEDUP_REMOVED lines=12> */
.L_x_251:
[----:B------:R-:W-:Y:S05]  /*0930*/  BSYNC.RECONVERGENT B1 ;  /* 0x0000000000017941 */ /* 0x000fea0003800200 */
.L_x_250:
        /* <DEDUP_REMOVED lines=10> */
[----:B------:R-:W1:Y:S06]  /*09e0*/  SHFL.DOWN PT, R3, R0, 0x2, 0x1f ;  /* 0x08401f0000037f89 */ /* 0x000e6c00000e0000 */
[----:B------:R-:W2:Y:S01]  /*09f0*/  @!P1 S2R R6, SR_CgaCtaId ;  /* 0x0000000000069919 */ /* 0x000ea20000008800 */
[----:B0-----:R-:W-:Y:S02]  /*0a00*/  @!P1 MOV R5, 0x400 ;  /* 0x0000040000059802 */ /* 0x001fe40000000f00 */
[----:B------:R-:W-:-:S04]  /*0a10*/  @!P1 SHF.R.U32.HI R4, RZ, 0x3, R2 ;  /* 0x00000003ff049819 */ /* 0x000fc80000011602 */
[----:B------:R-:W-:Y:S01]  /*0a20*/  @!P1 LOP3.LUT R4, R4, 0x7c, RZ, 0xc0, !PT ;  /* 0x0000007c04049812 */ /* 0x000fe200078ec0ff */
[----:B-1----:R-:W-:Y:S01]  /*0a30*/  @!P0 FADD R0, R0, R3 ;  /* 0x0000000300008221 */ /* 0x002fe20000000000 */
[----:B------:R-:W-:-:S04]  /*0a40*/  ISETP.GT.AND P0, PT, R8, 0x1b, PT ;  /* 0x0000001b0800780c */ /* 0x000fc80003f04270 */
[----:B------:R-:W0:Y:S01]  /*0a50*/  SHFL.DOWN PT, R3, R0, 0x4, 0x1f ;  /* 0x08801f0000037f89 */ /* 0x000e2200000e0000 */
[----:B--2---:R-:W-:-:S04]  /*0a60*/  @!P1 LEA R5, R6, R5, 0x18 ;  /* 0x0000000506059211 */ /* 0x004fc800078ec0ff */
        /* <DEDUP_REMOVED lines=16> */
[----:B0-----:R-:W0:Y:S04]  /*0b70*/  LDS.128 R4, [UR4+0x10] ;  /* 0x00001004ff047984 */ /* 0x001e280008000c00 */
[----:B------:R-:W1:Y:S04]  /*0b80*/  LDS.128 R12, [UR4+0x20] ;  /* 0x00002004ff0c7984 */ /* 0x000e680008000c00 */
[----:B------:R-:W2:Y:S04]  /*0b90*/  LDS.128 R8, [UR4+0x30] ;  /* 0x00003004ff087984 */ /* 0x000ea80008000c00 */
[----:B------:R-:W3:Y:S01]  /*0ba0*/  LDS.128 R16, [UR4+0x40] ;  /* 0x00004004ff107984 */ /* 0x000ee20008000c00 */
[----:B0-----:R-:W-:-:S04]  /*0bb0*/  FADD R5, R0, R5 ;  /* 0x0000000500057221 */ /* 0x001fc80000000000 */
[----:B------:R-:W-:-:S04]  /*0bc0*/  FADD R6, R5, R6 ;  /* 0x0000000605067221 */ /* 0x000fc80000000000 */
[----:B------:R-:W-:-:S04]  /*0bd0*/  FADD R7, R6, R7 ;  /* 0x0000000706077221 */ /* 0x000fc80000000000 */
[----:B-1----:R-:W-:-:S04]  /*0be0*/  FADD R12, R7, R12 ;  /* 0x0000000c070c7221 */ /* 0x002fc80000000000 */
[----:B------:R-:W-:-:S04]  /*0bf0*/  FADD R13, R12, R13 ;  /* 0x0000000d0c0d7221 */ /* 0x000fc80000000000 */
[----:B------:R-:W-:-:S04]  /*0c00*/  FADD R14, R13, R14 ;  /* 0x0000000e0d0e7221 */ /* 0x000fc80000000000 */
[----:B------:R-:W-:-:S04]  /*0c10*/  FADD R15, R14, R15 ;  /* 0x0000000f0e0f7221 */ /* 0x000fc80000000000 */
[----:B--2---:R-:W-:-:S04]  /*0c20*/  FADD R8, R15, R8 ;  /* 0x000000080f087221 */ /* 0x004fc80000000000 */
[----:B------:R-:W-:-:S04]  /*0c30*/  FADD R9, R8, R9 ;  /* 0x0000000908097221 */ /* 0x000fc80000000000 */
[----:B------:R-:W-:-:S04]  /*0c40*/  FADD R10, R9, R10 ;  /* 0x0000000a090a7221 */ /* 0x000fc80000000000 */
[----:B------:R-:W-:-:S04]  /*0c50*/  FADD R11, R10, R11 ;  /* 0x0000000b0a0b7221 */ /* 0x000fc80000000000 */
[----:B---3--:R-:W-:-:S04]  /*0c60*/  FADD R16, R11, R16 ;  /* 0x000000100b107221 */ /* 0x008fc80000000000 */
[----:B------:R-:W-:-:S04]  /*0c70*/  FADD R17, R16, R17 ;  /* 0x0000001110117221 */ /* 0x000fc80000000000 */
[----:B------:R-:W-:-:S04]  /*0c80*/  FADD R18, R17, R18 ;  /* 0x0000001211127221 */ /* 0x000fc80000000000 */
[----:B------:R-:W-:Y:S01]  /*0c90*/  FADD R0, R18, R19 ;  /* 0x0000001312007221 */ /* 0x000fe20000000000 */
[----:B------:R-:W-:Y:S06]  /*0ca0*/  BRA `(.L_x_261) ;  /* 0x0000003400707947 */ /* 0x000fec0003800000 */
.L_x_260:
        /* <DEDUP_REMOVED lines=23> */
[-C--:B------:R-:W-:Y:S02]  /*0e20*/  ISETP.GT.AND P0, PT, R5, R4.reuse, PT ;  /* 0x000000040500720c */ /* 0x080fe40003f04270 */
[----:B------:R-:W-:Y:S02]  /*0e30*/  IADD3 R5, PT, PT, R9, 0x10, RZ ;  /* 0x0000001009057810 */ /* 0x000fe40007ffe0ff */
        /* <DEDUP_REMOVED lines=20> */
[----:B------:R-:W0:Y:S04]  /*0f80*/  LDS.128 R16, [UR4+0x10] ;  /* 0x00001004ff107984 */ /* 0x000e280008000c00 */
[----:B----4-:R-:W1:Y:S04]  /*0f90*/  LDS.128 R4, [UR4+0x20] ;  /* 0x00002004ff047984 */ /* 0x010e680008000c00 */
[----:B------:R-:W2:Y:S04]  /*0fa0*/  LDS.128 R8, [UR4+0x30] ;  /* 0x00003004ff087984 */ /* 0x000ea80008000c00 */
[----:B------:R-:W3:Y:S01]  /*0fb0*/  LDS.128 R12, [UR4+0x40] ;  /* 0x00004004ff0c7984 */ /* 0x000ee20008000c00 */
[----:B0-----:R-:W-:Y:S01]  /*0fc0*/  @P2 FADD R0, R0, R17 ;  /* 0x0000001100002221 */ /* 0x001fe20000000000 */
[----:B------:R-:W-:-:S03]  /*0fd0*/  ISETP.GT.AND P2, PT, R3, 0x80, PT ;  /* 0x000000800300780c */ /* 0x000fc60003f44270 */
[----:B------:R-:W-:Y:S01]  /*0fe0*/  @P3 FADD R0, R0, R18 ;  /* 0x0000001200003221 */ /* 0x000fe20000000000 */
[----:B------:R-:W-:-:S03]  /*0ff0*/  ISETP.GT.AND P3, PT, R3, 0xa0, PT ;  /* 0x000000a00300780c */ /* 0x000fc60003f64270 */
[----:B------:R-:W-:Y:S01]  /*1000*/  @P1 FADD R0, R0, R19 ;  /* 0x0000001300001221 */ /* 0x000fe20000000000 */
[----:B------:R-:W-:-:S05]  /*1010*/  ISETP.GT.AND P1, PT, R3, 0xe0, PT ;  /* 0x000000e00300780c */ /* 0x000fca0003f24270 */
[----:B-1----:R-:W-:Y:S01]  /*1020*/  @P2 FADD R0, R0, R4 ;  /* 0x0000000400002221 */ /* 0x002fe20000000000 */
[----:B------:R-:W-:-:S03]  /*1030*/  ISETP.GT.AND P2, PT, R3, 0x100, PT ;  /* 0x000001000300780c */ /* 0x000fc60003f44270 */
[----:B------:R-:W-:Y:S01]  /*1040*/  @P3 FADD R0, R0, R5 ;  /* 0x0000000500003221 */ /* 0x000fe20000000000 */
[----:B------:R-:W-:-:S03]  /*1050*/  ISETP.GT.AND P3, PT, R3, 0x120, PT ;  /* 0x000001200300780c */ /* 0x000fc60003f64270 */
[----:B------:R-:W-:Y:S01]  /*1060*/  @P4 FADD R0, R0, R6 ;  /* 0x0000000600004221 */ /* 0x000fe20000000000 */
[----:B------:R-:W-:-:S03]  /*1070*/  ISETP.GT.AND P4, PT, R3, 0x140, PT ;  /* 0x000001400300780c */ /* 0x000fc60003f84270 */
[----:B------:R-:W-:Y:S01]  /*1080*/  @P1 FADD R0, R0, R7 ;  /* 0x0000000700001221 */ /* 0x000fe20000000000 */
[----:B------:R-:W-:-:S03]  /*1090*/  ISETP.GT.AND P1, PT, R3, 0x160, PT ;  /* 0x000001600300780c */ /* 0x000fc60003f24270 */
[----:B--2---:R-:W-:Y:S01]  /*10a0*/  @P2 FADD R0, R0, R8 ;  /* 0x0000000800002221 */ /* 0x004fe20000000000 */
[----:B------:R-:W-:-:S03]  /*10b0*/  ISETP.GT.AND P2, PT, R3, 0x180, PT ;  /* 0x000001800300780c */ /* 0x000fc60003f44270 */
[----:B------:R-:W-:Y:S01]  /*10c0*/  @P3 FADD R0, R0, R9 ;  /* 0x0000000900003221 */ /* 0x000fe20000000000 */
[----:B------:R-:W-:-:S03]  /*10d0*/  ISETP.GT.AND P3, PT, R3, 0x1a0, PT ;  /* 0x000001a00300780c */ /* 0x000fc60003f64270 */
[----:B------:R-:W-:Y:S01]  /*10e0*/  @P4 FADD R0, R0, R10 ;  /* 0x0000000a00004221 */ /* 0x000fe20000000000 */
[----:B------:R-:W-:-:S03]  /*10f0*/  ISETP.GT.AND P4, PT, R3, 0x1c0, PT ;  /* 0x000001c00300780c */ /* 0x000fc60003f84270 */
[----:B------:R-:W-:Y:S01]  /*1100*/  @P1 FADD R0, R0, R11 ;  /* 0x0000000b00001221 */ /* 0x000fe20000000000 */
[----:B------:R-:W-:-:S03]  /*1110*/  ISETP.GT.AND P1, PT, R3, 0x1e0, PT ;  /* 0x000001e00300780c */ /* 0x000fc60003f24270 */
[----:B---3--:R-:W-:-:S04]  /*1120*/  @P2 FADD R0, R0, R12 ;  /* 0x0000000c00002221 */ /* 0x008fc80000000000 */
[----:B------:R-:W-:-:S04]  /*1130*/  @P3 FADD R0, R0, R13 ;  /* 0x0000000d00003221 */ /* 0x000fc80000000000 */
[----:B------:R-:W-:-:S04]  /*1140*/  @P4 FADD R0, R0, R14 ;  /* 0x0000000e00004221 */ /* 0x000fc80000000000 */
[----:B------:R-:W-:Y:S01]  /*1150*/  @P1 FADD R0, R0, R15 ;  /* 0x0000000f00001221 */ /* 0x000fe20000000000 */
[----:B------:R-:W-:Y:S06]  /*1160*/  BRA `(.L_x_261) ;  /* 0x0000003000407947 */ /* 0x000fec0003800000 */
.L_x_247:
[----:B------:R-:W0:Y:S01]  /*1170*/  S2R R2, SR_TID.X ;  /* 0x0000000000027919 */ /* 0x000e220000002100 */
[----:B------:R-:W1:Y:S01]  /*1180*/  LDC.64 R4, c[0x0][0x380] ;  /* 0x0000e000ff047b82 */ /* 0x000e620000000a00 */
[----:B0-----:R-:W-:-:S05]  /*1190*/  SHF.L.U32 R7, R2, 0x1, RZ ;  /* 0x0000000102077819 */ /* 0x001fca00000006ff */
[----:B-1----:R-:W-:-:S05]  /*11a0*/  IMAD.WIDE.U32 R4, R7, 0x4, R4 ;  /* 0x0000000407047825 */ /* 0x002fca00078e0004 */
[----:B------:R-:W2:Y:S04]  /*11b0*/  LDG.E.64.CONSTANT R14, desc[UR6][R4.64] ;  /* 0x00000006040e7981 */ /* 0x000ea8000c1e9b00 */
[----:B------:R-:W3:Y:S04]  /*11c0*/  LDG.E.64.CONSTANT R16, desc[UR6][R4.64+0x1000] ;  /* 0x0010000604107981 */ /* 0x000ee8000c1e9b00 */
[----:B------:R-:W4:Y:S04]  /*11d0*/  LDG.E.64.CONSTANT R18, desc[UR6][R4.64+0x2000] ;  /* 0x0020000604127981 */ /* 0x000f28000c1e9b00 */
[----:B------:R-:W5:Y:S04]  /*11e0*/  LDG.E.64.CONSTANT R20, desc[UR6][R4.64+0x3000] ;  /* 0x0030000604147981 */ /* 0x000f68000c1e9b00 */
[----:B------:R-:W5:Y:S04]  /*11f0*/  LDG.E.64.CONSTANT R12, desc[UR6][R4.64+0x4000] ;  /* 0x00400006040c7981 */ /* 0x000f68000c1e9b00 */
[----:B------:R-:W5:Y:S04]  /*1200*/  LDG.E.64.CONSTANT R10, desc[UR6][R4.64+0x5000] ;  /* 0x00500006040a7981 */ /* 0x000f68000c1e9b00 */
[----:B------:R-:W5:Y:S04]  /*1210*/  LDG.E.64.CONSTANT R6, desc[UR6][R4.64+0x6000] ;  /* 0x0060000604067981 */ /* 0x000f68000c1e9b00 */
[----:B------:R-:W5:Y:S01]  /*1220*/  LDG.E.64.CONSTANT R8, desc[UR6][R4.64+0x7000] ;  /* 0x0070000604087981 */ /* 0x000f62000c1e9b00 */
[----:B------:R-:W-:Y:S01]  /*1230*/  ISETP.GE.U32.AND P0, PT, R3, 0x4000, PT ;  /* 0x000040000300780c */ /* 0x000fe20003f06070 */
[----:B--2---:R-:W-:Y:S01]  /*1240*/  FADD R14, R14, R15 ;  /* 0x0000000f0e0e7221 */ /* 0x004fe20000000000 */
[----:B---3--:R-:W-:Y:S01]  /*1250*/  FADD R17, R16, R17 ;  /* 0x0000001110117221 */ /* 0x008fe20000000000 */
[----:B----4-:R-:W-:-:S03]  /*1260*/  FADD R18, R18, R19 ;  /* 0x0000001312127221 */ /* 0x010fc60000000000 */
[----:B------:R-:W-:Y:S01]  /*1270*/  FADD R14, R14, R17 ;  /* 0x000000110e0e7221 */ /* 0x000fe20000000000 */
[----:B-----5:R-:W-:Y:S01]  /*1280*/  FADD R21, R20, R21 ;  /* 0x0000001514157221 */ /* 0x020fe20000000000 */
[----:B------:R-:W-:Y:S02]  /*1290*/  HFMA2 R20, -RZ, RZ, 0, 0.0078125 ;  /* 0x00002000ff147431 */ /* 0x000fe400000001ff */
[----:B------:R-:W-:Y:S01]  /*12a0*/  FADD R12, R12, R13 ;  /* 0x0000000d0c0c7221 */ /* 0x000fe20000000000 */
[----:B------:R-:W-:Y:S01]  /*12b0*/  FADD R21, R18, R21 ;  /* 0x0000001512157221 */ /* 0x000fe20000000000 */
[----:B------:R-:W-:-:S03]  /*12c0*/  FADD R11, R10, R11 ;  /* 0x0000000b0a0b7221 */ /* 0x000fc60000000000 */
[----:B------:R-:W-:Y:S01]  /*12d0*/  FADD R14, R14, R21 ;  /* 0x000000150e0e7221 */ /* 0x000fe20000000000 */
[----:B------:R-:W-:Y:S01]  /*12e0*/  FADD R6, R6, R7 ;  /* 0x0000000706067221 */ /* 0x000fe20000000000 */
[----:B------:R-:W-:Y:S01]  /*12f0*/  FADD R11, R12, R11 ;  /* 0x0000000b0c0b7221 */ /* 0x000fe20000000000 */
[----:B------:R-:W-:-:S04]  /*1300*/  FADD R9, R8, R9 ;  /* 0x0000000908097221 */ /* 0x000fc80000000000 */
[----:B------:R-:W-:-:S04]  /*1310*/  FADD R6, R6, R9 ;  /* 0x0000000906067221 */ /* 0x000fc80000000000 */
[----:B------:R-:W-:-:S04]  /*1320*/  FADD R11, R11, R6 ;  /* 0x000000060b0b7221 */ /* 0x000fc80000000000 */
[----:B------:R-:W-:Y:S01]  /*1330*/  FADD R0, R14, R11 ;  /* 0x0000000b0e007221 */ /* 0x000fe20000000000 */
[----:B------:R-:W-:Y:S06]  /*1340*/  @!P0 BRA `(.L_x_262) ;  /* 0x00000000008c8947 */ /* 0x000fec0003800000 */
[----:B------:R-:W0:Y:S01]  /*1350*/  LDC R24, c[0x0][0x390] ;  /* 0x0000e400ff187b82 */ /* 0x000e220000000800 */
[----:B------:R-:W-:Y:S02]  /*1360*/  IADD3 R21, PT, PT, R3, -0x2000, RZ ;  /* 0xffffe00003157810 */ /* 0x000fe40007ffe0ff */
[----:B------:R-:W-:-:S07]  /*1370*/  MOV R20, 0x2000 ;  /* 0x0000200000147802 */ /* 0x000fce0000000f00 */
.L_x_264:
[----:B------:R-:W-:-:S05]  /*1380*/  IMAD.WIDE R26, R20, 0x4, R4 ;  /* 0x00000004141a7825 */ /* 0x000fca00078e0204 */
[----:B------:R-:W2:Y:S04]  /*1390*/  LDG.E.64.CONSTANT R14, desc[UR6][R26.64+0x6000] ;  /* 0x006000061a0e7981 */ /* 0x000ea8000c1e9b00 */
[----:B------:R-:W2:Y:S04]  /*13a0*/  LDG.E.64.CONSTANT R6, desc[UR6][R26.64+0x7000] ;  /* 0x007000061a067981 */ /* 0x000ea8000c1e9b00 */
[----:B------:R-:W3:Y:S04]  /*13b0*/  LDG.E.64.CONSTANT R22, desc[UR6][R26.64] ;  /* 0x000000061a167981 */ /* 0x000ee8000c1e9b00 */
[----:B------:R-:W4:Y:S04]  /*13c0*/  LDG.E.64.CONSTANT R18, desc[UR6][R26.64+0x1000] ;  /* 0x001000061a127981 */ /* 0x000f28000c1e9b00 */
[----:B------:R-:W5:Y:S04]  /*13d0*/  LDG.E.64.CONSTANT R16, desc[UR6][R26.64+0x2000] ;  /* 0x002000061a107981 */ /* 0x000f68000c1e9b00 */
[----:B------:R-:W5:Y:S04]  /*13e0*/  LDG.E.64.CONSTANT R12, desc[UR6][R26.64+0x3000] ;  /* 0x003000061a0c7981 */ /* 0x000f68000c1e9b00 */
[----:B------:R-:W5:Y:S04]  /*13f0*/  LDG.E.64.CONSTANT R10, desc[UR6][R26.64+0x4000] ;  /* 0x004000061a0a7981 */ /* 0x000f68000c1e9b00 */
[----:B------:R-:W5:Y:S01]  /*1400*/  LDG.E.64.CONSTANT R8, desc[UR6][R26.64+0x5000] ;  /* 0x005000061a087981 */ /* 0x000f62000c1e9b00 */
[----:B0-----:R-:W-:Y:S01]  /*1410*/  MOV R3, R24 ;  /* 0x0000001800037202 */ /* 0x001fe20000000f00 */
[----:B--2---:R-:W-:-:S03]  /*1420*/  FADD R15, R15, R6 ;  /* 0x000000060f0f7221 */ /* 0x004fc60000000000 */
[----:B------:R-:W-:Y:S01]  /*1430*/  IADD3 R6, PT, PT, -R20, R3, RZ ;  /* 0x0000000314067210 */ /* 0x000fe20007ffe1ff */
[----:B---3--:R-:W-:-:S03]  /*1440*/  FADD R0, R22, R0 ;  /* 0x0000000016007221 */ /* 0x008fc60000000000 */
[----:B------:R-:W-:Y:S01]  /*1450*/  ISETP.GE.AND P0, PT, R6, 0x2000, PT ;  /* 0x000020000600780c */ /* 0x000fe20003f06270 */
[----:B----4-:R-:W-:Y:S01]  /*1460*/  FADD R23, R23, R18 ;  /* 0x0000001217177221 */ /* 0x010fe20000000000 */
[----:B-----5:R-:W-:Y:S01]  /*1470*/  FADD R18, R19, R16 ;  /* 0x0000001013127221 */ /* 0x020fe20000000000 */
[----:B------:R-:W-:Y:S01]  /*1480*/  FADD R17, R17, R12 ;  /* 0x0000000c11117221 */ /* 0x000fe20000000000 */
[----:B------:R-:W-:Y:S01]  /*1490*/  FADD R12, R13, R10 ;  /* 0x0000000a0d0c7221 */ /* 0x000fe20000000000 */
[----:B------:R-:W-:Y:S01]  /*14a0*/  FADD R11, R11, R8 ;  /* 0x000000080b0b7221 */ /* 0x000fe20000000000 */
[----:B------:R-:W-:Y:S01]  /*14b0*/  FADD R8, R9, R14 ;  /* 0x0000000e09087221 */ /* 0x000fe20000000000 */
[----:B------:R-:W-:Y:S01]  /*14c0*/  FADD R0, R0, R23 ;  /* 0x0000001700007221 */ /* 0x000fe20000000000 */
[----:B------:R-:W-:Y:S01]  /*14d0*/  FADD R17, R18, R17 ;  /* 0x0000001112117221 */ /* 0x000fe20000000000 */
[----:B------:R-:W-:Y:S01]  /*14e0*/  FADD R11, R12, R11 ;  /* 0x0000000b0c0b7221 */ /* 0x000fe20000000000 */
[----:B------:R-:W-:-:S02]  /*14f0*/  FADD R8, R8, R15 ;  /* 0x0000000f08087221 */ /* 0x000fc40000000000 */
[----:B------:R-:W-:Y:S02]  /*1500*/  FADD R0, R0, R17 ;  /* 0x0000001100007221 */ /* 0x000fe40000000000 */
[----:B------:R-:W-:-:S04]  /*1510*/  FADD R11, R11, R8 ;  /* 0x000000080b0b7221 */ /* 0x000fc80000000000 */
[----:B------:R-:W-:-:S04]  /*1520*/  FADD R11, R0, R11 ;  /* 0x0000000b000b7221 */ /* 0x000fc80000000000 */
[----:B------:R-:W-:Y:S01]  /*1530*/  FADD R0, R7, R11 ;  /* 0x0000000b07007221 */ /* 0x000fe20000000000 */
[----:B------:R-:W-:Y:S06]  /*1540*/  @!P0 BRA `(.L_x_263) ;  /* 0x0000000800308947 */ /* 0x000fec0003800000 */
[----:B------:R-:W-:-:S04]  /*1550*/  IADD3 R20, PT, PT, R20, 0x2000, RZ ;  /* 0x0000200014147810 */ /* 0x000fc80007ffe0ff */
[----:B------:R-:W-:-:S13]  /*1560*/  ISETP.GT.AND P0, PT, R20, R21, PT ;  /* 0x000000151400720c */ /* 0x000fda0003f04270 */
[----:B------:R-:W-:Y:S05]  /*1570*/  @!P0 BRA `(.L_x_264) ;  /* 0xfffffffc00808947 */ /* 0x000fea000383ffff */
.L_x_262:
        /* <DEDUP_REMOVED lines=20> */
.L_x_268:
        /* <DEDUP_REMOVED lines=8> */
.L_x_267:
[----:B------:R-:W-:Y:S05]  /*1740*/  BSYNC.RECONVERGENT B2 ;  /* 0x0000000000027941 */ /* 0x000fea0003800200 */
.L_x_266:
[----:B------:R-:W-:Y:S05]  /*1750*/  @!P1 BRA `(.L_x_265) ;  /* 0x0000000400a89947 */ /* 0x000fea0003800000 */
[----:B------:R-:W0:Y:S01]  /*1760*/  LDCU.64 UR4, c[0x0][0x380] ;  /* 0x00007000ff0477ac */ /* 0x000e220008000a00 */
[----:B------:R-:W-:Y:S01]  /*1770*/  IADD3 R5, PT, PT, R11, -R10, RZ ;  /* 0x8000000a0b057210 */ /* 0x000fe20007ffe0ff */
[----:B------:R-:W-:Y:S01]  /*1780*/  BSSY.RECONVERGENT B2, `(.L_x_269) ;  /* 0x000003b000027945 */ /* 0x000fe20003800200 */
[----:B------:R-:W-:Y:S02]  /*1790*/  IADD3 R3, P0, PT, R10, R20, RZ ;  /* 0x000000140a037210 */ /* 0x000fe40007f1e0ff */
[----:B------:R-:W-:Y:S02]  /*17a0*/  ISETP.GT.AND P1, PT, R5, 0x1800, PT ;  /* 0x000018000500780c */ /* 0x000fe40003f24270 */
[----:B------:R-:W-:Y:S02]  /*17b0*/  IADD3.X R6, PT, PT, RZ, RZ, RZ, P0, !PT ;  /* 0x000000ffff067210 */ /* 0x000fe400007fe4ff */
[----:B0-----:R-:W-:-:S04]  /*17c0*/  LEA R4, P0, R3, UR4, 0x2 ;  /* 0x0000000403047c11 */ /* 0x001fc8000f8010ff */
[----:B------:R-:W-:Y:S02]  /*17d0*/  LEA.HI.X R3, R3, UR5, R6, 0x2, P0 ;  /* 0x0000000503037c11 */ /* 0x000fe400080f1406 */
[----:B------:R-:W-:-:S04]  /*17e0*/  IADD3 R4, P0, PT, R4, 0x1000, RZ ;  /* 0x0000100004047810 */ /* 0x000fc80007f1e0ff */
[----:B------:R-:W-:Y:S02]  /*17f0*/  IADD3.X R5, PT, PT, RZ, R3, RZ, P0, !PT ;  /* 0x00000003ff057210 */ /* 0x000fe400007fe4ff */
[----:B------:R-:W-:Y:S02]  /*1800*/  PLOP3.LUT P0, PT, PT, PT, PT, 0x80, 0x8 ;  /* 0x000000000008781c */ /* 0x000fe40003f0f070 */
[----:B------:R-:W-:Y:S01]  /*1810*/  IADD3 R3, PT, PT, R10, R20, RZ ;  /* 0x000000140a037210 */ /* 0x000fe20007ffe0ff */
[----:B------:R-:W-:Y:S10]  /*1820*/  @!P1 BRA `(.L_x_270) ;  /* 0x0000000000c09947 */ /* 0x000ff40003800000 */
[----:B------:R-:W-:Y:S02]  /*1830*/  PLOP3.LUT P0, PT, PT, PT, PT, 0x8, 0x80 ;  /* 0x000000000080781c */ /* 0x000fe40003f0e170 */
[----:B------:R-:W-:-:S11]  /*1840*/  IADD3 R13, PT, PT, R11, -0x1800, RZ ;  /* 0xffffe8000b0d7810 */ /* 0x000fd60007ffe0ff */
.L_x_271:
        /* <DEDUP_REMOVED lines=46> */
.L_x_270:
[----:B------:R-:W-:Y:S05]  /*1b30*/  BSYNC.RECONVERGENT B2 ;  /* 0x0000000000027941 */ /* 0x000fea0003800200 */
.L_x_269:
        /* <DEDUP_REMOVED lines=31> */
.L_x_273:
[----:B------:R-:W-:Y:S05]  /*1d30*/  BSYNC.RECONVERGENT B2 ;  /* 0x0000000000027941 */ /* 0x000fea0003800200 */
.L_x_272:
        /* <DEDUP_REMOVED lines=9> */
[----:B----4-:R-:W-:-:S04]  /*1dd0*/  FADD R0, R0, R3 ;  /* 0x0000000300007221 */ /* 0x010fc80000000000 */
[----:B--2---:R-:W-:-:S04]  /*1de0*/  FADD R0, R0, R9 ;  /* 0x0000000900007221 */ /* 0x004fc80000000000 */
[----:B---3--:R-:W-:-:S07]  /*1df0*/  FADD R0, R0, R11 ;  /* 0x0000000b00007221 */ /* 0x008fce0000000000 */
.L_x_265:
[----:B------:R-:W-:Y:S05]  /*1e00*/  BSYNC.RECONVERGENT B1 ;  /* 0x0000000000017941 */ /* 0x000fea0003800200 */
.L_x_263:
        /* <DEDUP_REMOVED lines=32> */
[----:B---3--:R-:W0:Y:S04]  /*2010*/  LDS.128 R4, [UR4+0x10] ;  /* 0x00001004ff047984 */ /* 0x008e280008000c00 */
        /* <DEDUP_REMOVED lines=19> */
.L_x_246:
        /* <DEDUP_REMOVED lines=12> */
.L_x_276:
[----:B------:R-:W-:Y:S05]  /*2210*/  BSYNC.RECONVERGENT B1 ;  /* 0x0000000000017941 */ /* 0x000fea0003800200 */
.L_x_275:
        /* <DEDUP_REMOVED lines=16> */
.L_x_281:
        /* <DEDUP_REMOVED lines=9> */
.L_x_280:
[----:B------:R-:W-:Y:S05]  /*23b0*/  BSYNC.RECONVERGENT B2 ;  /* 0x0000000000027941 */ /* 0x000fea0003800200 */
.L_x_279:
        /* <DEDUP_REMOVED lines=8> */
.L_x_284:
        /* <DEDUP_REMOVED lines=43> */
.L_x_283:
[----:B------:R-:W-:Y:S05]  /*26f0*/  BSYNC.RECONVERGENT B2 ;  /* 0x0000000000027941 */ /* 0x000fea0003800200 */
.L_x_282:
        /* <DEDUP_REMOVED lines=26> */
.L_x_286:
[----:B------:R-:W-:Y:S05]  /*28a0*/  BSYNC.RECONVERGENT B2 ;  /* 0x0000000000027941 */ /* 0x000fea0003800200 */
.L_x_285:
        /* <DEDUP_REMOVED lines=12> */
.L_x_278:
[----:B------:R-:W-:Y:S05]  /*2970*/  BSYNC.RECONVERGENT B1 ;  /* 0x0000000000017941 */ /* 0x000fea0003800200 */
.L_x_277:
[----:B------:R-:W-:Y:S02]  /*2980*/  ISETP.GE.AND P0, PT, R3, 0x200, PT ;  /* 0x000002000300780c */ /* 0x000fe40003f06270 */
[----:B0----5:R-:W-:-:S11]  /*2990*/  MOV R5, R0 ;  /* 0x0000000000057202 */ /* 0x021fd60000000f00 */
[----:B------:R-:W-:Y:S05]  /*29a0*/  @!P0 BRA `(.L_x_287) ;  /* 0x0000000000d08947 */ /* 0x000fea0003800000 */
[----:B------:R-:W0:Y:S01]  /*29b0*/  S2R R7, SR_LANEID ;  /* 0x0000000000077919 */ /* 0x000e220000000000 */
[----:B------:R-:W1:Y:S02]  /*29c0*/  SHFL.DOWN PT, R0, R5, 0x1, 0x1f ;  /* 0x08201f0005007f89 */ /* 0x000e6400000e0000 */
[----:B-1----:R-:W-:Y:S01]  /*29d0*/  FADD R0, R0, R5 ;  /* 0x0000000500007221 */ /* 0x002fe20000000000 */
[C---:B0-----:R-:W-:Y:S02]  /*29e0*/  ISETP.GT.AND P0, PT, R7.reuse, 0x1e, PT ;  /* 0x0000001e0700780c */ /* 0x041fe40003f04270 */
[----:B------:R-:W-:Y:S02]  /*29f0*/  ISETP.NE.AND P1, PT, R7, RZ, PT ;  /* 0x000000ff0700720c */ /* 0x000fe40003f25270 */
        /* <DEDUP_REMOVED lines=27> */
[----:B--2---:R-:W0:Y:S04]  /*2bb0*/  LDS.128 R4, [UR4+0x10] ;  /* 0x00001004ff047984 */ /* 0x004e280008000c00 */
        /* <DEDUP_REMOVED lines=19> */
.L_x_287:
[----:B------:R-:W0:Y:S01]  /*2cf0*/  S2R R4, SR_LANEID ;  /* 0x0000000000047919 */ /* 0x000e220000000000 */
[----:B------:R-:W-:-:S04]  /*2d00*/  LOP3.LUT R0, R2, 0x3e0, RZ, 0xc0, !PT ;  /* 0x000003e002007812 */ /* 0x000fc800078ec0ff */
[----:B------:R-:W-:Y:S02]  /*2d10*/  IADD3 R6, PT, PT, R0, 0x20, RZ ;  /* 0x0000002000067810 */ /* 0x000fe40007ffe0ff */
[----:B------:R-:W-:Y:S02]  /*2d20*/  LOP3.LUT R0, RZ, R0, RZ, 0x33, !PT ;  /* 0x00000000ff007212 */ /* 0x000fe400078e33ff */
[-C--:B------:R-:W-:Y:S02]  /*2d30*/  ISETP.GT.AND P0, PT, R6, R3.reuse, PT ;  /* 0x000000030600720c */ /* 0x080fe40003f04270 */
[----:B------:R-:W-:-:S04]  /*2d40*/  IADD3 R0, PT, PT, R0, R3, RZ ;  /* 0x0000000300007210 */ /* 0x000fc80007ffe0ff */
[----:B------:R-:W-:-:S05]  /*2d50*/  SEL R6, R0, 0x1f, P0 ;  /* 0x0000001f00067807 */ /* 0x000fca0000000000 */
[----:B------:R-:W1:Y:S01]  /*2d60*/  SHFL.DOWN PT, R0, R5, 0x1, R6 ;  /* 0x0820000005007989 */ /* 0x000e6200000e0006 */
[C---:B0-----:R-:W-:Y:S02]  /*2d70*/  ISETP.GE.AND P0, PT, R4.reuse, R6, PT ;  /* 0x000000060400720c */ /* 0x041fe40003f06270 */
[C---:B------:R-:W-:Y:S02]  /*2d80*/  IADD3 R7, PT, PT, R4.reuse, 0x2, RZ ;  /* 0x0000000204077810 */ /* 0x040fe40007ffe0ff */
[----:B------:R-:W-:-:S09]  /*2d90*/  ISETP.NE.AND P1, PT, R4, RZ, PT ;  /* 0x000000ff0400720c */ /* 0x000fd20003f25270 */
[----:B-1----:R-:W-:Y:S01]  /*2da0*/  @!P0 FADD R5, R0, R5 ;  /* 0x0000000500058221 */ /* 0x002fe20000000000 */
[-C--:B------:R-:W-:Y:S02]  /*2db0*/  ISETP.GT.AND P0, PT, R7, R6.reuse, PT ;  /* 0x000000060700720c */ /* 0x080fe40003f04270 */
[----:B------:R-:W-:Y:S01]  /*2dc0*/  IADD3 R7, PT, PT, R4, 0x4, RZ ;  /* 0x0000000404077810 */ /* 0x000fe20007ffe0ff */
[----:B------:R-:W0:Y:S01]  /*2dd0*/  @!P1 S2R R8, SR_CgaCtaId ;  /* 0x0000000000089919 */ /* 0x000e220000008800 */
        /* <DEDUP_REMOVED lines=31> */
[----:B-1----:R-:W1:Y:S04]  /*2fd0*/  LDS.128 R4, [UR4+0x20] ;  /* 0x00002004ff047984 */ /* 0x002e680008000c00 */
        /* <DEDUP_REMOVED lines=29> */
.L_x_274:
        /* <DEDUP_REMOVED lines=28> */
[----:B------:R-:W-:Y:S02]  /*3370*/  HFMA2 R11, -RZ, RZ, 0, 0.0078125 ;  /* 0x00002000ff0b7431 */ /* 0x000fe400000001ff */
[----:B------:R-:W-:-:S04]  /*3380*/  FADD R15, R14, R15 ;  /* 0x0000000f0e0f7221 */ /* 0x000fc80000000000 */
        /* <DEDUP_REMOVED lines=10> */
.L_x_290:
[----:B------:R-:W-:-:S05]  /*3430*/  IMAD.WIDE R2, R11, 0x4, R4 ;  /* 0x000000040b027825 */ /* 0x000fca00078e0204 */
        /* <DEDUP_REMOVED lines=15> */
[----:B------:R0:W5:Y:S02]  /*3530*/  LDG.E.CONSTANT R18, desc[UR6][R2.64+0x7800] ;  /* 0x0078000602127981 */ /* 0x000164000c1e9900 */
[----:B0-----:R-:W-:-:S04]  /*3540*/  MOV R3, R7 ;  /* 0x0000000700037202 */ /* 0x001fc80000000f00 */
[----:B------:R-:W-:-:S04]  /*3550*/  IADD3 R2, PT, PT, -R11, R3, RZ ;  /* 0x000000030b027210 */ /* 0x000fc80007ffe1ff */
[----:B------:R-:W-:Y:S01]  /*3560*/  ISETP.GE.AND P0, PT, R2, 0x2000, PT ;  /* 0x000020000200780c */ /* 0x000fe20003f06270 */
        /* <DEDUP_REMOVED lines=13> */
[----:B------:R-:W-:-:S04]  /*3640*/  FADD R15, R15, R12 ;  /* 0x0000000c0f0f7221 */ /* 0x000fc80000000000 */
[----:B------:R-:W-:-:S04]  /*3650*/  FADD R15, R0, R15 ;  /* 0x0000000f000f7221 */ /* 0x000fc80000000000 */
[----:B------:R-:W-:Y:S01]  /*3660*/  FADD R0, R18, R15 ;  /* 0x0000000f12007221 */ /* 0x000fe20000000000 */
[----:B------:R-:W-:Y:S06]  /*3670*/  @!P0 BRA `(.L_x_289) ;  /* 0x0000000800308947 */ /* 0x000fec0003800000 */
[----:B------:R-:W-:-:S04]  /*3680*/  IADD3 R11, PT, PT, R11, 0x2000, RZ ;  /* 0x000020000b0b7810 */ /* 0x000fc80007ffe0ff */
[----:B------:R-:W-:-:S13]  /*3690*/  ISETP.GT.AND P0, PT, R11, R6, PT ;  /* 0x000000060b00720c */ /* 0x000fda0003f04270 */
[----:B------:R-:W-:Y:S05]  /*36a0*/  @!P0 BRA `(.L_x_290) ;  /* 0xfffffffc00608947 */ /* 0x000fea000383ffff */
.L_x_288:
        /* <DEDUP_REMOVED lines=20> */
.L_x_294:
        /* <DEDUP_REMOVED lines=8> */
.L_x_293:
[----:B------:R-:W-:Y:S05]  /*3870*/  BSYNC.RECONVERGENT B2 ;  /* 0x0000000000027941 */ /* 0x000fea0003800200 */
.L_x_292:
        /* <DEDUP_REMOVED lines=16> */
.L_x_297:
        /* <DEDUP_REMOVED lines=46> */
.L_x_296:
[----:B------:R-:W-:Y:S05]  /*3c60*/  BSYNC.RECONVERGENT B2 ;  /* 0x0000000000027941 */ /* 0x000fea0003800200 */
.L_x_295:
        /* <DEDUP_REMOVED lines=31> */
.L_x_299:
[----:B------:R-:W-:Y:S05]  /*3e60*/  BSYNC.RECONVERGENT B2 ;  /* 0x0000000000027941 */ /* 0x000fea0003800200 */
.L_x_298:
        /* <DEDUP_REMOVED lines=12> */
.L_x_291:
[----:B------:R-:W-:Y:S05]  /*3f30*/  BSYNC.RECONVERGENT B1 ;  /* 0x0000000000017941 */ /* 0x000fea0003800200 */
.L_x_289:
        /* <DEDUP_REMOVED lines=50> */
[----:B------:R-:W-:-:S07]  /*4260*/  FADD R0, R18, R19 ;  /* 0x0000001312007221 */ /* 0x000fce0000000000 */
.L_x_261:
[----:B------:R-:W-:Y:S05]  /*4270*/  BSYNC.RECONVERGENT B0 ;  /* 0x0000000000007941 */ /* 0x000fea0003800200 */
.L_x_245:
[----:B------:R-:W-:Y:S05]  /*4280*/  @P0 EXIT ;  /* 0x000000000000094d */ /* 0x000fea0003800000 */
[----:B------:R-:W5:Y:S01]  /*4290*/  LDCU.64 UR4, c[0x0][0x398] ;  /* 0x00007300ff0477ac */ /* 0x000f620008000a00 */
[----:B0-234-:R-:W0:Y:S01]  /*42a0*/  LDC.64 R4, c[0x0][0x388] ;  /* 0x0000e200ff047b82 */ /* 0x01de220000000a00 */
[----:B-----5:R-:W2:Y:S02]  /*42b0*/  F2F.F32.F64 R3, UR4 ;  /* 0x0000000400037d10 */ /* 0x020ea40008301000 */
[----:B--2---:R-:W-:-:S06]  /*42c0*/  FADD R3, R3, R0 ;  /* 0x0000000003037221 */ /* 0x004fcc0000000000 */
[----:B------:R-:W0:Y:S02]  /*42d0*/  F2F.F64.F32 R2, R3 ;  /* 0x0000000300027310 */ /* 0x000e240000201800 */
[----:B0-----:R-:W-:Y:S01]  /*42e0*/  STG.E.64 desc[UR6][R4.64], R2 ;  /* 0x0000000204007986 */ /* 0x001fe2000c101b06 */
[----:B------:R-:W-:Y:S05]  /*42f0*/  EXIT ;  /* 0x000000000000794d */ /* 0x000fea0003800000 */
.L_x_300:
        /* <DEDUP_REMOVED lines=16> */
.L_x_498:


//--------------------- .text._ZN3cub18CUB_300001_SM_10006detail6reduce18DeviceReduceKernelINS2_10policy_hubIfjN4cuda3std3__44plusIfEEE10Policy1000EN6thrust24THRUST_300001_SM_1000_NS17counting_iteratorIiNSD_11use_defaultESF_SF_EEjS9_f7rng_gpuEEvT0_PT3_T1_NS0_13GridEvenShareISL_EET2_T4_ --------------------------
	.section	.text._ZN3cub18CUB_300001_SM_10006detail6reduce18DeviceReduceKernelINS2_10policy_hubIfjN4cuda3std3__44plusIfEEE10Policy1000EN6thrust24THRUST_300001_SM_1000_NS17counting_iteratorIiNSD_11use_defaultESF_SF_EEjS9_f7rng_gpuEEvT0_PT3_T1_NS0_13GridEvenShareISL_EET2_T4_,"ax",@progbits
	.align	128
        .global         _ZN3cub18CUB_300001_SM_10006detail6reduce18DeviceReduceKernelINS2_10policy_hubIfjN4cuda3std3__44plusIfEEE10Policy1000EN6thrust24THRUST_300001_SM_1000_NS17counting_iteratorIiNSD_11use_defaultESF_SF_EEjS9_f7rng_gpuEEvT0_PT3_T1_NS0_13GridEvenShareISL_EET2_T4_
        .type           _ZN3cub18CUB_300001_SM_10006detail6reduce18DeviceReduceKernelINS2_10policy_hubIfjN4cuda3std3__44plusIfEEE10Policy1000EN6thrust24THRUST_300001_SM_1000_NS17counting_iteratorIiNSD_11use_defaultESF_SF_EEjS9_f7rng_gpuEEvT0_PT3_T1_NS0_13GridEvenShareISL_EET2_T4_,@function
        .size           _ZN3cub18CUB_300001_SM_10006detail6reduce18DeviceReduceKernelINS2_10policy_hubIfjN4cuda3std3__44plusIfEEE10Policy1000EN6thrust24THRUST_300001_SM_1000_NS17counting_iteratorIiNSD_11use_defaultESF_SF_EEjS9_f7rng_gpuEEvT0_PT3_T1_NS0_13GridEvenShareISL_EET2_T4_,(.L_x_493 - _ZN3cub18CUB_300001_SM_10006detail6reduce18DeviceReduceKernelINS2_10policy_hubIfjN4cuda3std3__44plusIfEEE10Policy1000EN6thrust24THRUST_300001_SM_1000_NS17counting_iteratorIiNSD_11use_defaultESF_SF_EEjS9_f7rng_gpuEEvT0_PT3_T1_NS0_13GridEvenShareISL_EET2_T4_)
        .other          _ZN3cub18CUB_300001_SM_10006detail6reduce18DeviceReduceKernelINS2_10policy_hubIfjN4cuda3std3__44plusIfEEE10Policy1000EN6thrust24THRUST_300001_SM_1000_NS17counting_iteratorIiNSD_11use_defaultESF_SF_EEjS9_f7rng_gpuEEvT0_PT3_T1_NS0_13GridEvenShareISL_EET2_T4_,@"STO_CUDA_ENTRY STV_DEFAULT"
_ZN3cub18CUB_300001_SM_10006detail6reduce18DeviceReduceKernelINS2_10policy_hubIfjN4cuda3std3__44plusIfEEE10Policy1000EN6thrust24THRUST_300001_SM_1000_NS17counting_iteratorIiNSD_11use_defaultESF_SF_EEjS9_f7rng_gpuEEvT0_PT3_T1_NS0_13GridEvenShareISL_EET2_T4_:
.text._ZN3cub18CUB_300001_SM_10006detail6reduce18DeviceReduceKernelINS2_10policy_hubIfjN4cuda3std3__44plusIfEEE10Policy1000EN6thrust24THRUST_300001_SM_1000_NS17counting_iteratorIiNSD_11use_defaultESF_SF_EEjS9_f7rng_gpuEEvT0_PT3_T1_NS0_13GridEvenShareISL_EET2_T4_:
[----:B------:R-:W-:Y:S01]  /*0000*/  LDC R1, c[0x0][0x37c] ;  /* 0x0000df00ff017b82 */ /* 0x000fe20000000800 */
[----:B------:R-:W0:Y:S07]  /*0010*/  S2R R21, SR_CTAID.X ;  /* 0x0000000000157919 */ /* 0x000e2e0000002500 */
[----:B------:R-:W0:Y:S01]  /*0020*/  LDC R18, c[0x0][0x3a8] ;  /* 0x0000ea00ff127b82 */ /* 0x000e220000000800 */
[----:B------:R-:W-:Y:S01]  /*0030*/  BSSY.RECONVERGENT B0, `(.L_x_301) ;  /* 0x0000b12000007945 */ /* 0x000fe20003800200 */
[----:B0-----:R-:W-:-:S05]  /*0040*/  IMAD R18, R21, -0x2000, R18 ;  /* 0xffffe00015127824 */ /* 0x001fca00078e0212 */
[----:B------:R-:W-:-:S13]  /*0050*/  ISETP.GT.U32.AND P0, PT, R18, 0x1fff, PT ;  /* 0x00001fff1200780c */ /* 0x000fda0003f04070 */
[----:B------:R-:W-:Y:S05]  /*0060*/  @P0 BRA `(.L_x_302) ;  /* 0x0000001000ac0947 */ /* 0x000fea0003800000 */
[----:B------:R-:W0:Y:S01]  /*0070*/  S2R R4, SR_TID.X ;  /* 0x0000000000047919 */ /* 0x000e220000002100 */
[----:B------:R-:W-:Y:S01]  /*0080*/  BSSY.RECONVERGENT B1, `(.L_x_303) ;  /* 0x0000052000017945 */ /* 0x000fe20003800200 */
[----:B------:R-:W-:Y:S01]  /*0090*/  IMAD.MOV.U32 R6, RZ, RZ, RZ ;  /* 0x000000ffff067224 */ /* 0x000fe200078e00ff */
[----:B0-----:R-:W-:Y:S01]  /*00a0*/  ISETP.GE.U32.AND P0, PT, R4, R18, PT ;  /* 0x000000120400720c */ /* 0x001fe20003f06070 */
[----:B------:R-:W-:-:S12]  /*00b0*/  IMAD.MOV.U32 R7, RZ, RZ, R4 ;  /* 0x000000ffff077224 */ /* 0x000fd800078e0004 */
[----:B------:R-:W-:Y:S05]  /*00c0*/  @P0 BRA `(.L_x_304) ;  /* 0x0000000400340947 */ /* 0x000fea0003800000 */
[----:B------:R-:W0:Y:S01]  /*00d0*/  LDCU UR4, c[0x0][0x380] ;  /* 0x00007000ff0477ac */ /* 0x000e220008000800 */
[----:B------:R-:W-:Y:S01]  /*00e0*/  IMAD R0, R21, 0x2000, R4 ;  /* 0x0000200015007824 */ /* 0x000fe200078e0204 */
[----:B------:R-:W-:Y:S01]  /*00f0*/  BSSY.RECONVERGENT B2, `(.L_x_305) ;  /* 0x0000027000027945 */ /* 0x000fe20003800200 */
[----:B------:R-:W-:Y:S02]  /*0100*/  MOV R22, 0x360 ;  /* 0x0000036000167802 */ /* 0x000fe40000000f00 */
        /* <DEDUP_REMOVED lines=36> */
[----:B------:R-:W-:Y:S05]  /*0350*/  CALL.REL.NOINC `($_ZN3cub18CUB_300001_SM_10006detail6reduce18DeviceReduceKernelINS2_10policy_hubIfjN4cuda3std3__44plusIfEEE10Policy1000EN6thrust24THRUST_300001_SM_1000_NS17counting_iteratorIiNSD_11use_defaultESF_SF_EEjS9_f7rng_gpuEEvT0_PT3_T1_NS0_13GridEvenShareISL_EET2_T4_$__internal_accurate_pow) ;  /* 0x000000ac00987944 */ /* 0x000fea0003c00000 */
[----:B------:R-:W-:Y:S05]  /*0360*/  BSYNC.RECONVERGENT B2 ;  /* 0x0000000000027941 */ /* 0x000fea0003800200 */
.L_x_305:
[----:B------:R-:W-:Y:S01]  /*0370*/  DADD R6, R6, 2 ;  /* 0x4000000006067429 */ /* 0x000fe20000000000 */
[----:B------:R-:W-:Y:S01]  /*0380*/  FSETP.NEU.AND P1, PT, R3, RZ, PT ;  /* 0x000000ff0300720b */ /* 0x000fe20003f2d000 */
[----:B------:R-:W-:Y:S01]  /*0390*/  IMAD.MOV.U32 R8, RZ, RZ, R24 ;  /* 0x000000ffff087224 */ /* 0x000fe200078e0018 */
[----:B------:R-:W-:Y:S01]  /*03a0*/  BSSY.RECONVERGENT B2, `(.L_x_306) ;  /* 0x0000010000027945 */ /* 0x000fe20003800200 */
[----:B------:R-:W-:Y:S01]  /*03b0*/  IMAD.MOV.U32 R9, RZ, RZ, R25 ;  /* 0x000000ffff097224 */ /* 0x000fe200078e0019 */
[----:B------:R-:W-:-:S05]  /*03c0*/  MOV R22, 0x4a0 ;  /* 0x000004a000167802 */ /* 0x000fca0000000f00 */
        /* <DEDUP_REMOVED lines=12> */
[----:B------:R-:W-:Y:S05]  /*0490*/  CALL.REL.NOINC `($_ZN3cub18CUB_300001_SM_10006detail6reduce18DeviceReduceKernelINS2_10policy_hubIfjN4cuda3std3__44plusIfEEE10Policy1000EN6thrust24THRUST_300001_SM_1000_NS17counting_iteratorIiNSD_11use_defaultESF_SF_EEjS9_f7rng_gpuEEvT0_PT3_T1_NS0_13GridEvenShareISL_EET2_T4_$__internal_accurate_pow) ;  /* 0x000000ac00487944 */ /* 0x000fea0003c00000 */
[----:B------:R-:W-:Y:S05]  /*04a0*/  BSYNC.RECONVERGENT B2 ;  /* 0x0000000000027941 */ /* 0x000fea0003800200 */
.L_x_306:
[----:B------:R-:W-:Y:S01]  /*04b0*/  DADD R6, R6, 2 ;  /* 0x4000000006067429 */ /* 0x000fe20000000000 */
[----:B------:R-:W-:-:S09]  /*04c0*/  FSETP.NEU.AND P1, PT, R2, RZ, PT ;  /* 0x000000ff0200720b */ /* 0x000fd20003f2d000 */
[----:B------:R-:W-:Y:S01]  /*04d0*/  LOP3.LUT R6, R7, 0x7ff00000, RZ, 0xc0, !PT ;  /* 0x7ff0000007067812 */ /* 0x000fe200078ec0ff */
[----:B------:R-:W-:-:S03]  /*04e0*/  VIADD R7, R4, 0x200 ;  /* 0x0000020004077836 */ /* 0x000fc60000000000 */
[----:B------:R-:W-:Y:S02]  /*04f0*/  ISETP.NE.AND P0, PT, R6, 0x7ff00000, PT ;  /* 0x7ff000000600780c */ /* 0x000fe40003f05270 */
[----:B------:R-:W-:Y:S02]  /*0500*/  @!P1 CS2R R24, SRZ ;  /* 0x0000000000189805 */ /* 0x000fe4000001ff00 */
[C---:B------:R-:W-:Y:S02]  /*0510*/  FSETP.NEU.AND P1, PT, R2.reuse, 1, PT ;  /* 0x3f8000000200780b */ /* 0x040fe40003f2d000 */
        /* <DEDUP_REMOVED lines=8> */
.L_x_304:
[----:B------:R-:W-:Y:S05]  /*05a0*/  BSYNC.RECONVERGENT B1 ;  /* 0x0000000000017941 */ /* 0x000fea0003800200 */
.L_x_303:
[----:B------:R-:W-:Y:S01]  /*05b0*/  ISETP.GE.U32.AND P0, PT, R7, R18, PT ;  /* 0x000000120700720c */ /* 0x000fe20003f06070 */
[----:B------:R-:W-:-:S12]  /*05c0*/  BSSY.RECONVERGENT B1, `(.L_x_307) ;  /* 0x0000053000017945 */ /* 0x000fd80003800200 */
[----:B------:R-:W-:Y:S05]  /*05d0*/  @P0 BRA `(.L_x_308) ;  /* 0x0000000400440947 */ /* 0x000fea0003800000 */
[----:B------:R-:W0:Y:S02]  /*05e0*/  LDCU UR4, c[0x0][0x380] ;  /* 0x00007000ff0477ac */ /* 0x000e240008000800 */
[----:B0-----:R-:W-:-:S04]  /*05f0*/  VIADD R0, R7, UR4 ;  /* 0x0000000407007c36 */ /* 0x001fc80008000000 */
[----:B------:R-:W-:-:S04]  /*0600*/  IMAD R0, R21, 0x2000, R0 ;  /* 0x0000200015007824 */ /* 0x000fc800078e0200 */
[----:B------:R-:W-:-:S07]  /*0610*/  IMAD R5, R0, 0x4a36, RZ ;  /* 0x00004a3600057824 */ /* 0x000fce00078e02ff */
.L_x_311:
        /* <DEDUP_REMOVED lines=38> */
.L_x_309:
        /* <DEDUP_REMOVED lines=17> */
[----:B------:R-:W-:Y:S05]  /*0990*/  CALL.REL.NOINC `($_ZN3cub18CUB_300001_SM_10006detail6reduce18DeviceReduceKernelINS2_10policy_hubIfjN4cuda3std3__44plusIfEEE10Policy1000EN6thrust24THRUST_300001_SM_1000_NS17counting_iteratorIiNSD_11use_defaultESF_SF_EEjS9_f7rng_gpuEEvT0_PT3_T1_NS0_13GridEvenShareISL_EET2_T4_$__internal_accurate_pow) ;  /* 0x000000a800087944 */ /* 0x000fea0003c00000 */
[----:B------:R-:W-:Y:S05]  /*09a0*/  BSYNC.RECONVERGENT B2 ;  /* 0x0000000000027941 */ /* 0x000fea0003800200 */
.L_x_310:
        /* <DEDUP_REMOVED lines=20> */
.L_x_308:
[----:B------:R-:W-:Y:S05]  /*0af0*/  BSYNC.RECONVERGENT B1 ;  /* 0x0000000000017941 */ /* 0x000fea0003800200 */
.L_x_307:
[----:B------:R-:W-:-:S13]  /*0b00*/  ISETP.GE.U32.AND P0, PT, R18, 0x200, PT ;  /* 0x000002001200780c */ /* 0x000fda0003f06070 */
[----:B------:R-:W-:Y:S05]  /*0b10*/  @!P0 BRA `(.L_x_312) ;  /* 0x0000000000d08947 */ /* 0x000fea0003800000 */
        /* <DEDUP_REMOVED lines=32> */
[----:B------:R-:W2:Y:S04]  /*0d20*/  LDS.128 R16, [UR4+0x10] ;  /* 0x00001004ff107984 */ /* 0x000ea80008000c00 */
[----:B------:R-:W0:Y:S04]  /*0d30*/  LDS.128 R12, [UR4+0x20] ;  /* 0x00002004ff0c7984 */ /* 0x000e280008000c00 */
[----:B------:R-:W1:Y:S04]  /*0d40*/  LDS.128 R4, [UR4+0x30] ;  /* 0x00003004ff047984 */ /* 0x000e680008000c00 */
[----:B------:R-:W3:Y:S01]  /*0d50*/  LDS.128 R8, [UR4+0x40] ;  /* 0x00004004ff087984 */ /* 0x000ee20008000c00 */
[----:B--2---:R-:W-:-:S04]  /*0d60*/  FADD R3, R0, R17 ;  /* 0x0000001100037221 */ /* 0x004fc80000000000 */
[----:B------:R-:W-:-:S04]  /*0d70*/  FADD R0, R3, R18 ;  /* 0x0000001203007221 */ /* 0x000fc80000000000 */
[----:B------:R-:W-:-:S04]  /*0d80*/  FADD R3, R0, R19 ;  /* 0x0000001300037221 */ /* 0x000fc80000000000 */
[----:B0-----:R-:W-:-:S04]  /*0d90*/  FADD R12, R3, R12 ;  /* 0x0000000c030c7221 */ /* 0x001fc80000000000 */
[----:B------:R-:W-:-:S04]  /*0da0*/  FADD R13, R12, R13 ;  /* 0x0000000d0c0d7221 */ /* 0x000fc80000000000 */
[----:B------:R-:W-:-:S04]  /*0db0*/  FADD R14, R13, R14 ;  /* 0x0000000e0d0e7221 */ /* 0x000fc80000000000 */
[----:B------:R-:W-:-:S04]  /*0dc0*/  FADD R15, R14, R15 ;  /* 0x0000000f0e0f7221 */ /* 0x000fc80000000000 */
[----:B-1----:R-:W-:-:S04]  /*0dd0*/  FADD R4, R15, R4 ;  /* 0x000000040f047221 */ /* 0x002fc80000000000 */
        /* <DEDUP_REMOVED lines=8> */
.L_x_312:
[----:B------:R-:W0:Y:S01]  /*0e60*/  S2R R8, SR_LANEID ;  /* 0x0000000000087919 */ /* 0x000e220000000000 */
[----:B------:R-:W-:-:S04]  /*0e70*/  LOP3.LUT R0, R4, 0x3e0, RZ, 0xc0, !PT ;  /* 0x000003e004007812 */ /* 0x000fc800078ec0ff */
[----:B------:R-:W-:Y:S01]  /*0e80*/  LOP3.LUT R5, RZ, R0, RZ, 0x33, !PT ;  /* 0x00000000ff057212 */ /* 0x000fe200078e33ff */
[----:B------:R-:W-:-:S04]  /*0e90*/  VIADD R3, R0, 0x20 ;  /* 0x0000002000037836 */ /* 0x000fc80000000000 */
[----:B------:R-:W-:Y:S01]  /*0ea0*/  IMAD.IADD R5, R18, 0x1, R5 ;  /* 0x0000000112057824 */ /* 0x000fe200078e0205 */
[----:B------:R-:W-:-:S04]  /*0eb0*/  ISETP.GT.U32.AND P0, PT, R3, R18, PT ;  /* 0x000000120300720c */ /* 0x000fc80003f04070 */
        /* <DEDUP_REMOVED lines=8> */
[----:B------:R-:W0:Y:S01]  /*0f40*/  @!P1 S2R R10, SR_CgaCtaId ;  /* 0x00000000000a9919 */ /* 0x000e220000008800 */
[----:B------:R-:W-:Y:S01]  /*0f50*/  @!P1 MOV R3, 0x400 ;  /* 0x0000040000039802 */ /* 0x000fe20000000f00 */
[----:B------:R-:W1:Y:S09]  /*0f60*/  SHFL.DOWN PT, R0, R6, 0x2, R5 ;  /* 0x0840000006007989 */ /* 0x000e7200000e0005 */
[----:B-1----:R-:W-:Y:S01]  /*0f70*/  @!P0 FADD R6, R6, R0 ;  /* 0x0000000006068221 */ /* 0x002fe20000000000 */
[----:B------:R-:W-:Y:S01]  /*0f80*/  ISETP.GT.AND P0, PT, R2, R5, PT ;  /* 0x000000050200720c */ /* 0x000fe20003f04270 */
[----:B------:R-:W-:Y:S01]  /*0f90*/  VIADD R2, R8, 0x8 ;  /* 0x0000000808027836 */ /* 0x000fe20000000000 */
[----:B0-----:R-:W-:-:S02]  /*0fa0*/  @!P1 LEA R3, R10, R3, 0x18 ;  /* 0x000000030a039211 */ /* 0x001fc400078ec0ff */
[----:B------:R-:W0:Y:S09]  /*0fb0*/  SHFL.DOWN PT, R0, R6, 0x4, R5 ;  /* 0x0880000006007989 */ /* 0x000e3200000e0005 */
[----:B0-----:R-:W-:Y:S01]  /*0fc0*/  @!P0 FADD R6, R6, R0 ;  /* 0x0000000006068221 */ /* 0x001fe20000000000 */
[----:B------:R-:W-:Y:S01]  /*0fd0*/  ISETP.GT.AND P0, PT, R2, R5, PT ;  /* 0x000000050200720c */ /* 0x000fe20003f04270 */
[----:B------:R-:W-:-:S03]  /*0fe0*/  VIADD R2, R8, 0x10 ;  /* 0x0000001008027836 */ /* 0x000fc60000000000 */
[----:B------:R-:W0:Y:S09]  /*0ff0*/  SHFL.DOWN PT, R0, R6, 0x8, R5 ;  /* 0x0900000006007989 */ /* 0x000e3200000e0005 */
[----:B0-----:R-:W-:Y:S01]  /*1000*/  @!P0 FADD R6, R6, R0 ;  /* 0x0000000006068221 */ /* 0x001fe20000000000 */
[----:B------:R-:W-:-:S02]  /*1010*/  ISETP.GT.AND P0, PT, R2, R5, PT ;  /* 0x000000050200720c */ /* 0x000fc40003f04270 */
        /* <DEDUP_REMOVED lines=12> */
[C---:B------:R-:W-:Y:S02]  /*10e0*/  ISETP.GT.U32.AND P2, PT, R18.reuse, 0x20, PT ;  /* 0x000000201200780c */ /* 0x040fe40003f44070 */
[C---:B------:R-:W-:Y:S02]  /*10f0*/  ISETP.GT.U32.AND P3, PT, R18.reuse, 0x40, PT ;  /* 0x000000401200780c */ /* 0x040fe40003f64070 */
[C---:B------:R-:W-:Y:S02]  /*1100*/  ISETP.GT.U32.AND P1, PT, R18.reuse, 0x60, PT ;  /* 0x000000601200780c */ /* 0x040fe40003f24070 */
[----:B------:R-:W-:Y:S01]  /*1110*/  ISETP.GT.U32.AND P4, PT, R18, 0xc0, PT ;  /* 0x000000c01200780c */ /* 0x000fe20003f84070 */
[----:B0-----:R-:W-:-:S09]  /*1120*/  ULEA UR4, UR5, UR4, 0x18 ;  /* 0x0000000405047291 */ /* 0x001fd2000f8ec0ff */
[----:B------:R-:W1:Y:S04]  /*1130*/  LDS.128 R24, [UR4+0x10] ;  /* 0x00001004ff187984 */ /* 0x000e680008000c00 */
[----:B------:R-:W0:Y:S04]  /*1140*/  LDS.128 R4, [UR4+0x20] ;  /* 0x00002004ff047984 */ /* 0x000e280008000c00 */
[----:B------:R-:W2:Y:S04]  /*1150*/  LDS.128 R8, [UR4+0x30] ;  /* 0x00003004ff087984 */ /* 0x000ea80008000c00 */
[----:B------:R-:W3:Y:S01]  /*1160*/  LDS.128 R12, [UR4+0x40] ;  /* 0x00004004ff0c7984 */ /* 0x000ee20008000c00 */
[----:B-1----:R-:W-:Y:S01]  /*1170*/  @P2 FADD R0, R0, R25 ;  /* 0x0000001900002221 */ /* 0x002fe20000000000 */
[----:B------:R-:W-:-:S03]  /*1180*/  ISETP.GT.U32.AND P2, PT, R18, 0x80, PT ;  /* 0x000000801200780c */ /* 0x000fc60003f44070 */
[----:B------:R-:W-:Y:S01]  /*1190*/  @P3 FADD R0, R0, R26 ;  /* 0x0000001a00003221 */ /* 0x000fe20000000000 */
[----:B------:R-:W-:-:S03]  /*11a0*/  ISETP.GT.U32.AND P3, PT, R18, 0xa0, PT ;  /* 0x000000a01200780c */ /* 0x000fc60003f64070 */
[----:B------:R-:W-:Y:S01]  /*11b0*/  @P1 FADD R0, R0, R27 ;  /* 0x0000001b00001221 */ /* 0x000fe20000000000 */
[----:B------:R-:W-:-:S05]  /*11c0*/  ISETP.GT.U32.AND P1, PT, R18, 0xe0, PT ;  /* 0x000000e01200780c */ /* 0x000fca0003f24070 */
[----:B0-----:R-:W-:Y:S01]  /*11d0*/  @P2 FADD R0, R0, R4 ;  /* 0x0000000400002221 */ /* 0x001fe20000000000 */
[----:B------:R-:W-:-:S03]  /*11e0*/  ISETP.GT.U32.AND P2, PT, R18, 0x100, PT ;  /* 0x000001001200780c */ /* 0x000fc60003f44070 */
[----:B------:R-:W-:Y:S01]  /*11f0*/  @P3 FADD R0, R0, R5 ;  /* 0x0000000500003221 */ /* 0x000fe20000000000 */
[----:B------:R-:W-:-:S03]  /*1200*/  ISETP.GT.U32.AND P3, PT, R18, 0x120, PT ;  /* 0x000001201200780c */ /* 0x000fc60003f64070 */
[----:B------:R-:W-:Y:S01]  /*1210*/  @P4 FADD R0, R0, R6 ;  /* 0x0000000600004221 */ /* 0x000fe20000000000 */
[----:B------:R-:W-:-:S03]  /*1220*/  ISETP.GT.U32.AND P4, PT, R18, 0x140, PT ;  /* 0x000001401200780c */ /* 0x000fc60003f84070 */
[----:B------:R-:W-:Y:S01]  /*1230*/  @P1 FADD R0, R0, R7 ;  /* 0x0000000700001221 */ /* 0x000fe20000000000 */
[----:B------:R-:W-:-:S03]  /*1240*/  ISETP.GT.U32.AND P1, PT, R18, 0x160, PT ;  /* 0x000001601200780c */ /* 0x000fc60003f24070 */
[----:B--2---:R-:W-:Y:S01]  /*1250*/  @P2 FADD R0, R0, R8 ;  /* 0x0000000800002221 */ /* 0x004fe20000000000 */
[----:B------:R-:W-:-:S03]  /*1260*/  ISETP.GT.U32.AND P2, PT, R18, 0x180, PT ;  /* 0x000001801200780c */ /* 0x000fc60003f44070 */
[----:B------:R-:W-:Y:S01]  /*1270*/  @P3 FADD R0, R0, R9 ;  /* 0x0000000900003221 */ /* 0x000fe20000000000 */
[----:B------:R-:W-:-:S03]  /*1280*/  ISETP.GT.U32.AND P3, PT, R18, 0x1a0, PT ;  /* 0x000001a01200780c */ /* 0x000fc60003f64070 */
[----:B------:R-:W-:Y:S01]  /*1290*/  @P4 FADD R0, R0, R10 ;  /* 0x0000000a00004221 */ /* 0x000fe20000000000 */
[----:B------:R-:W-:-:S03]  /*12a0*/  ISETP.GT.U32.AND P4, PT, R18, 0x1c0, PT ;  /* 0x000001c01200780c */ /* 0x000fc60003f84070 */
[----:B------:R-:W-:Y:S01]  /*12b0*/  @P1 FADD R0, R0, R11 ;  /* 0x0000000b00001221 */ /* 0x000fe20000000000 */
[----:B------:R-:W-:-:S03]  /*12c0*/  ISETP.GT.U32.AND P1, PT, R18, 0x1e0, PT ;  /* 0x000001e01200780c */ /* 0x000fc60003f24070 */
[----:B---3--:R-:W-:-:S04]  /*12d0*/  @P2 FADD R0, R0, R12 ;  /* 0x0000000c00002221 */ /* 0x008fc80000000000 */
[----:B------:R-:W-:-:S04]  /*12e0*/  @P3 FADD R0, R0, R13 ;  /* 0x0000000d00003221 */ /* 0x000fc80000000000 */
[----:B------:R-:W-:-:S04]  /*12f0*/  @P4 FADD R0, R0, R14 ;  /* 0x0000000e00004221 */ /* 0x000fc80000000000 */
[----:B------:R-:W-:Y:S01]  /*1300*/  @P1 FADD R0, R0, R15 ;  /* 0x0000000f00001221 */ /* 0x000fe20000000000 */
[----:B------:R-:W-:Y:S06]  /*1310*/  BRA `(.L_x_313) ;  /* 0x0000009c008c7947 */ /* 0x000fec0003800000 */
.L_x_302:
[----:B------:R-:W0:Y:S01]  /*1320*/  S2R R20, SR_TID.X ;  /* 0x0000000000147919 */ /* 0x000e220000002100 */
[----:B------:R-:W1:Y:S01]  /*1330*/  LDCU UR4, c[0x0][0x380] ;  /* 0x00007000ff0477ac */ /* 0x000e620008000800 */
[----:B------:R-:W-:Y:S01]  /*1340*/  BSSY.RECONVERGENT B1, `(.L_x_314) ;  /* 0x0000028000017945 */ /* 0x000fe20003800200 */
[----:B------:R-:W-:Y:S01]  /*1350*/  MOV R22, 0x15c0 ;  /* 0x000015c000167802 */ /* 0x000fe20000000f00 */
[----:B0-----:R-:W-:-:S04]  /*1360*/  IMAD R0, R21, 0x2000, R20 ;  /* 0x0000200015007824 */ /* 0x001fc800078e0214 */
[----:B-1----:R-:W-:-:S04]  /*1370*/  VIADD R0, R0, UR4 ;  /* 0x0000000400007c36 */ /* 0x002fc80008000000 */
        /* <DEDUP_REMOVED lines=37> */
.L_x_314:
        /* <DEDUP_REMOVED lines=19> */
.L_x_315:
[----:B------:R-:W-:Y:S01]  /*1700*/  VIADD R0, R12, 0x946c00 ;  /* 0x00946c000c007836 */ /* 0x000fe20000000000 */
[----:B------:R-:W-:Y:S01]  /*1710*/  DADD R4, R4, 2 ;  /* 0x4000000004047429 */ /* 0x000fe20000000000 */
[----:B------:R-:W-:Y:S01]  /*1720*/  FSETP.NEU.AND P1, PT, R2, +INF , PT ;  /* 0x7f8000000200780b */ /* 0x000fe20003f2d000 */
[----:B------:R-:W-:Y:S01]  /*1730*/  BSSY.RECONVERGENT B1, `(.L_x_316) ;  /* 0x0000032000017945 */ /* 0x000fe20003800200 */
[----:B------:R-:W-:Y:S01]  /*1740*/  IMAD.HI.U32 R3, R0, 0x3, RZ ;  /* 0x0000000300037827 */ /* 0x000fe200078e00ff */
        /* <DEDUP_REMOVED lines=47> */
[----:B------:R-:W-:Y:S05]  /*1a40*/  CALL.REL.NOINC `($_ZN3cub18CUB_300001_SM_10006detail6reduce18DeviceReduceKernelINS2_10policy_hubIfjN4cuda3std3__44plusIfEEE10Policy1000EN6thrust24THRUST_300001_SM_1000_NS17counting_iteratorIiNSD_11use_defaultESF_SF_EEjS9_f7rng_gpuEEvT0_PT3_T1_NS0_13GridEvenShareISL_EET2_T4_$__internal_accurate_pow) ;  /* 0x0000009400dc7944 */ /* 0x000fea0003c00000 */
[----:B------:R-:W-:Y:S05]  /*1a50*/  BSYNC.RECONVERGENT B1 ;  /* 0x0000000000017941 */ /* 0x000fea0003800200 */
.L_x_316:
        /* <DEDUP_REMOVED lines=19> */
.L_x_317:
        /* <DEDUP_REMOVED lines=52> */
[----:B------:R-:W-:Y:S05]  /*1ed0*/  CALL.REL.NOINC `($_ZN3cub18CUB_300001_SM_10006detail6reduce18DeviceReduceKernelINS2_10policy_hubIfjN4cuda3std3__44plusIfEEE10Policy1000EN6thrust24THRUST_300001_SM_1000_NS17counting_iteratorIiNSD_11use_defaultESF_SF_EEjS9_f7rng_gpuEEvT0_PT3_T1_NS0_13GridEvenShareISL_EET2_T4_$__internal_accurate_pow) ;  /* 0x0000009000b87944 */ /* 0x000fea0003c00000 */
[----:B------:R-:W-:Y:S05]  /*1ee0*/  BSYNC.RECONVERGENT B1 ;  /* 0x0000000000017941 */ /* 0x000fea0003800200 */
.L_x_318:
        /* <DEDUP_REMOVED lines=19> */
.L_x_319:
        /* <DEDUP_REMOVED lines=54> */
.L_x_320:
        /* <DEDUP_REMOVED lines=19> */
.L_x_321:
        /* <DEDUP_REMOVED lines=54> */
.L_x_322:
        /* <DEDUP_REMOVED lines=19> */
.L_x_323:
        /* <DEDUP_REMOVED lines=54> */
.L_x_324:
        /* <DEDUP_REMOVED lines=19> */
.L_x_325:
        /* <DEDUP_REMOVED lines=54> */
.L_x_326:
        /* <DEDUP_REMOVED lines=19> */
.L_x_327:
        /* <DEDUP_REMOVED lines=54> */
.L_x_328:
        /* <DEDUP_REMOVED lines=19> */
.L_x_329:
        /* <DEDUP_REMOVED lines=54> */
.L_x_330:
        /* <DEDUP_REMOVED lines=19> */
.L_x_331:
[----:B------:R-:W-:Y:S01]  /*3b80*/  VIADD R6, R12, 0x537cc00 ;  /* 0x0537cc000c067836 */ /* 0x000fe20000000000 */
[----:B------:R-:W-:Y:S01]  /*3b90*/  DADD R10, R10, 2 ;  /* 0x400000000a0a7429 */ /* 0x000fe20000000000 */
[----:B------:R-:W-:Y:S01]  /*3ba0*/  FSETP.NEU.AND P2, PT, R8, +INF , PT ;  /* 0x7f8000000800780b */ /* 0x000fe20003f4d000 */
[----:B------:R-:W-:Y:S01]  /*3bb0*/  BSSY.RECONVERGENT B1, `(.L_x_332) ;  /* 0x0000032000017945 */ /* 0x000fe20003800200 */
[----:B------:R-:W-:Y:S01]  /*3bc0*/  IMAD.HI.U32 R9, R6, 0x3, RZ ;  /* 0x0000000306097827 */ /* 0x000fe200078e00ff */
[----:B------:R-:W-:-:S03]  /*3bd0*/  FSETP.NEU.AND P3, PT, R8, 1, PT ;  /* 0x3f8000000800780b */ /* 0x000fc60003f6d000 */
        /* <DEDUP_REMOVED lines=32> */
[----:B------:R-:W-:-:S02]  /*3de0*/  I2FP.F32.U32 R10, R22 ;  /* 0x00000016000a7245 */ /* 0x000fc40000201000 */
[----:B------:R-:W-:-:S03]  /*3df0*/  MOV R22, 0x3ed0 ;  /* 0x00003ed000167802 */ /* 0x000fc60000000f00 */
        /* <DEDUP_REMOVED lines=14> */
.L_x_332:
        /* <DEDUP_REMOVED lines=19> */
.L_x_333:
[----:B------:R-:W-:Y:S01]  /*4010*/  VIADD R8, R12, 0x5cc3800 ;  /* 0x05cc38000c087836 */ /* 0x000fe20000000000 */
[----:B------:R-:W-:Y:S01]  /*4020*/  DADD R40, R40, 2 ;  /* 0x4000000028287429 */ /* 0x000fe20000000000 */
[C---:B------:R-:W-:Y:S01]  /*4030*/  FSETP.NEU.AND P2, PT, R9.reuse, +INF , PT ;  /* 0x7f8000000900780b */ /* 0x040fe20003f4d000 */
        /* <DEDUP_REMOVED lines=40> */
[----:B------:R-:W0:Y:S01]  /*42c0*/  F2F.F64.F32 R16, R13 ;  /* 0x0000000d00107310 */ /* 0x000e220000201800 */
[----:B------:R-:W-:Y:S02]  /*42d0*/  MOV R22, 0x4360 ;  /* 0x0000436000167802 */ /* 0x000fe40000000f00 */
        /* <DEDUP_REMOVED lines=9> */
.L_x_334:
        /* <DEDUP_REMOVED lines=19> */
.L_x_335:
        /* <DEDUP_REMOVED lines=54> */
.L_x_336:
[----:B------:R-:W-:Y:S01]  /*4800*/  DADD R22, R16, 2 ;  /* 0x4000000010167429 */ /* 0x000fe20000000000 */
[C---:B------:R-:W-:Y:S01]  /*4810*/  FSETP.NEU.AND P2, PT, R13.reuse, +INF , PT ;  /* 0x7f8000000d00780b */ /* 0x040fe20003f4d000 */
[----:B------:R-:W0:Y:S01]  /*4820*/  F2F.F64.F32 R16, R10 ;  /* 0x0000000a00107310 */ /* 0x000e220000201800 */
[----:B------:R-:W-:Y:S01]  /*4830*/  FSETP.NEU.AND P0, PT, R13, RZ, PT ;  /* 0x000000ff0d00720b */ /* 0x000fe20003f0d000 */
[----:B------:R-:W-:Y:S03]  /*4840*/  BSSY.RECONVERGENT B1, `(.L_x_337) ;  /* 0x000000e000017945 */ /* 0x000fe60003800200 */
[----:B------:R-:W-:Y:S02]  /*4850*/  FSEL R40, R24, RZ, P0 ;  /* 0x000000ff18287208 */ /* 0x000fe40000000000 */
[----:B------:R-:W-:Y:S02]  /*4860*/  FSEL R25, R25, RZ, P0 ;  /* 0x000000ff19197208 */ /* 0x000fe40000000000 */
[----:B------:R-:W-:-:S02]  /*4870*/  LOP3.LUT R22, R23, 0x7ff00000, RZ, 0xc0, !PT ;  /* 0x7ff0000017167812 */ /* 0x000fc400078ec0ff */
[----:B------:R-:W-:Y:S02]  /*4880*/  FSETP.NEU.AND P0, PT, R13, 1, PT ;  /* 0x3f8000000d00780b */ /* 0x000fe40003f0d000 */
[----:B------:R-:W-:Y:S01]  /*4890*/  ISETP.NE.AND P1, PT, R22, 0x7ff00000, PT ;  /* 0x7ff000001600780c */ /* 0x000fe20003f25270 */
[----:B0-----:R-:W-:Y:S01]  /*48a0*/  IMAD.MOV.U32 R24, RZ, RZ, R16 ;  /* 0x000000ffff187224 */ /* 0x001fe200078e0010 */
[----:B------:R-:W-:Y:S01]  /*48b0*/  MOV R22, 0x4920 ;  /* 0x0000492000167802 */ /* 0x000fe20000000f00 */
[----:B------:R-:W-:Y:S01]  /*48c0*/  IMAD.MOV.U32 R23, RZ, RZ, R17 ;  /* 0x000000ffff177224 */ /* 0x000fe200078e0011 */
[----:B------:R-:W-:Y:S02]  /*48d0*/  @!P2 FSEL R40, R40, RZ, P1 ;  /* 0x000000ff2828a208 */ /* 0x000fe40000800000 */
[----:B------:R-:W-:Y:S02]  /*48e0*/  @!P2 FSEL R25, R25, +QNAN , P1 ;  /* 0x7ff000001919a808 */ /* 0x000fe40000800000 */
[----:B------:R-:W-:-:S02]  /*48f0*/  FSEL R40, R40, RZ, P0 ;  /* 0x000000ff28287208 */ /* 0x000fc40000000000 */
[----:B------:R-:W-:-:S07]  /*4900*/  FSEL R41, R25, 1.875, P0 ;  /* 0x3ff0000019297808 */ /* 0x000fce0000000000 */
[----:B------:R-:W-:Y:S05]  /*4910*/  CALL.REL.NOINC `($_ZN3cub18CUB_300001_SM_10006detail6reduce18DeviceReduceKernelINS2_10policy_hubIfjN4cuda3std3__44plusIfEEE10Policy1000EN6thrust24THRUST_300001_SM_1000_NS17counting_iteratorIiNSD_11use_defaultESF_SF_EEjS9_f7rng_gpuEEvT0_PT3_T1_NS0_13GridEvenShareISL_EET2_T4_$__internal_accurate_pow) ;  /* 0x0000006800287944 */ /* 0x000fea0003c00000 */
[----:B------:R-:W-:Y:S05]  /*4920*/  BSYNC.RECONVERGENT B1 ;  /* 0x0000000000017941 */ /* 0x000fea0003800200 */
.L_x_337:
        /* <DEDUP_REMOVED lines=37> */
[----:B------:R-:W-:Y:S01]  /*4b80*/  DADD R10, R40, R10 ;  /* 0x00000000280a7229 */ /* 0x000fe2000000000a */
        /* <DEDUP_REMOVED lines=8> */
[----:B------:R-:W-:-:S02]  /*4c10*/  I2FP.F32.U32 R13, R22 ;  /* 0x00000016000d7245 */ /* 0x000fc40000201000 */
[----:B------:R-:W-:-:S03]  /*4c20*/  MOV R22, 0x4c80 ;  /* 0x00004c8000167802 */ /* 0x000fc60000000f00 */
[----:B------:R-:W-:Y:S01]  /*4c30*/  FMUL R13, R13, 4.6566128730773925781e-10 ;  /* 0x300000000d0d7820 */ /* 0x000fe20000400000 */
[----:B0-----:R-:W-:-:S03]  /*4c40*/  IMAD.MOV.U32 R24, RZ, RZ, R40 ;  /* 0x000000ffff187224 */ /* 0x001fc600078e0028 */
[----:B------:R-:W-:Y:S01]  /*4c50*/  FADD R10, RZ, R13 ;  /* 0x0000000dff0a7221 */ /* 0x000fe20000000000 */
[----:B------:R-:W-:-:S07]  /*4c60*/  IMAD.MOV.U32 R23, RZ, RZ, R41 ;  /* 0x000000ffff177224 */ /* 0x000fce00078e0029 */
[----:B------:R-:W-:Y:S05]  /*4c70*/  CALL.REL.NOINC `($_ZN3cub18CUB_300001_SM_10006detail6reduce18DeviceReduceKernelINS2_10policy_hubIfjN4cuda3std3__44plusIfEEE10Policy1000EN6thrust24THRUST_300001_SM_1000_NS17counting_iteratorIiNSD_11use_defaultESF_SF_EEjS9_f7rng_gpuEEvT0_PT3_T1_NS0_13GridEvenShareISL_EET2_T4_$__internal_accurate_pow) ;  /* 0x0000006400507944 */ /* 0x000fea0003c00000 */
[----:B------:R-:W-:Y:S05]  /*4c80*/  BSYNC.RECONVERGENT B1 ;  /* 0x0000000000017941 */ /* 0x000fea0003800200 */
.L_x_338:
        /* <DEDUP_REMOVED lines=19> */
.L_x_339:
        /* <DEDUP_REMOVED lines=54> */
.L_x_340:
        /* <DEDUP_REMOVED lines=19> */
.L_x_341:
        /* <DEDUP_REMOVED lines=42> */
[----:B------:R-:W-:Y:S01]  /*54f0*/  MOV R22, 0x55a0 ;  /* 0x000055a000167802 */ /* 0x000fe20000000f00 */
[----:B------:R-:W0:Y:S02]  /*5500*/  F2F.F64.F32 R40, R25 ;  /* 0x0000001900287310 */ /* 0x000e240000201800 */
        /* <DEDUP_REMOVED lines=8> */
[----:B------:R-:W-:Y:S05]  /*5590*/  CALL.REL.NOINC `($_ZN3cub18CUB_300001_SM_10006detail6reduce18DeviceReduceKernelINS2_10policy_hubIfjN4cuda3std3__44plusIfEEE10Policy1000EN6thrust24THRUST_300001_SM_1000_NS17counting_iteratorIiNSD_11use_defaultESF_SF_EEjS9_f7rng_gpuEEvT0_PT3_T1_NS0_13GridEvenShareISL_EET2_T4_$__internal_accurate_pow) ;  /* 0x0000005c00087944 */ /* 0x000fea0003c00000 */
[----:B------:R-:W-:Y:S05]  /*55a0*/  BSYNC.RECONVERGENT B1 ;  /* 0x0000000000017941 */ /* 0x000fea0003800200 */
.L_x_342:
        /* <DEDUP_REMOVED lines=19> */
.L_x_343:
        /* <DEDUP_REMOVED lines=33> */
[----:B------:R-:W-:Y:S02]  /*58f0*/  IMAD R12, R12, 0xbc8f, RZ ;  /* 0x0000bc8f0c0c7824 */ /* 0x000fe400078e02ff */
[----:B------:R-:W-:Y:S01]  /*5900*/  VIADD R16, R16, 0xffffffff ;  /* 0xffffffff10107836 */ /* 0x000fe20000000000 */
[----:B------:R-:W-:Y:S02]  /*5910*/  LOP3.LUT R27, R23, 0x7fffffff, RZ, 0x3c, !PT ;  /* 0x7fffffff171b7812 */ /* 0x000fe400078e3cff */
[----:B------:R-:W-:Y:S02]  /*5920*/  ISETP.GE.U32.AND P0, PT, R12, R23, PT ;  /* 0x000000170c00720c */ /* 0x000fe40003f06070 */
[----:B------:R-:W-:-:S02]  /*5930*/  I2FP.F32.U32 R19, R16 ;  /* 0x0000001000137245 */ /* 0x000fc40000201000 */
[----:B------:R-:W-:-:S03]  /*5940*/  FSEL R16, R24, RZ, P3 ;  /* 0x000000ff18107208 */ /* 0x000fc60001800000 */
[----:B------:R-:W-:-:S03]  /*5950*/  FMUL R19, R19, 4.6566128730773925781e-10 ;  /* 0x3000000013137820 */ /* 0x000fc60000400000 */
[----:B------:R-:W-:Y:S01]  /*5960*/  DADD R16, R40, R16 ;  /* 0x0000000028107229 */ /* 0x000fe20000000010 */
[----:B------:R-:W-:Y:S02]  /*5970*/  FADD R25, RZ, R19 ;  /* 0x00000013ff197221 */ /* 0x000fe40000000000 */
[----:B------:R-:W-:Y:S02]  /*5980*/  @P0 IMAD.MOV R27, RZ, RZ, -R23 ;  /* 0x000000ffff1b0224 */ /* 0x000fe400078e0a17 */
[----:B------:R-:W0:Y:S03]  /*5990*/  F2F.F64.F32 R40, R25 ;  /* 0x0000001900287310 */ /* 0x000e260000201800 */
[----:B------:R-:W-:Y:S01]  /*59a0*/  IADD3 R27, PT, PT, R12, -0x1, R27 ;  /* 0xffffffff0c1b7810 */ /* 0x000fe20007ffe01b */
[----:B------:R-:W-:-:S03]  /*59b0*/  DSETP.GTU.AND P0, PT, R16, 1, PT ;  /* 0x3ff000001000742a */ /* 0x000fc60003f0c000 */
[----:B------:R-:W-:-:S03]  /*59c0*/  I2FP.F32.U32 R16, R27 ;  /* 0x0000001b00107245 */ /* 0x000fc60000201000 */
[----:B------:R-:W-:Y:S02]  /*59d0*/  FSEL R12, RZ, 1, P0 ;  /* 0x3f800000ff0c7808 */ /* 0x000fe40000000000 */
[----:B------:R-:W-:Y:S01]  /*59e0*/  FMUL R16, R16, 4.6566128730773925781e-10 ;  /* 0x3000000010107820 */ /* 0x000fe20000400000 */
[----:B0-----:R-:W-:-:S03]  /*59f0*/  IMAD.MOV.U32 R24, RZ, RZ, R40 ;  /* 0x000000ffff187224 */ /* 0x001fc600078e0028 */
[----:B------:R-:W-:Y:S01]  /*5a00*/  FADD R17, RZ, R16 ;  /* 0x00000010ff117221 */ /* 0x000fe20000000000 */
[----:B------:R-:W-:-:S07]  /*5a10*/  IMAD.MOV.U32 R23, RZ, RZ, R41 ;  /* 0x000000ffff177224 */ /* 0x000fce00078e0029 */
[----:B------:R-:W-:Y:S05]  /*5a20*/  CALL.REL.NOINC `($_ZN3cub18CUB_300001_SM_10006detail6reduce18DeviceReduceKernelINS2_10policy_hubIfjN4cuda3std3__44plusIfEEE10Policy1000EN6thrust24THRUST_300001_SM_1000_NS17counting_iteratorIiNSD_11use_defaultESF_SF_EEjS9_f7rng_gpuEEvT0_PT3_T1_NS0_13GridEvenShareISL_EET2_T4_$__internal_accurate_pow) ;  /* 0x0000005400e47944 */ /* 0x000fea0003c00000 */
[----:B------:R-:W-:Y:S05]  /*5a30*/  BSYNC.RECONVERGENT B1 ;  /* 0x0000000000017941 */ /* 0x000fea0003800200 */
.L_x_344:
[----:B------:R-:W0:Y:S01]  /*5a40*/  LDC R26, c[0x0][0x3ac] ;  /* 0x0000eb00ff1a7b82 */ /* 0x000e220000000800 */
[----:B------:R-:W-:Y:S01]  /*5a50*/  DADD R22, R40, 2 ;  /* 0x4000000028167429 */ /* 0x000fe20000000000 */
[C---:B------:R-:W-:Y:S01]  /*5a60*/  FSETP.NEU.AND P2, PT, R19.reuse, +INF , PT ;  /* 0x7f8000001300780b */ /* 0x040fe20003f4d000 */
[----:B------:R-:W1:Y:S01]  /*5a70*/  F2F.F64.F32 R40, R17 ;  /* 0x0000001100287310 */ /* 0x000e620000201800 */
[----:B------:R-:W-:Y:S01]  /*5a80*/  FSETP.NEU.AND P0, PT, R19, RZ, PT ;  /* 0x000000ff1300720b */ /* 0x000fe20003f0d000 */
[----:B------:R-:W-:Y:S03]  /*5a90*/  BSSY.RECONVERGENT B1, `(.L_x_345) ;  /* 0x000000f000017945 */ /* 0x000fe60003800200 */
[----:B------:R-:W-:Y:S02]  /*5aa0*/  FSEL R42, R24, RZ, P0 ;  /* 0x000000ff182a7208 */ /* 0x000fe40000000000 */
[----:B------:R-:W-:-:S02]  /*5ab0*/  FSEL R25, R25, RZ, P0 ;  /* 0x000000ff19197208 */ /* 0x000fc40000000000 */
[----:B------:R-:W-:Y:S02]  /*5ac0*/  LOP3.LUT R22, R23, 0x7ff00000, RZ, 0xc0, !PT ;  /* 0x7ff0000017167812 */ /* 0x000fe400078ec0ff */
[----:B------:R-:W-:Y:S02]  /*5ad0*/  FSETP.NEU.AND P0, PT, R19, 1, PT ;  /* 0x3f8000001300780b */ /* 0x000fe40003f0d000 */
[----:B------:R-:W-:Y:S01]  /*5ae0*/  ISETP.NE.AND P1, PT, R22, 0x7ff00000, PT ;  /* 0x7ff000001600780c */ /* 0x000fe20003f25270 */
[----:B-1----:R-:W-:Y:S01]  /*5af0*/  IMAD.MOV.U32 R24, RZ, RZ, R40 ;  /* 0x000000ffff187224 */ /* 0x002fe200078e0028 */
[----:B------:R-:W-:Y:S01]  /*5b00*/  MOV R22, 0x5b80 ;  /* 0x00005b8000167802 */ /* 0x000fe20000000f00 */
[----:B------:R-:W-:Y:S01]  /*5b10*/  IMAD.MOV.U32 R23, RZ, RZ, R41 ;  /* 0x000000ffff177224 */ /* 0x000fe200078e0029 */
[----:B------:R-:W-:Y:S02]  /*5b20*/  @!P2 FSEL R42, R42, RZ, P1 ;  /* 0x000000ff2a2aa208 */ /* 0x000fe40000800000 */
[----:B------:R-:W-:Y:S01]  /*5b30*/  @!P2 FSEL R25, R25, +QNAN , P1 ;  /* 0x7ff000001919a808 */ /* 0x000fe20000800000 */
[----:B0-----:R-:W-:Y:S01]  /*5b40*/  IMAD.SHL.U32 R19, R26, 0x2000, RZ ;  /* 0x000020001a137824 */ /* 0x001fe200078e00ff */
[----:B------:R-:W-:-:S02]  /*5b50*/  FSEL R42, R42, RZ, P0 ;  /* 0x000000ff2a2a7208 */ /* 0x000fc40000000000 */
[----:B------:R-:W-:-:S07]  /*5b60*/  FSEL R43, R25, 1.875, P0 ;  /* 0x3ff00000192b7808 */ /* 0x000fce0000000000 */
[----:B------:R-:W-:Y:S05]  /*5b70*/  CALL.REL.NOINC `($_ZN3cub18CUB_300001_SM_10006detail6reduce18DeviceReduceKernelINS2_10policy_hubIfjN4cuda3std3__44plusIfEEE10Policy1000EN6thrust24THRUST_300001_SM_1000_NS17counting_iteratorIiNSD_11use_defaultESF_SF_EEjS9_f7rng_gpuEEvT0_PT3_T1_NS0_13GridEvenShareISL_EET2_T4_$__internal_accurate_pow) ;  /* 0x0000005400907944 */ /* 0x000fea0003c00000 */
[----:B------:R-:W-:Y:S05]  /*5b80*/  BSYNC.RECONVERGENT B1 ;  /* 0x0000000000017941 */ /* 0x000fea0003800200 */
.L_x_345:
[----:B------:R-:W-:Y:S01]  /*5b90*/  DADD R40, R40, 2 ;  /* 0x4000000028287429 */ /* 0x000fe20000000000 */
[C---:B------:R-:W-:Y:S01]  /*5ba0*/  FSETP.NEU.AND P2, PT, R16.reuse, +INF , PT ;  /* 0x7f8000001000780b */ /* 0x040fe20003f4d000 */
[----:B------:R-:W-:Y:S01]  /*5bb0*/  FADD R14, R15, R14 ;  /* 0x0000000e0f0e7221 */ /* 0x000fe20000000000 */
        /* <DEDUP_REMOVED lines=14> */
[----:B------:R-:W-:-:S02]  /*5ca0*/  FADD R6, R6, R11 ;  /* 0x0000000b06067221 */ /* 0x000fc40000000000 */
[----:B------:R-:W-:Y:S01]  /*5cb0*/  @!P2 FSEL R17, R17, RZ, P1 ;  /* 0x000000ff1111a208 */ /* 0x000fe20000800000 */
[----:B------:R-:W-:Y:S01]  /*5cc0*/  FADD R7, R14, R7 ;  /* 0x000000070e077221 */ /* 0x000fe20000000000 */
[----:B------:R-:W-:Y:S02]  /*5cd0*/  @!P2 FSEL R25, R25, +QNAN , P1 ;  /* 0x7ff000001919a808 */ /* 0x000fe40000800000 */
[----:B------:R-:W-:Y:S02]  /*5ce0*/  FSEL R16, R17, RZ, P0 ;  /* 0x000000ff11107208 */ /* 0x000fe40000000000 */
[----:B------:R-:W-:-:S06]  /*5cf0*/  FSEL R17, R25, 1.875, P0 ;  /* 0x3ff0000019117808 */ /* 0x000fcc0000000000 */
[----:B------:R-:W-:-:S08]  /*5d00*/  DADD R42, R42, R16 ;  /* 0x000000002a2a7229 */ /* 0x000fd00000000010 */
[----:B------:R-:W-:-:S06]  /*5d10*/  DSETP.GTU.AND P0, PT, R42, 1, PT ;  /* 0x3ff000002a00742a */ /* 0x000fcc0003f0c000 */
[----:B------:R-:W-:Y:S02]  /*5d20*/  FSEL R3, RZ, 1, P0 ;  /* 0x3f800000ff037808 */ /* 0x000fe40000000000 */
[----:B------:R-:W-:-:S03]  /*5d30*/  ISETP.GE.U32.AND P0, PT, R18, R19, PT ;  /* 0x000000131200720c */ /* 0x000fc60003f06070 */
[----:B------:R-:W-:-:S04]  /*5d40*/  FADD R3, R12, R3 ;  /* 0x000000030c037221 */ /* 0x000fc80000000000 */
[----:B------:R-:W-:-:S04]  /*5d50*/  FADD R3, R10, R3 ;  /* 0x000000030a037221 */ /* 0x000fc80000000000 */
[----:B------:R-:W-:-:S04]  /*5d60*/  FADD R6, R6, R3 ;  /* 0x0000000306067221 */ /* 0x000fc80000000000 */
[----:B------:R-:W-:Y:S01]  /*5d70*/  FADD R17, R7, R6 ;  /* 0x0000000607117221 */ /* 0x000fe20000000000 */
[----:B------:R-:W-:Y:S06]  /*5d80*/  @!P0 BRA `(.L_x_346) ;  /* 0x0000005000288947 */ /* 0x000fec0003800000 */
[----:B------:R-:W0:Y:S01]  /*5d90*/  LDCU UR5, c[0x0][0x3a8] ;  /* 0x00007500ff0577ac */ /* 0x000e220008000800 */
[----:B------:R-:W-:Y:S01]  /*5da0*/  IMAD R15, R21, 0x2000, R19 ;  /* 0x00002000150f7824 */ /* 0x000fe200078e0213 */
[----:B------:R-:W1:Y:S01]  /*5db0*/  LDCU UR4, c[0x0][0x380] ;  /* 0x00007000ff0477ac */ /* 0x000e620008000800 */
[----:B0-----:R-:W-:-:S04]  /*5dc0*/  IMAD.U32 R22, RZ, RZ, UR5 ;  /* 0x00000005ff167e24 */ /* 0x001fc8000f8e00ff */
[----:B------:R-:W-:Y:S02]  /*5dd0*/  VIADD R2, R22, 0xffffe000 ;  /* 0xffffe00016027836 */ /* 0x000fe40000000000 */
[----:B-1----:R-:W-:-:S03]  /*5de0*/  VIADD R18, R20, UR4 ;  /* 0x0000000414127c36 */ /* 0x002fc60008000000 */
[----:B------:R-:W-:Y:S01]  /*5df0*/  ISETP.GT.U32.AND P0, PT, R15, R2, PT ;  /* 0x000000020f00720c */ /* 0x000fe20003f04070 */
[----:B------:R-:W-:-:S04]  /*5e00*/  IMAD.IADD R0, R18, 0x1, R19 ;  /* 0x0000000112007824 */ /* 0x000fc800078e0213 */
[----:B------:R-:W-:-:S04]  /*5e10*/  IMAD R0, R21, 0x2000, R0 ;  /* 0x0000200015007824 */ /* 0x000fc800078e0200 */
[----:B------:R-:W-:-:S04]  /*5e20*/  IMAD R16, R0, 0x4a36, RZ ;  /* 0x00004a3600107824 */ /* 0x000fc800078e02ff */
[----:B------:R-:W-:Y:S05]  /*5e30*/  @P0 BRA `(.L_x_347) ;  /* 0x0000004800a80947 */ /* 0x000fea0003800000 */
.L_x_380:
        /* <DEDUP_REMOVED lines=40> */
.L_x_348:
        /* <DEDUP_REMOVED lines=19> */
.L_x_349:
        /* <DEDUP_REMOVED lines=54> */
.L_x_350:
        /* <DEDUP_REMOVED lines=19> */
.L_x_351:
        /* <DEDUP_REMOVED lines=54> */
.L_x_352:
        /* <DEDUP_REMOVED lines=19> */
.L_x_353:
        /* <DEDUP_REMOVED lines=54> */
.L_x_354:
        /* <DEDUP_REMOVED lines=19> */
.L_x_355:
        /* <DEDUP_REMOVED lines=52> */
[----:B------:R-:W-:Y:S05]  /*72e0*/  CALL.REL.NOINC `($_ZN3cub18CUB_300001_SM_10006detail6reduce18DeviceReduceKernelINS2_10policy_hubIfjN4cuda3std3__44plusIfEEE10Policy1000EN6thrust24THRUST_300001_SM_1000_NS17counting_iteratorIiNSD_11use_defaultESF_SF_EEjS9_f7rng_gpuEEvT0_PT3_T1_NS0_13GridEvenShareISL_EET2_T4_$__internal_accurate_pow) ;  /* 0x0000003c00b47944 */ /* 0x000fea0003c00000 */
[----:B------:R-:W-:Y:S05]  /*72f0*/  BSYNC.RECONVERGENT B1 ;  /* 0x0000000000017941 */ /* 0x000fea0003800200 */
.L_x_356:
        /* <DEDUP_REMOVED lines=19> */
.L_x_357:
        /* <DEDUP_REMOVED lines=54> */
.L_x_358:
        /* <DEDUP_REMOVED lines=19> */
.L_x_359:
        /* <DEDUP_REMOVED lines=54> */
.L_x_360:
        /* <DEDUP_REMOVED lines=19> */
.L_x_361:
        /* <DEDUP_REMOVED lines=54> */
.L_x_362:
        /* <DEDUP_REMOVED lines=19> */
.L_x_363:
        /* <DEDUP_REMOVED lines=38> */
[----:B------:R-:W-:Y:S02]  /*8440*/  I2FP.F32.U32 R3, R22 ;  /* 0x0000001600037245 */ /* 0x000fe40000201000 */
        /* <DEDUP_REMOVED lines=15> */
.L_x_364:
        /* <DEDUP_REMOVED lines=19> */
.L_x_365:
        /* <DEDUP_REMOVED lines=54> */
.L_x_366:
        /* <DEDUP_REMOVED lines=19> */
.L_x_367:
        /* <DEDUP_REMOVED lines=54> */
.L_x_368:
        /* <DEDUP_REMOVED lines=19> */
.L_x_369:
        /* <DEDUP_REMOVED lines=46> */
[----:B------:R-:W-:Y:S02]  /*9270*/  I2FP.F32.U32 R2, R25 ;  /* 0x0000001900027245 */ /* 0x000fe40000201000 */
[----:B------:R-:W-:-:S03]  /*9280*/  MOV R22, 0x92e0 ;  /* 0x000092e000167802 */ /* 0x000fc60000000f00 */
[----:B------:R-:W-:-:S04]  /*9290*/  FMUL R2, R2, 4.6566128730773925781e-10 ;  /* 0x3000000002027820 */ /* 0x000fc80000400000 */
[----:B------:R-:W-:Y:S01]  /*92a0*/  FADD R3, RZ, R2 ;  /* 0x00000002ff037221 */ /* 0x000fe20000000000 */
[----:B0-----:R-:W-:Y:S02]  /*92b0*/  IMAD.MOV.U32 R24, RZ, RZ, R42 ;  /* 0x000000ffff187224 */ /* 0x001fe400078e002a */
[----:B------:R-:W-:-:S07]  /*92c0*/  IMAD.MOV.U32 R23, RZ, RZ, R43 ;  /* 0x000000ffff177224 */ /* 0x000fce00078e002b */
[----:B------:R-:W-:Y:S05]  /*92d0*/  CALL.REL.NOINC `($_ZN3cub18CUB_300001_SM_10006detail6reduce18DeviceReduceKernelINS2_10policy_hubIfjN4cuda3std3__44plusIfEEE10Policy1000EN6thrust24THRUST_300001_SM_1000_NS17counting_iteratorIiNSD_11use_defaultESF_SF_EEjS9_f7rng_gpuEEvT0_PT3_T1_NS0_13GridEvenShareISL_EET2_T4_$__internal_accurate_pow) ;  /* 0x0000001c00b87944 */ /* 0x000fea0003c00000 */
[----:B------:R-:W-:Y:S05]  /*92e0*/  BSYNC.RECONVERGENT B1 ;  /* 0x0000000000017941 */ /* 0x000fea0003800200 */
.L_x_370:
        /* <DEDUP_REMOVED lines=19> */
.L_x_371:
        /* <DEDUP_REMOVED lines=54> */
.L_x_372:
        /* <DEDUP_REMOVED lines=19> */
.L_x_373:
        /* <DEDUP_REMOVED lines=28> */
[----:B------:R-:W-:-:S05]  /*9a70*/  SHF.R.U32.HI R23, RZ, 0xf, R0 ;  /* 0x0000000fff177819 */ /* 0x000fca0000011600 */
[C---:B------:R-:W-:Y:S02]  /*9a80*/  IMAD R0, R23.reuse, -0xadc8, R22 ;  /* 0xffff523817007824 */ /* 0x040fe400078e0216 */
[----:B------:R-:W-:Y:S01]  /*9a90*/  IMAD R27, R23, 0xd47, RZ ;  /* 0x00000d47171b7824 */ /* 0x000fe200078e02ff */
[----:B------:R-:W-:Y:S01]  /*9aa0*/  FSEL R23, R25, 1.875, P3 ;  /* 0x3ff0000019177808 */ /* 0x000fe20001800000 */
        /* <DEDUP_REMOVED lines=12> */
[----:B------:R-:W-:Y:S01]  /*9b70*/  DSETP.GTU.AND P0, PT, R22, 1, PT ;  /* 0x3ff000001600742a */ /* 0x000fe20003f0c000 */
[----:B------:R-:W-:-:S02]  /*9b80*/  MOV R22, 0x9c00 ;  /* 0x00009c0000167802 */ /* 0x000fc40000000f00 */
[----:B------:R-:W-:-:S03]  /*9b90*/  I2FP.F32.U32 R29, R29 ;  /* 0x0000001d001d7245 */ /* 0x000fc60000201000 */
[----:B------:R-:W-:Y:S02]  /*9ba0*/  FSEL R2, RZ, 1, P0 ;  /* 0x3f800000ff027808 */ /* 0x000fe40000000000 */
[----:B------:R-:W-:Y:S01]  /*9bb0*/  FMUL R41, R29, 4.6566128730773925781e-10 ;  /* 0x300000001d297820 */ /* 0x000fe20000400000 */
[----:B0-----:R-:W-:Y:S02]  /*9bc0*/  IMAD.MOV.U32 R24, RZ, RZ, R44 ;  /* 0x000000ffff187224 */ /* 0x001fe400078e002c */
[----:B------:R-:W-:Y:S02]  /*9bd0*/  IMAD.MOV.U32 R23, RZ, RZ, R45 ;  /* 0x000000ffff177224 */ /* 0x000fe400078e002d */
[----:B------:R-:W-:-:S07]  /*9be0*/  FADD R42, RZ, R41 ;  /* 0x00000029ff2a7221 */ /* 0x000fce0000000000 */
[----:B------:R-:W-:Y:S05]  /*9bf0*/  CALL.REL.NOINC `($_ZN3cub18CUB_300001_SM_10006detail6reduce18DeviceReduceKernelINS2_10policy_hubIfjN4cuda3std3__44plusIfEEE10Policy1000EN6thrust24THRUST_300001_SM_1000_NS17counting_iteratorIiNSD_11use_defaultESF_SF_EEjS9_f7rng_gpuEEvT0_PT3_T1_NS0_13GridEvenShareISL_EET2_T4_$__internal_accurate_pow) ;  /* 0x0000001400707944 */ /* 0x000fea0003c00000 */
[----:B------:R-:W-:Y:S05]  /*9c00*/  BSYNC.RECONVERGENT B1 ;  /* 0x0000000000017941 */ /* 0x000fea0003800200 */
.L_x_374:
        /* <DEDUP_REMOVED lines=19> */
.L_x_375:
        /* <DEDUP_REMOVED lines=54> */
.L_x_376:
        /* <DEDUP_REMOVED lines=19> */
.L_x_377:
        /* <DEDUP_REMOVED lines=32> */
[----:B------:R-:W-:Y:S01]  /*a3d0*/  IMAD R24, R22, 0xbc8f, RZ ;  /* 0x0000bc8f16187824 */ /* 0x000fe200078e02ff */
[----:B------:R-:W-:Y:S01]  /*a3e0*/  FSEL R22, R28, RZ, P3 ;  /* 0x000000ff1c167208 */ /* 0x000fe20001800000 */
[----:B------:R-:W-:Y:S01]  /*a3f0*/  VIADD R26, R26, 0xffffffff ;  /* 0xffffffff1a1a7836 */ /* 0x000fe20000000000 */
[----:B------:R-:W-:Y:S02]  /*a400*/  LOP3.LUT R25, R27, 0x7fffffff, RZ, 0x3c, !PT ;  /* 0x7fffffff1b197812 */ /* 0x000fe400078e3cff */
[----:B------:R-:W-:Y:S02]  /*a410*/  ISETP.GE.U32.AND P0, PT, R24, R27, PT ;  /* 0x0000001b1800720c */ /* 0x000fe40003f06070 */
[----:B------:R-:W-:Y:S01]  /*a420*/  I2FP.F32.U32 R26, R26 ;  /* 0x0000001a001a7245 */ /* 0x000fe20000201000 */
[----:B------:R-:W-:Y:S01]  /*a430*/  DADD R46, R46, R22 ;  /* 0x000000002e2e7229 */ /* 0x000fe20000000016 */
[----:B------:R-:W-:-:S03]  /*a440*/  MOV R22, 0xa520 ;  /* 0x0000a52000167802 */ /* 0x000fc60000000f00 */
        /* <DEDUP_REMOVED lines=12> */
[----:B------:R-:W-:Y:S05]  /*a510*/  CALL.REL.NOINC `($_ZN3cub18CUB_300001_SM_10006detail6reduce18DeviceReduceKernelINS2_10policy_hubIfjN4cuda3std3__44plusIfEEE10Policy1000EN6thrust24THRUST_300001_SM_1000_NS17counting_iteratorIiNSD_11use_defaultESF_SF_EEjS9_f7rng_gpuEEvT0_PT3_T1_NS0_13GridEvenShareISL_EET2_T4_$__internal_accurate_pow) ;  /* 0x0000000c00287944 */ /* 0x000fea0003c00000 */
[----:B------:R-:W-:Y:S05]  /*a520*/  BSYNC.RECONVERGENT B1 ;  /* 0x0000000000017941 */ /* 0x000fea0003800200 */
.L_x_378:
        /* <DEDUP_REMOVED lines=19> */
.L_x_379:
[----:B------:R-:W-:Y:S01]  /*a660*/  DADD R44, R44, 2 ;  /* 0x400000002c2c7429 */ /* 0x000fe20000000000 */
[----:B------:R-:W0:Y:S01]  /*a670*/  LDC.64 R22, c[0x0][0x3a8] ;  /* 0x0000ea00ff167b82 */ /* 0x000e220000000a00 */
        /* <DEDUP_REMOVED lines=8> */
[----:B------:R-:W-:Y:S01]  /*a700*/  LOP3.LUT R44, R45, 0x7ff00000, RZ, 0xc0, !PT ;  /* 0x7ff000002d2c7812 */ /* 0x000fe200078ec0ff */
[----:B------:R-:W-:Y:S01]  /*a710*/  FADD R6, R7, R6 ;  /* 0x0000000607067221 */ /* 0x000fe20000000000 */
[----:B------:R-:W-:Y:S01]  /*a720*/  FSEL R25, R25, RZ, P0 ;  /* 0x000000ff19197208 */ /* 0x000fe20000000000 */
[----:B------:R-:W-:Y:S01]  /*a730*/  FADD R5, R5, R4 ;  /* 0x0000000405057221 */ /* 0x000fe20000000000 */
[----:B------:R-:W-:Y:S01]  /*a740*/  ISETP.NE.AND P1, PT, R44, 0x7ff00000, PT ;  /* 0x7ff000002c00780c */ /* 0x000fe20003f25270 */
[----:B------:R-:W-:Y:S01]  /*a750*/  FADD R2, R3, R2 ;  /* 0x0000000203027221 */ /* 0x000fe20000000000 */
[----:B------:R-:W-:Y:S01]  /*a760*/  FSETP.NEU.AND P0, PT, R41, 1, PT ;  /* 0x3f8000002900780b */ /* 0x000fe20003f0d000 */
[----:B------:R-:W-:Y:S01]  /*a770*/  FADD R14, R14, R17 ;  /* 0x000000110e0e7221 */ /* 0x000fe20000000000 */
[----:B------:R-:W-:Y:S01]  /*a780*/  @!P2 FSEL R24, R24, RZ, P1 ;  /* 0x000000ff1818a208 */ /* 0x000fe20000800000 */
[----:B------:R-:W-:Y:S01]  /*a790*/  FADD R9, R10, R9 ;  /* 0x000000090a097221 */ /* 0x000fe20000000000 */
[----:B------:R-:W-:Y:S01]  /*a7a0*/  @!P2 FSEL R25, R25, +QNAN , P1 ;  /* 0x7ff000001919a808 */ /* 0x000fe20000800000 */
[----:B------:R-:W-:Y:S01]  /*a7b0*/  FADD R5, R6, R5 ;  /* 0x0000000506057221 */ /* 0x000fe20000000000 */
[----:B------:R-:W-:Y:S01]  /*a7c0*/  FSEL R12, R24, RZ, P0 ;  /* 0x000000ff180c7208 */ /* 0x000fe20000000000 */
[----:B------:R-:W-:Y:S01]  /*a7d0*/  FADD R2, R2, R43 ;  /* 0x0000002b02027221 */ /* 0x000fe20000000000 */
[----:B------:R-:W-:Y:S01]  /*a7e0*/  FSEL R13, R25, 1.875, P0 ;  /* 0x3ff00000190d7808 */ /* 0x000fe20000000000 */
[----:B0-----:R-:W-:-:S02]  /*a7f0*/  IMAD.IADD R0, R22, 0x1, -R15 ;  /* 0x0000000116007824 */ /* 0x001fc400078e0a0f */
[----:B------:R-:W-:Y:S01]  /*a800*/  FADD R9, R14, R9 ;  /* 0x000000090e097221 */ /* 0x000fe20000000000 */
[----:B------:R-:W-:Y:S01]  /*a810*/  FADD R2, R5, R2 ;  /* 0x0000000205027221 */ /* 0x000fe20000000000 */
[----:B------:R-:W-:Y:S01]  /*a820*/  IMAD R16, R23, 0x946c000, R16 ;  /* 0x0946c00017107824 */ /* 0x000fe200078e0210 */
[----:B------:R-:W-:Y:S01]  /*a830*/  DADD R46, R46, R12 ;  /* 0x000000002e2e7229 */ /* 0x000fe2000000000c */
[----:B------:R-:W-:Y:S01]  /*a840*/  ISETP.GE.U32.AND P1, PT, R0, R19, PT ;  /* 0x000000130000720c */ /* 0x000fe20003f26070 */
[----:B------:R-:W-:-:S06]  /*a850*/  FADD R2, R9, R2 ;  /* 0x0000000209027221 */ /* 0x000fcc0000000000 */
[----:B------:R-:W-:-:S06]  /*a860*/  DSETP.GTU.AND P0, PT, R46, 1, PT ;  /* 0x3ff000002e00742a */ /* 0x000fcc0003f0c000 */
[----:B------:R-:W-:-:S05]  /*a870*/  FSEL R17, RZ, 1, P0 ;  /* 0x3f800000ff117808 */ /* 0x000fca0000000000 */
[----:B------:R-:W-:Y:S01]  /*a880*/  FADD R17, R17, R2 ;  /* 0x0000000211117221 */ /* 0x000fe20000000000 */
[----:B------:R-:W-:Y:S06]  /*a890*/  @!P1 BRA `(.L_x_346) ;  /* 0x0000000400649947 */ /* 0x000fec0003800000 */
[----:B------:R-:W-:Y:S02]  /*a8a0*/  IMAD.IADD R15, R15, 0x1, R19 ;  /* 0x000000010f0f7824 */ /* 0x000fe400078e0213 */
[----:B------:R-:W-:-:S05]  /*a8b0*/  VIADD R0, R22, 0xffffe000 ;  /* 0xffffe00016007836 */ /* 0x000fca0000000000 */
[----:B------:R-:W-:-:S13]  /*a8c0*/  ISETP.GT.U32.AND P0, PT, R15, R0, PT ;  /* 0x000000000f00720c */ /* 0x000fda0003f04070 */
[----:B------:R-:W-:Y:S05]  /*a8d0*/  @!P0 BRA `(.L_x_380) ;  /* 0xffffffb400588947 */ /* 0x000fea000383ffff */
.L_x_347:
[----:B------:R-:W-:-:S13]  /*a8e0*/  ISETP.GE.U32.AND P0, PT, R15, R22, PT ;  /* 0x000000160f00720c */ /* 0x000fda0003f06070 */
[----:B------:R-:W-:Y:S05]  /*a8f0*/  @P0 BRA `(.L_x_346) ;  /* 0x00000004004c0947 */ /* 0x000fea0003800000 */
[----:B------:R-:W-:Y:S01]  /*a900*/  IMAD.IADD R15, R22, 0x1, -R15 ;  /* 0x00000001160f7824 */ /* 0x000fe200078e0a0f */
[----:B------:R-:W-:Y:S04]  /*a910*/  BSSY.RECONVERGENT B1, `(.L_x_346) ;  /* 0x0000051000017945 */ /* 0x000fe80003800200 */
[----:B------:R-:W-:-:S13]  /*a920*/  ISETP.GE.AND P0, PT, R20, R15, PT ;  /* 0x0000000f1400720c */ /* 0x000fda0003f06270 */
[----:B------:R-:W-:Y:S05]  /*a930*/  @P0 BRA `(.L_x_381) ;  /* 0x0000000400380947 */ /* 0x000fea0003800000 */
[----:B------:R-:W-:-:S07]  /*a940*/  IMAD.MOV.U32 R4, RZ, RZ, R20 ;  /* 0x000000ffff047224 */ /* 0x000fce00078e0014 */
.L_x_384:
        /* <DEDUP_REMOVED lines=38> */
.L_x_382:
        /* <DEDUP_REMOVED lines=19> */
.L_x_383:
        /* <DEDUP_REMOVED lines=20> */
.L_x_381:
[----:B------:R-:W-:Y:S05]  /*ae20*/  BSYNC.RECONVERGENT B1 ;  /* 0x0000000000017941 */ /* 0x000fea0003800200 */
.L_x_346:
        /* <DEDUP_REMOVED lines=31> */
[----:B------:R-:W0:Y:S04]  /*b020*/  LDS.128 R16, [UR4+0x10] ;  /* 0x00001004ff107984 */ /* 0x000e280008000c00 */
        /* <DEDUP_REMOVED lines=18> */
.L_x_313:
[----:B------:R-:W-:Y:S05]  /*b150*/  BSYNC.RECONVERGENT B0 ;  /* 0x0000000000007941 */ /* 0x000fea0003800200 */
.L_x_301:
[----:B------:R-:W-:Y:S05]  /*b160*/  @P0 EXIT ;  /* 0x000000000000094d */ /* 0x000fea0003800000 */
[----:B012---:R-:W0:Y:S01]  /*b170*/  LDC.64 R2, c[0x0][0x388] ;  /* 0x0000e200ff027b82 */ /* 0x007e220000000a00 */
[----:B------:R-:W1:Y:S01]  /*b180*/  LDCU.64 UR4, c[0x0][0x358] ;  /* 0x00006b00ff0477ac */ /* 0x000e620008000a00 */
[----:B0-----:R-:W-:-:S05]  /*b190*/  IMAD.WIDE.U32 R2, R21, 0x4, R2 ;  /* 0x0000000415027825 */ /* 0x001fca00078e0002 */
[----:B-1----:R-:W-:Y:S01]  /*b1a0*/  STG.E desc[UR4][R2.64], R0 ;  /* 0x0000000002007986 */ /* 0x002fe2000c101904 */
[----:B------:R-:W-:Y:S05]  /*b1b0*/  EXIT ;  /* 0x000000000000794d */ /* 0x000fea0003800000 */
        .type           $_ZN3cub18CUB_300001_SM_10006detail6reduce18DeviceReduceKernelINS2_10policy_hubIfjN4cuda3std3__44plusIfEEE10Policy1000EN6thrust24THRUST_300001_SM_1000_NS17counting_iteratorIiNSD_11use_defaultESF_SF_EEjS9_f7rng_gpuEEvT0_PT3_T1_NS0_13GridEvenShareISL_EET2_T4_$__internal_accurate_pow,@function
        .size           $_ZN3cub18CUB_300001_SM_10006detail6reduce18DeviceReduceKernelINS2_10policy_hubIfjN4cuda3std3__44plusIfEEE10Policy1000EN6thrust24THRUST_300001_SM_1000_NS17counting_iteratorIiNSD_11use_defaultESF_SF_EEjS9_f7rng_gpuEEvT0_PT3_T1_NS0_13GridEvenShareISL_EET2_T4_$__internal_accurate_pow,(.L_x_493 - $_ZN3cub18CUB_300001_SM_10006detail6reduce18DeviceReduceKernelINS2_10policy_hubIfjN4cuda3std3__44plusIfEEE10Policy1000EN6thrust24THRUST_300001_SM_1000_NS17counting_iteratorIiNSD_11use_defaultESF_SF_EEjS9_f7rng_gpuEEvT0_PT3_T1_NS0_13GridEvenShareISL_EET2_T4_$__internal_accurate_pow)
$_ZN3cub18CUB_300001_SM_10006detail6reduce18DeviceReduceKernelINS2_10policy_hubIfjN4cuda3std3__44plusIfEEE10Policy1000EN6thrust24THRUST_300001_SM_1000_NS17counting_iteratorIiNSD_11use_defaultESF_SF_EEjS9_f7rng_gpuEEvT0_PT3_T1_NS0_13GridEvenShareISL_EET2_T4_$__internal_accurate_pow:
[----:B------:R-:W-:Y:S01]  /*b1c0*/  ISETP.GT.U32.AND P0, PT, R23, 0xfffff, PT ;  /* 0x000fffff1700780c */ /* 0x000fe20003f04070 */
[--C-:B------:R-:W-:Y:S01]  /*b1d0*/  IMAD.MOV.U32 R25, RZ, RZ, R23.reuse ;  /* 0x000000ffff197224 */ /* 0x100fe200078e0017 */
[----:B------:R-:W-:Y:S01]  /*b1e0*/  UMOV UR4, 0x7d2cafe2 ;  /* 0x7d2cafe200047882 */ /* 0x000fe20000000000 */
[----:B------:R-:W-:Y:S01]  /*b1f0*/  IMAD.MOV.U32 R28, RZ, RZ, R24 ;  /* 0x000000ffff1c7224 */ /* 0x000fe200078e0018 */
[----:B------:R-:W-:Y:S01]  /*b200*/  UMOV UR5, 0x3eb0f5ff ;  /* 0x3eb0f5ff00057882 */ /* 0x000fe20000000000 */
[----:B------:R-:W-:Y:S01]  /*b210*/  SHF.R.U32.HI R23, RZ, 0x14, R23 ;  /* 0x00000014ff177819 */ /* 0x000fe20000011617 */
[----:B------:R-:W-:Y:S01]  /*b220*/  UMOV UR6, 0x3b39803f ;  /* 0x3b39803f00067882 */ /* 0x000fe20000000000 */
[----:B------:R-:W-:-:S06]  /*b230*/  UMOV UR7, 0x3c7abc9e ;  /* 0x3c7abc9e00077882 */ /* 0x000fcc0000000000 */
        /* <DEDUP_REMOVED lines=15> */
[----:B------:R-:W-:Y:S01]  /*b330*/  DFMA R34, R24, R34, R24 ;  /* 0x000000221822722b */ /* 0x000fe20000000018 */
[----:B------:R-:W-:Y:S02]  /*b340*/  IMAD.MOV.U32 R24, RZ, RZ, 0x41ad3b5a ;  /* 0x41ad3b5aff187424 */ /* 0x000fe400078e00ff */
[----:B------:R-:W-:-:S05]  /*b350*/  IMAD.MOV.U32 R25, RZ, RZ, 0x3ed0f5d2 ;  /* 0x3ed0f5d2ff197424 */ /* 0x000fca00078e00ff */
        /* <DEDUP_REMOVED lines=27> */
[----:B------:R-:W-:-:S08]  /*b510*/  DFMA R28, R36, R32, UR4 ;  /* 0x00000004241c7e2b */ /* 0x000fd00008000020 */
        /* <DEDUP_REMOVED lines=9> */
[C---:B------:R-:W-:Y:S02]  /*b5b0*/  DFMA R32, R26.reuse, R30, R32 ;  /* 0x0000001e1a20722b */ /* 0x040fe40000000020 */
[----:B------:R-:W-:-:S08]  /*b5c0*/  DMUL R30, R26, R36 ;  /* 0x000000241a1e7228 */ /* 0x000fd00000000000 */
[----:B------:R-:W-:-:S08]  /*b5d0*/  DFMA R38, R26, R36, -R30 ;  /* 0x000000241a26722b */ /* 0x000fd0000000081e */
[----:B------:R-:W-:-:S08]  /*b5e0*/  DFMA R38, R24, R36, R38 ;  /* 0x000000241826722b */ /* 0x000fd00000000026 */
[----:B------:R-:W-:Y:S02]  /*b5f0*/  DFMA R38, R26, R32, R38 ;  /* 0x000000201a26722b */ /* 0x000fe40000000026 */
[----:B------:R-:W-:-:S08]  /*b600*/  DADD R32, R28, R34 ;  /* 0x000000001c207229 */ /* 0x000fd00000000022 */
[----:B------:R-:W-:-:S08]  /*b610*/  DADD R28, R28, -R32 ;  /* 0x000000001c1c7229 */ /* 0x000fd00000000820 */
[----:B------:R-:W-:Y:S02]  /*b620*/  DADD R34, R34, R28 ;  /* 0x0000000022227229 */ /* 0x000fe4000000001c */
[----:B------:R-:W-:-:S08]  /*b630*/  DMUL R28, R32, R30 ;  /* 0x0000001e201c7228 */ /* 0x000fd00000000000 */
        /* <DEDUP_REMOVED lines=23> */
[----:B------:R-:W-:Y:S01]  /*b7b0*/  DADD R30, -R32, R30 ;  /* 0x00000000201e7229 */ /* 0x000fe2000000011e */
[----:B------:R-:W-:Y:S02]  /*b7c0*/  IMAD.MOV.U32 R32, RZ, RZ, 0x652b82fe ;  /* 0x652b82feff207424 */ /* 0x000fe400078e00ff */
[----:B------:R-:W-:-:S05]  /*b7d0*/  IMAD.MOV.U32 R33, RZ, RZ, 0x3ff71547 ;  /* 0x3ff71547ff217424 */ /* 0x000fca00078e00ff */
[----:B------:R-:W-:-:S08]  /*b7e0*/  DADD R30, R34, -R30 ;  /* 0x00000000221e7229 */ /* 0x000fd0000000081e */
[----:B------:R-:W-:-:S08]  /*b7f0*/  DFMA R30, R28, UR6, R30 ;  /* 0x000000061c1e7c2b */ /* 0x000fd0000800001e */
[----:B------:R-:W-:-:S08]  /*b800*/  DADD R28, R26, R30 ;  /* 0x000000001a1c7229 */ /* 0x000fd0000000001e */
[----:B------:R-:W-:Y:S02]  /*b810*/  DADD R26, R26, -R28 ;  /* 0x000000001a1a7229 */ /* 0x000fe4000000081c */
[----:B------:R-:W-:-:S06]  /*b820*/  DMUL R24, R28, 2 ;  /* 0x400000001c187828 */ /* 0x000fcc0000000000 */
[----:B------:R-:W-:Y:S02]  /*b830*/  DADD R26, R30, R26 ;  /* 0x000000001e1a7229 */ /* 0x000fe4000000001a */
[----:B------:R-:W-:-:S08]  /*b840*/  DFMA R28, R28, 2, -R24 ;  /* 0x400000001c1c782b */ /* 0x000fd00000000818 */
        /* <DEDUP_REMOVED lines=53> */
[----:B------:R-:W-:Y:S02]  /*bba0*/  @!P1 IMAD R27, R24, 0x100000, R27 ;  /* 0x00100000181b9824 */ /* 0x000fe400078e021b */
[----:B------:R-:W-:Y:S01]  /*bbb0*/  @!P1 IMAD.MOV.U32 R24, RZ, RZ, RZ ;  /* 0x000000ffff189224 */ /* 0x000fe200078e00ff */
[----:B------:R-:W-:-:S06]  /*bbc0*/  @!P1 LEA R25, R23, 0x3ff00000, 0x14 ;  /* 0x3ff0000017199811 */ /* 0x000fcc00078ea0ff */
[----:B------:R-:W-:-:S11]  /*bbd0*/  @!P1 DMUL R30, R26, R24 ;  /* 0x000000181a1e9228 */ /* 0x000fd60000000000 */
.L_x_385:
[----:B------:R-:W-:Y:S01]  /*bbe0*/  DFMA R28, R28, R30, R30 ;  /* 0x0000001e1c1c722b */ /* 0x000fe2000000001e */
[----:B------:R-:W-:Y:S01]  /*bbf0*/  IMAD.MOV.U32 R23, RZ, RZ, 0x0 ;  /* 0x00000000ff177424 */ /* 0x000fe200078e00ff */
[----:B------:R-:W-:-:S08]  /*bc00*/  DSETP.NEU.AND P0, PT, |R30|, +INF , PT ;  /* 0x7ff000001e00742a */ /* 0x000fd00003f0d200 */
[----:B------:R-:W-:Y:S02]  /*bc10*/  FSEL R24, R30, R28, !P0 ;  /* 0x0000001c1e187208 */ /* 0x000fe40004000000 */
[----:B------:R-:W-:Y:S01]  /*bc20*/  FSEL R25, R31, R29, !P0 ;  /* 0x0000001d1f197208 */ /* 0x000fe20004000000 */
[----:B------:R-:W-:Y:S06]  /*bc30*/  RET.REL.NODEC R22 `(_ZN3cub18CUB_300001_SM_10006detail6reduce18DeviceReduceKernelINS2_10policy_hubIfjN4cuda3std3__44plusIfEEE10Policy1000EN6thrust24THRUST_300001_SM_1000_NS17counting_iteratorIiNSD_11use_defaultESF_SF_EEjS9_f7rng_gpuEEvT0_PT3_T1_NS0_13GridEvenShareISL_EET2_T4_) ;  /* 0xffffff4016f07950 */ /* 0x000fec0003c3ffff */
.L_x_386:
        /* <DEDUP_REMOVED lines=12> */
.L_x_493:


//--------------------- .text._ZN3cub18CUB_300001_SM_10006detail6reduce28DeviceReduceSingleTileKernelINS2_10policy_hubIfjN4cuda3std3__44plusIfEEE10Policy1000EN6thrust24THRUST_300001_SM_1000_NS17counting_iteratorIiNSD_11use_defaultESF_SF_EEPdjS9_df7rng_gpuEEvT0_T1_T2_T3_T4_T6_ --------------------------
	.section	.text._ZN3cub18CUB_300001_SM_10006detail6reduce28DeviceReduceSingleTileKernelINS2_10policy_hubIfjN4cuda3std3__44plusIfEEE10Policy1000EN6thrust24THRUST_300001_SM_1000_NS17counting_iteratorIiNSD_11use_defaultESF_SF_EEPdjS9_df7rng_gpuEEvT0_T1_T2_T3_T4_T6_,"ax",@progbits
	.align	128
        .global         _ZN3cub18CUB_300001_SM_10006detail6reduce28DeviceReduceSingleTileKernelINS2_10policy_hubIfjN4cuda3std3__44plusIfEEE10Policy1000EN6thrust24THRUST_300001_SM_1000_NS17counting_iteratorIiNSD_11use_defaultESF_SF_EEPdjS9_df7rng_gpuEEvT0_T1_T2_T3_T4_T6_
        .type           _ZN3cub18CUB_300001_SM_10006detail6reduce28DeviceReduceSingleTileKernelINS2_10policy_hubIfjN4cuda3std3__44plusIfEEE10Policy1000EN6thrust24THRUST_300001_SM_1000_NS17counting_iteratorIiNSD_11use_defaultESF_SF_EEPdjS9_df7rng_gpuEEvT0_T1_T2_T3_T4_T6_,@function
        .size           _ZN3cub18CUB_300001_SM_10006detail6reduce28DeviceReduceSingleTileKernelINS2_10policy_hubIfjN4cuda3std3__44plusIfEEE10Policy1000EN6thrust24THRUST_300001_SM_1000_NS17counting_iteratorIiNSD_11use_defaultESF_SF_EEPdjS9_df7rng_gpuEEvT0_T1_T2_T3_T4_T6_,(.L_x_494 - _ZN3cub18CUB_300001_SM_10006detail6reduce28DeviceReduceSingleTileKernelINS2_10policy_hubIfjN4cuda3std3__44plusIfEEE10Policy1000EN6thrust24THRUST_300001_SM_1000_NS17counting_iteratorIiNSD_11use_defaultESF_SF_EEPdjS9_df7rng_gpuEEvT0_T1_T2_T3_T4_T6_)
        .other          _ZN3cub18CUB_300001_SM_10006detail6reduce28DeviceReduceSingleTileKernelINS2_10policy_hubIfjN4cuda3std3__44plusIfEEE10Policy1000EN6thrust24THRUST_300001_SM_1000_NS17counting_iteratorIiNSD_11use_defaultESF_SF_EEPdjS9_df7rng_gpuEEvT0_T1_T2_T3_T4_T6_,@"STO_CUDA_ENTRY STV_DEFAULT"
_ZN3cub18CUB_300001_SM_10006detail6reduce28DeviceReduceSingleTileKernelINS2_10policy_hubIfjN4cuda3std3__44plusIfEEE10Policy1000EN6thrust24THRUST_300001_SM_1000_NS17counting_iteratorIiNSD_11use_defaultESF_SF_EEPdjS9_df7rng_gpuEEvT0_T1_T2_T3_T4_T6_:
.text._ZN3cub18CUB_300001_SM_10006detail6reduce28DeviceReduceSingleTileKernelINS2_10policy_hubIfjN4cuda3std3__44plusIfEEE10Policy1000EN6thrust24THRUST_300001_SM_1000_NS17counting_iteratorIiNSD_11use_defaultESF_SF_EEPdjS9_df7rng_gpuEEvT0_T1_T2_T3_T4_T6_:
[----:B------:R-:W-:Y:S01]  /*0000*/  LDC R1, c[0x0][0x37c] ;  /* 0x0000df00ff017b82 */ /* 0x000fe20000000800 */
[----:B------:R-:W0:Y:S01]  /*0010*/  LDCU UR4, c[0x0][0x390] ;  /* 0x00007200ff0477ac */ /* 0x000e220008000800 */
[----:B------:R-:W1:Y:S01]  /*0020*/  LDCU.64 UR6, c[0x0][0x358] ;  /* 0x00006b00ff0677ac */ /* 0x000e620008000a00 */
[----:B0-----:R-:W-:-:S09]  /*0030*/  UISETP.NE.AND UP0, UPT, UR4, URZ, UPT ;  /* 0x000000ff0400728c */ /* 0x001fd2000bf05270 */
        /* <DEDUP_REMOVED lines=8> */
.L_x_387:
[----:B------:R-:W-:Y:S01]  /*00c0*/  UISETP.GT.U32.AND UP0, UPT, UR4, 0x1fff, UPT ;  /* 0x00001fff0400788c */ /* 0x000fe2000bf04070 */
[----:B------:R-:W-:Y:S08]  /*00d0*/  BSSY.RECONVERGENT B0, `(.L_x_388) ;  /* 0x0000b0c000007945 */ /* 0x000ff00003800200 */
        /* <DEDUP_REMOVED lines=46> */
[----:B------:R-:W-:Y:S05]  /*03c0*/  CALL.REL.NOINC `($_ZN3cub18CUB_300001_SM_10006detail6reduce28DeviceReduceSingleTileKernelINS2_10policy_hubIfjN4cuda3std3__44plusIfEEE10Policy1000EN6thrust24THRUST_300001_SM_1000_NS17counting_iteratorIiNSD_11use_defaultESF_SF_EEPdjS9_df7rng_gpuEEvT0_T1_T2_T3_T4_T6_$__internal_accurate_pow) ;  /* 0x000000b000b07944 */ /* 0x000fea0003c00000 */
[----:B------:R-:W-:Y:S05]  /*03d0*/  BSYNC.RECONVERGENT B2 ;  /* 0x0000000000027941 */ /* 0x000fea0003800200 */
.L_x_392:
        /* <DEDUP_REMOVED lines=16> */
[----:B------:R-:W-:Y:S05]  /*04e0*/  CALL.REL.NOINC `($_ZN3cub18CUB_300001_SM_10006detail6reduce28DeviceReduceSingleTileKernelINS2_10policy_hubIfjN4cuda3std3__44plusIfEEE10Policy1000EN6thrust24THRUST_300001_SM_1000_NS17counting_iteratorIiNSD_11use_defaultESF_SF_EEPdjS9_df7rng_gpuEEvT0_T1_T2_T3_T4_T6_$__internal_accurate_pow) ;  /* 0x000000b000687944 */ /* 0x000fea0003c00000 */
[----:B------:R-:W-:Y:S05]  /*04f0*/  BSYNC.RECONVERGENT B2 ;  /* 0x0000000000027941 */ /* 0x000fea0003800200 */
.L_x_393:
        /* <DEDUP_REMOVED lines=15> */
.L_x_391:
[----:B------:R-:W-:Y:S05]  /*05f0*/  BSYNC.RECONVERGENT B1 ;  /* 0x0000000000017941 */ /* 0x000fea0003800200 */
.L_x_390:
        /* <DEDUP_REMOVED lines=9> */
.L_x_398:
        /* <DEDUP_REMOVED lines=38> */
.L_x_396:
        /* <DEDUP_REMOVED lines=17> */
[----:B------:R-:W-:Y:S05]  /*0a00*/  CALL.REL.NOINC `($_ZN3cub18CUB_300001_SM_10006detail6reduce28DeviceReduceSingleTileKernelINS2_10policy_hubIfjN4cuda3std3__44plusIfEEE10Policy1000EN6thrust24THRUST_300001_SM_1000_NS17counting_iteratorIiNSD_11use_defaultESF_SF_EEPdjS9_df7rng_gpuEEvT0_T1_T2_T3_T4_T6_$__internal_accurate_pow) ;  /* 0x000000ac00207944 */ /* 0x000fea0003c00000 */
[----:B------:R-:W-:Y:S05]  /*0a10*/  BSYNC.RECONVERGENT B2 ;  /* 0x0000000000027941 */ /* 0x000fea0003800200 */
.L_x_397:
        /* <DEDUP_REMOVED lines=13> */
[----:B------:R-:W-:Y:S01]  /*0af0*/  FSEL R3, R17, 1.875, P0 ;  /* 0x3ff0000011037808 */ /* 0x000fe20000000000 */
[----:B------:R-:W-:-:S05]  /*0b00*/  IMAD.U32 R17, RZ, RZ, UR5 ;  /* 0x00000005ff117e24 */ /* 0x000fca000f8e00ff */
[----:B------:R-:W-:Y:S01]  /*0b10*/  DADD R10, R10, R2 ;  /* 0x000000000a0a7229 */ /* 0x000fe20000000002 */
[----:B------:R-:W-:-:S07]  /*0b20*/  ISETP.GE.AND P1, PT, R6, R17, PT ;  /* 0x000000110600720c */ /* 0x000fce0003f26270 */
[----:B------:R-:W-:-:S06]  /*0b30*/  DSETP.GTU.AND P0, PT, R10, 1, PT ;  /* 0x3ff000000a00742a */ /* 0x000fcc0003f0c000 */
[----:B------:R-:W-:-:S05]  /*0b40*/  FSEL R2, RZ, 1, P0 ;  /* 0x3f800000ff027808 */ /* 0x000fca0000000000 */
[----:B------:R-:W-:Y:S01]  /*0b50*/  FADD R7, R2, R7 ;  /* 0x0000000702077221 */ /* 0x000fe20000000000 */
[----:B------:R-:W-:Y:S06]  /*0b60*/  @!P1 BRA `(.L_x_398) ;  /* 0xfffffff800c89947 */ /* 0x000fec000383ffff */
.L_x_395:
[----:B------:R-:W-:Y:S05]  /*0b70*/  BSYNC.RECONVERGENT B1 ;  /* 0x0000000000017941 */ /* 0x000fea0003800200 */
.L_x_394:
[----:B------:R-:W-:-:S13]  /*0b80*/  ISETP.GE.U32.AND P0, PT, R17, 0x200, PT ;  /* 0x000002001100780c */ /* 0x000fda0003f06070 */
        /* <DEDUP_REMOVED lines=18> */
.L_x_479:
[----:B------:R-:W-:Y:S01]  /*0cb0*/  ISETP.NE.AND P0, PT, R8, RZ, PT ;  /* 0x000000ff0800720c */ /* 0x000fe20003f05270 */
[----:B-1----:R-:W-:Y:S01]  /*0cc0*/  FADD R3, R2, R3 ;  /* 0x0000000302037221 */ /* 0x002fe20000000000 */
[----:B------:R-:W-:Y:S05]  /*0cd0*/  WARPSYNC.ALL ;  /* 0x0000000000007948 */ /* 0x000fea0003800000 */
[----:B------:R-:W-:-:S04]  /*0ce0*/  ISETP.GT.AND P1, PT, R8, 0xf, PT ;  /* 0x0000000f0800780c */ /* 0x000fc80003f24270 */
[----:B0-----:R-:W-:Y:S02]  /*0cf0*/  FSEL R2, R2, R3, P1 ;  /* 0x0000000302027208 */ /* 0x001fe40000800000 */
[----:B------:R-:W0:Y:S01]  /*0d00*/  @!P0 S2R R6, SR_CgaCtaId ;  /* 0x0000000000068919 */ /* 0x000e220000008800 */
[----:B------:R-:W-:Y:S02]  /*0d10*/  @!P0 MOV R5, 0x400 ;  /* 0x0000040000058802 */ /* 0x000fe40000000f00 */
[----:B------:R-:W-:-:S04]  /*0d20*/  @!P0 SHF.R.U32.HI R4, RZ, 0x3, R0 ;  /* 0x00000003ff048819 */ /* 0x000fc80000011600 */
[----:B------:R-:W-:Y:S02]  /*0d30*/  @!P0 LOP3.LUT R4, R4, 0x7c, RZ, 0xc0, !PT ;  /* 0x0000007c04048812 */ /* 0x000fe400078ec0ff */
[----:B0-----:R-:W-:-:S05]  /*0d40*/  @!P0 LEA R5, R6, R5, 0x18 ;  /* 0x0000000506058211 */ /* 0x001fca00078ec0ff */
[----:B------:R-:W-:-:S05]  /*0d50*/  @!P0 IMAD.IADD R4, R4, 0x1, R5 ;  /* 0x0000000104048824 */ /* 0x000fca00078e0205 */
[----:B------:R1:W-:Y:S01]  /*0d60*/  @!P0 STS [R4+0x10], R3 ;  /* 0x0000100304008388 */ /* 0x0003e20000000800 */
[----:B------:R-:W-:Y:S01]  /*0d70*/  BAR.SYNC.DEFER_BLOCKING 0x0 ;  /* 0x0000000000007b1d */ /* 0x000fe20000010000 */
[----:B------:R-:W-:-:S13]  /*0d80*/  ISETP.NE.AND P0, PT, R0, RZ, PT ;  /* 0x000000ff0000720c */ /* 0x000fda0003f05270 */
[----:B-1----:R-:W-:Y:S05]  /*0d90*/  @P0 BRA `(.L_x_401) ;  /* 0x000000a000fc0947 */ /* 0x002fea0003800000 */
[----:B------:R-:W0:Y:S01]  /*0da0*/  S2UR UR5, SR_CgaCtaId ;  /* 0x00000000000579c3 */ /* 0x000e220000008800 */
[----:B------:R-:W-:Y:S02]  /*0db0*/  UMOV UR4, 0x400 ;  /* 0x0000040000047882 */ /* 0x000fe40000000000 */
[----:B0-----:R-:W-:-:S09]  /*0dc0*/  ULEA UR4, UR5, UR4, 0x18 ;  /* 0x0000000405047291 */ /* 0x001fd2000f8ec0ff */
        /* <DEDUP_REMOVED lines=20> */
.L_x_399:
        /* <DEDUP_REMOVED lines=25> */
.L_x_485:
[C---:B------:R-:W-:Y:S01]  /*10a0*/  ISETP.NE.AND P1, PT, R9.reuse, RZ, PT ;  /* 0x000000ff0900720c */ /* 0x040fe20003f25270 */
[----:B------:R-:W-:Y:S01]  /*10b0*/  VIADD R5, R9, 0x10 ;  /* 0x0000001009057836 */ /* 0x000fe20000000000 */
[----:B------:R-:W-:Y:S05]  /*10c0*/  WARPSYNC.ALL ;  /* 0x0000000000007948 */ /* 0x000fea0003800000 */
[----:B------:R-:W-:-:S06]  /*10d0*/  ISETP.GT.AND P0, PT, R5, R2, PT ;  /* 0x000000020500720c */ /* 0x000fcc0003f04270 */
[----:B------:R-:W2:Y:S01]  /*10e0*/  @!P1 S2R R11, SR_CgaCtaId ;  /* 0x00000000000b9919 */ /* 0x000ea20000008800 */
[----:B------:R-:W-:Y:S02]  /*10f0*/  @!P1 MOV R4, 0x400 ;  /* 0x0000040000049802 */ /* 0x000fe40000000f00 */
[----:B0-----:R-:W-:-:S04]  /*1100*/  @!P1 SHF.R.U32.HI R2, RZ, 0x3, R0 ;  /* 0x00000003ff029819 */ /* 0x001fc80000011600 */
[----:B-1----:R-:W-:Y:S01]  /*1110*/  @!P0 FADD R7, R7, R3 ;  /* 0x0000000307078221 */ /* 0x002fe20000000000 */
[----:B------:R-:W-:Y:S02]  /*1120*/  @!P1 LOP3.LUT R2, R2, 0x7c, RZ, 0xc0, !PT ;  /* 0x0000007c02029812 */ /* 0x000fe400078ec0ff */
[----:B------:R-:W-:Y:S02]  /*1130*/  ISETP.NE.AND P0, PT, R0, RZ, PT ;  /* 0x000000ff0000720c */ /* 0x000fe40003f05270 */
        /* <DEDUP_REMOVED lines=13> */
[----:B------:R-:W0:Y:S04]  /*1210*/  LDS.128 R20, [UR4+0x10] ;  /* 0x00001004ff147984 */ /* 0x000e280008000c00 */
[----:B------:R-:W2:Y:S04]  /*1220*/  LDS.128 R4, [UR4+0x20] ;  /* 0x00002004ff047984 */ /* 0x000ea80008000c00 */
[----:B-1----:R-:W1:Y:S04]  /*1230*/  LDS.128 R8, [UR4+0x30] ;  /* 0x00003004ff087984 */ /* 0x002e680008000c00 */
[----:B------:R-:W3:Y:S01]  /*1240*/  LDS.128 R12, [UR4+0x40] ;  /* 0x00004004ff0c7984 */ /* 0x000ee20008000c00 */
[----:B0-----:R-:W-:Y:S01]  /*1250*/  @P2 FADD R2, R2, R21 ;  /* 0x0000001502022221 */ /* 0x001fe20000000000 */
[----:B------:R-:W-:-:S03]  /*1260*/  ISETP.GT.U32.AND P2, PT, R17, 0x80, PT ;  /* 0x000000801100780c */ /* 0x000fc60003f44070 */
[----:B------:R-:W-:Y:S01]  /*1270*/  @P3 FADD R2, R2, R22 ;  /* 0x0000001602023221 */ /* 0x000fe20000000000 */
[----:B------:R-:W-:-:S03]  /*1280*/  ISETP.GT.U32.AND P3, PT, R17, 0xa0, PT ;  /* 0x000000a01100780c */ /* 0x000fc60003f64070 */
[----:B------:R-:W-:Y:S01]  /*1290*/  @P1 FADD R2, R2, R23 ;  /* 0x0000001702021221 */ /* 0x000fe20000000000 */
[----:B------:R-:W-:-:S05]  /*12a0*/  ISETP.GT.U32.AND P1, PT, R17, 0xe0, PT ;  /* 0x000000e01100780c */ /* 0x000fca0003f24070 */
        /* <DEDUP_REMOVED lines=8> */
[----:B-1----:R-:W-:Y:S01]  /*1330*/  @P2 FADD R2, R2, R8 ;  /* 0x0000000802022221 */ /* 0x002fe20000000000 */
        /* <DEDUP_REMOVED lines=12> */
.L_x_389:
        /* <DEDUP_REMOVED lines=42> */
.L_x_403:
        /* <DEDUP_REMOVED lines=19> */
.L_x_404:
        /* <DEDUP_REMOVED lines=37> */
[----:B------:R-:W-:Y:S02]  /*1a20*/  DSETP.GTU.AND P0, PT, R6, 1, PT ;  /* 0x3ff000000600742a */ /* 0x000fe40003f0c000 */
[----:B------:R-:W-:-:S02]  /*1a30*/  ISETP.GE.U32.AND P2, PT, R2, R11, PT ;  /* 0x0000000b0200720c */ /* 0x000fc40003f46070 */
[----:B------:R-:W-:Y:S02]  /*1a40*/  I2FP.F32.U32 R3, R9 ;  /* 0x0000000900037245 */ /* 0x000fe40000201000 */
[----:B------:R-:W-:Y:S02]  /*1a50*/  LOP3.LUT R9, R11, 0x7fffffff, RZ, 0x3c, !PT ;  /* 0x7fffffff0b097812 */ /* 0x000fe400078e3cff */
[----:B------:R-:W-:Y:S01]  /*1a60*/  FSEL R15, RZ, 1, P0 ;  /* 0x3f800000ff0f7808 */ /* 0x000fe20000000000 */
        /* <DEDUP_REMOVED lines=10> */
[----:B------:R-:W-:Y:S05]  /*1b10*/  CALL.REL.NOINC `($_ZN3cub18CUB_300001_SM_10006detail6reduce28DeviceReduceSingleTileKernelINS2_10policy_hubIfjN4cuda3std3__44plusIfEEE10Policy1000EN6thrust24THRUST_300001_SM_1000_NS17counting_iteratorIiNSD_11use_defaultESF_SF_EEPdjS9_df7rng_gpuEEvT0_T1_T2_T3_T4_T6_$__internal_accurate_pow) ;  /* 0x0000009800dc7944 */ /* 0x000fea0003c00000 */
[----:B------:R-:W-:Y:S05]  /*1b20*/  BSYNC.RECONVERGENT B1 ;  /* 0x0000000000017941 */ /* 0x000fea0003800200 */
.L_x_405:
        /* <DEDUP_REMOVED lines=19> */
.L_x_406:
        /* <DEDUP_REMOVED lines=52> */
[----:B------:R-:W-:Y:S05]  /*1fa0*/  CALL.REL.NOINC `($_ZN3cub18CUB_300001_SM_10006detail6reduce28DeviceReduceSingleTileKernelINS2_10policy_hubIfjN4cuda3std3__44plusIfEEE10Policy1000EN6thrust24THRUST_300001_SM_1000_NS17counting_iteratorIiNSD_11use_defaultESF_SF_EEPdjS9_df7rng_gpuEEvT0_T1_T2_T3_T4_T6_$__internal_accurate_pow) ;  /* 0x0000009400b87944 */ /* 0x000fea0003c00000 */
[----:B------:R-:W-:Y:S05]  /*1fb0*/  BSYNC.RECONVERGENT B1 ;  /* 0x0000000000017941 */ /* 0x000fea0003800200 */
.L_x_407:
        /* <DEDUP_REMOVED lines=19> */
.L_x_408:
        /* <DEDUP_REMOVED lines=54> */
.L_x_409:
        /* <DEDUP_REMOVED lines=19> */
.L_x_410:
        /* <DEDUP_REMOVED lines=52> */
[----:B------:R-:W-:Y:S05]  /*28c0*/  CALL.REL.NOINC `($_ZN3cub18CUB_300001_SM_10006detail6reduce28DeviceReduceSingleTileKernelINS2_10policy_hubIfjN4cuda3std3__44plusIfEEE10Policy1000EN6thrust24THRUST_300001_SM_1000_NS17counting_iteratorIiNSD_11use_defaultESF_SF_EEPdjS9_df7rng_gpuEEvT0_T1_T2_T3_T4_T6_$__internal_accurate_pow) ;  /* 0x0000008c00707944 */ /* 0x000fea0003c00000 */
[----:B------:R-:W-:Y:S05]  /*28d0*/  BSYNC.RECONVERGENT B1 ;  /* 0x0000000000017941 */ /* 0x000fea0003800200 */
.L_x_411:
        /* <DEDUP_REMOVED lines=19> */
.L_x_412:
        /* <DEDUP_REMOVED lines=54> */
.L_x_413:
        /* <DEDUP_REMOVED lines=19> */
.L_x_414:
        /* <DEDUP_REMOVED lines=54> */
.L_x_415:
        /* <DEDUP_REMOVED lines=19> */
.L_x_416:
        /* <DEDUP_REMOVED lines=54> */
.L_x_417:
        /* <DEDUP_REMOVED lines=19> */
.L_x_418:
        /* <DEDUP_REMOVED lines=54> */
.L_x_419:
        /* <DEDUP_REMOVED lines=19> */
.L_x_420:
        /* <DEDUP_REMOVED lines=54> */
.L_x_421:
        /* <DEDUP_REMOVED lines=17> */
[----:B------:R-:W-:Y:S05]  /*40c0*/  CALL.REL.NOINC `($_ZN3cub18CUB_300001_SM_10006detail6reduce28DeviceReduceSingleTileKernelINS2_10policy_hubIfjN4cuda3std3__44plusIfEEE10Policy1000EN6thrust24THRUST_300001_SM_1000_NS17counting_iteratorIiNSD_11use_defaultESF_SF_EEPdjS9_df7rng_gpuEEvT0_T1_T2_T3_T4_T6_$__internal_accurate_pow) ;  /* 0x0000007400707944 */ /* 0x000fea0003c00000 */
[----:B------:R-:W-:Y:S05]  /*40d0*/  BSYNC.RECONVERGENT B1 ;  /* 0x0000000000017941 */ /* 0x000fea0003800200 */
.L_x_422:
        /* <DEDUP_REMOVED lines=54> */
.L_x_423:
        /* <DEDUP_REMOVED lines=19> */
.L_x_424:
        /* <DEDUP_REMOVED lines=54> */
.L_x_425:
        /* <DEDUP_REMOVED lines=19> */
.L_x_426:
        /* <DEDUP_REMOVED lines=54> */
.L_x_427:
        /* <DEDUP_REMOVED lines=19> */
.L_x_428:
        /* <DEDUP_REMOVED lines=54> */
.L_x_429:
        /* <DEDUP_REMOVED lines=19> */
.L_x_430:
        /* <DEDUP_REMOVED lines=54> */
.L_x_431:
        /* <DEDUP_REMOVED lines=19> */
.L_x_432:
        /* <DEDUP_REMOVED lines=54> */
.L_x_433:
        /* <DEDUP_REMOVED lines=19> */
.L_x_434:
        /* <DEDUP_REMOVED lines=20> */
[----:B0-----:R-:W-:Y:S01]  /*5d80*/  UIADD3 UR5, UPT, UPT, UR4, -0x2000, URZ ;  /* 0xffffe00004057890 */ /* 0x001fe2000fffe0ff */
[----:B------:R-:W-:Y:S01]  /*5d90*/  @!P2 FSEL R17, R17, +QNAN , P1 ;  /* 0x7ff000001111a808 */ /* 0x000fe20000800000 */
[----:B------:R-:W-:Y:S01]  /*5da0*/  FADD R0, R0, R7 ;  /* 0x0000000700007221 */ /* 0x000fe20000000000 */
[----:B------:R-:W-:Y:S01]  /*5db0*/  FSEL R16, R16, RZ, P0 ;  /* 0x000000ff10107208 */ /* 0x000fe20000000000 */
[----:B------:R-:W-:Y:S01]  /*5dc0*/  UISETP.GE.U32.AND UP0, UPT, UR5, 0x2000, UPT ;  /* 0x000020000500788c */ /* 0x000fe2000bf06070 */
[----:B------:R-:W-:Y:S01]  /*5dd0*/  FSEL R17, R17, 1.875, P0 ;  /* 0x3ff0000011117808 */ /* 0x000fe20000000000 */
[----:B------:R-:W-:-:S05]  /*5de0*/  IMAD.MOV.U32 R38, RZ, RZ, 0x2000 ;  /* 0x00002000ff267424 */ /* 0x000fca00078e00ff */
        /* <DEDUP_REMOVED lines=9> */
[----:B------:R-:W0:Y:S06]  /*5e80*/  LDCU UR4, c[0x0][0x390] ;  /* 0x00007200ff0477ac */ /* 0x000e2c0008000800 */
.L_x_469:
        /* <DEDUP_REMOVED lines=38> */
[----:B0-----:R-:W-:Y:S05]  /*60f0*/  CALL.REL.NOINC `($_ZN3cub18CUB_300001_SM_10006detail6reduce28DeviceReduceSingleTileKernelINS2_10policy_hubIfjN4cuda3std3__44plusIfEEE10Policy1000EN6thrust24THRUST_300001_SM_1000_NS17counting_iteratorIiNSD_11use_defaultESF_SF_EEPdjS9_df7rng_gpuEEvT0_T1_T2_T3_T4_T6_$__internal_accurate_pow) ;  /* 0x0000005400647944 */ /* 0x001fea0003c00000 */
[----:B------:R-:W-:Y:S05]  /*6100*/  BSYNC.RECONVERGENT B1 ;  /* 0x0000000000017941 */ /* 0x000fea0003800200 */
.L_x_436:
        /* <DEDUP_REMOVED lines=19> */
.L_x_437:
        /* <DEDUP_REMOVED lines=54> */
.L_x_438:
        /* <DEDUP_REMOVED lines=19> */
.L_x_439:
        /* <DEDUP_REMOVED lines=54> */
.L_x_440:
        /* <DEDUP_REMOVED lines=19> */
.L_x_441:
        /* <DEDUP_REMOVED lines=54> */
.L_x_442:
        /* <DEDUP_REMOVED lines=19> */
.L_x_443:
        /* <DEDUP_REMOVED lines=52> */
[----:B------:R-:W-:Y:S05]  /*7330*/  CALL.REL.NOINC `($_ZN3cub18CUB_300001_SM_10006detail6reduce28DeviceReduceSingleTileKernelINS2_10policy_hubIfjN4cuda3std3__44plusIfEEE10Policy1000EN6thrust24THRUST_300001_SM_1000_NS17counting_iteratorIiNSD_11use_defaultESF_SF_EEPdjS9_df7rng_gpuEEvT0_T1_T2_T3_T4_T6_$__internal_accurate_pow) ;  /* 0x0000004000d47944 */ /* 0x000fea0003c00000 */
[----:B------:R-:W-:Y:S05]  /*7340*/  BSYNC.RECONVERGENT B1 ;  /* 0x0000000000017941 */ /* 0x000fea0003800200 */
.L_x_444:
        /* <DEDUP_REMOVED lines=19> */
.L_x_445:
        /* <DEDUP_REMOVED lines=54> */
.L_x_446:
        /* <DEDUP_REMOVED lines=19> */
.L_x_447:
        /* <DEDUP_REMOVED lines=54> */
.L_x_448:
        /* <DEDUP_REMOVED lines=19> */
.L_x_449:
        /* <DEDUP_REMOVED lines=54> */
.L_x_450:
        /* <DEDUP_REMOVED lines=19> */
.L_x_451:
        /* <DEDUP_REMOVED lines=54> */
.L_x_452:
        /* <DEDUP_REMOVED lines=19> */
.L_x_453:
        /* <DEDUP_REMOVED lines=54> */
.L_x_454:
        /* <DEDUP_REMOVED lines=19> */
.L_x_455:
        /* <DEDUP_REMOVED lines=54> */
.L_x_456:
        /* <DEDUP_REMOVED lines=19> */
.L_x_457:
        /* <DEDUP_REMOVED lines=52> */
[----:B------:R-:W-:Y:S05]  /*9320*/  CALL.REL.NOINC `($_ZN3cub18CUB_300001_SM_10006detail6reduce28DeviceReduceSingleTileKernelINS2_10policy_hubIfjN4cuda3std3__44plusIfEEE10Policy1000EN6thrust24THRUST_300001_SM_1000_NS17counting_iteratorIiNSD_11use_defaultESF_SF_EEPdjS9_df7rng_gpuEEvT0_T1_T2_T3_T4_T6_$__internal_accurate_pow) ;  /* 0x0000002000d87944 */ /* 0x000fea0003c00000 */
[----:B------:R-:W-:Y:S05]  /*9330*/  BSYNC.RECONVERGENT B1 ;  /* 0x0000000000017941 */ /* 0x000fea0003800200 */
.L_x_458:
        /* <DEDUP_REMOVED lines=19> */
.L_x_459:
        /* <DEDUP_REMOVED lines=54> */
.L_x_460:
        /* <DEDUP_REMOVED lines=19> */
.L_x_461:
        /* <DEDUP_REMOVED lines=54> */
.L_x_462:
        /* <DEDUP_REMOVED lines=19> */
.L_x_463:
        /* <DEDUP_REMOVED lines=54> */
.L_x_464:
        /* <DEDUP_REMOVED lines=19> */
.L_x_465:
        /* <DEDUP_REMOVED lines=54> */
.L_x_466:
        /* <DEDUP_REMOVED lines=19> */
.L_x_467:
[----:B------:R-:W-:Y:S01]  /*a6b0*/  DADD R48, R48, 2 ;  /* 0x4000000030307429 */ /* 0x000fe20000000000 */
[----:B------:R-:W-:Y:S01]  /*a6c0*/  FSETP.NEU.AND P2, PT, R45, +INF , PT ;  /* 0x7f8000002d00780b */ /* 0x000fe20003f4d000 */
[----:B------:R-:W-:Y:S01]  /*a6d0*/  FADD R13, R13, R12 ;  /* 0x0000000c0d0d7221 */ /* 0x000fe20000000000 */
[----:B------:R-:W-:Y:S01]  /*a6e0*/  FSETP.NEU.AND P0, PT, R45, RZ, PT ;  /* 0x000000ff2d00720b */ /* 0x000fe20003f0d000 */
[----:B------:R-:W-:Y:S01]  /*a6f0*/  FADD R12, R11, R10 ;  /* 0x0000000a0b0c7221 */ /* 0x000fe20000000000 */
[----:B------:R-:W-:Y:S01]  /*a700*/  FADD R47, R0, R47 ;  /* 0x0000002f002f7221 */ /* 0x000fe20000000000 */
[----:B------:R-:W-:Y:S01]  /*a710*/  IADD3 R0, PT, PT, -R38, UR4, RZ ;  /* 0x0000000426007c10 */ /* 0x000fe2000fffe1ff */
        /* <DEDUP_REMOVED lines=18> */
[----:B------:R-:W-:Y:S01]  /*a840*/  FADD R12, R13, R12 ;  /* 0x0000000c0d0c7221 */ /* 0x000fe20000000000 */
[----:B------:R-:W-:Y:S01]  /*a850*/  ISETP.GE.U32.AND P1, PT, R0, 0x2000, PT ;  /* 0x000020000000780c */ /* 0x000fe20003f26070 */
[----:B------:R-:W-:-:S03]  /*a860*/  FADD R5, R5, R2 ;  /* 0x0000000205057221 */ /* 0x000fc60000000000 */
[----:B------:R-:W-:Y:S01]  /*a870*/  DADD R50, R50, R10 ;  /* 0x0000000032327229 */ /* 0x000fe2000000000a */
[----:B------:R-:W-:-:S07]  /*a880*/  FADD R12, R12, R5 ;  /* 0x000000050c0c7221 */ /* 0x000fce0000000000 */
[----:B------:R-:W-:-:S06]  /*a890*/  DSETP.GTU.AND P0, PT, R50, 1, PT ;  /* 0x3ff000003200742a */ /* 0x000fcc0003f0c000 */
[----:B------:R-:W-:-:S05]  /*a8a0*/  FSEL R15, RZ, 1, P0 ;  /* 0x3f800000ff0f7808 */ /* 0x000fca0000000000 */
[----:B------:R-:W-:Y:S01]  /*a8b0*/  FADD R15, R15, R12 ;  /* 0x0000000c0f0f7221 */ /* 0x000fe20000000000 */
[----:B------:R-:W-:Y:S06]  /*a8c0*/  @!P1 BRA `(.L_x_468) ;  /* 0x0000000400689947 */ /* 0x000fec0003800000 */
[----:B------:R-:W-:-:S05]  /*a8d0*/  VIADD R38, R38, 0x2000 ;  /* 0x0000200026267836 */ /* 0x000fca0000000000 */
[----:B------:R-:W-:-:S13]  /*a8e0*/  ISETP.GT.U32.AND P0, PT, R38, UR5, PT ;  /* 0x0000000526007c0c */ /* 0x000fda000bf04070 */
[----:B------:R-:W-:Y:S05]  /*a8f0*/  @!P0 BRA `(.L_x_469) ;  /* 0xffffffb400648947 */ /* 0x000fea000383ffff */
.L_x_435:
[----:B------:R-:W-:-:S13]  /*a900*/  ISETP.GE.U32.AND P0, PT, R38, UR4, PT ;  /* 0x0000000426007c0c */ /* 0x000fda000bf06070 */
        /* <DEDUP_REMOVED lines=8> */
.L_x_473:
        /* <DEDUP_REMOVED lines=38> */
.L_x_471:
        /* <DEDUP_REMOVED lines=19> */
.L_x_472:
        /* <DEDUP_REMOVED lines=20> */
.L_x_470:
[----:B------:R-:W-:Y:S05]  /*ae60*/  BSYNC.RECONVERGENT B1 ;  /* 0x0000000000017941 */ /* 0x000fea0003800200 */
.L_x_468:
        /* <DEDUP_REMOVED lines=50> */
.L_x_401:
[----:B------:R-:W-:Y:S05]  /*b190*/  BSYNC.RECONVERGENT B0 ;  /* 0x0000000000007941 */ /* 0x000fea0003800200 */
.L_x_388:
[----:B------:R-:W-:Y:S05]  /*b1a0*/  @P0 EXIT ;  /* 0x000000000000094d */ /* 0x000fea0003800000 */
[----:B------:R-:W0:Y:S01]  /*b1b0*/  LDCU.64 UR4, c[0x0][0x398] ;  /* 0x00007300ff0477ac */ /* 0x000e220008000a00 */
[----:B------:R-:W2:Y:S01]  /*b1c0*/  LDC.64 R4, c[0x0][0x388] ;  /* 0x0000e200ff047b82 */ /* 0x000ea20000000a00 */
[----:B0-----:R-:W0:Y:S02]  /*b1d0*/  F2F.F32.F64 R3, UR4 ;  /* 0x0000000400037d10 */ /* 0x001e240008301000 */
[----:B0-----:R-:W-:-:S06]  /*b1e0*/  FADD R3, R3, R2 ;  /* 0x0000000203037221 */ /* 0x001fcc0000000000 */
[----:B-1----:R-:W2:Y:S02]  /*b1f0*/  F2F.F64.F32 R2, R3 ;  /* 0x0000000300027310 */ /* 0x002ea40000201800 */
[----:B--2---:R-:W-:Y:S01]  /*b200*/  STG.E.64 desc[UR6][R4.64], R2 ;  /* 0x0000000204007986 */ /* 0x004fe2000c101b06 */
[----:B------:R-:W-:Y:S05]  /*b210*/  EXIT ;  /* 0x000000000000794d */ /* 0x000fea0003800000 */
.L_x_400:
[----:B------:R-:W-:Y:S02]  /*b220*/  IMAD.MOV.U32 R6, RZ, RZ, 0x1 ;  /* 0x00000001ff067424 */ /* 0x000fe400078e00ff */
[----:B------:R-:W-:Y:S02]  /*b230*/  IMAD.MOV.U32 R11, RZ, RZ, 0x1f ;  /* 0x0000001fff0b7424 */ /* 0x000fe400078e00ff */
[----:B------:R-:W-:-:S07]  /*b240*/  IMAD.MOV.U32 R4, RZ, RZ, -0x1 ;  /* 0xffffffffff047424 */ /* 0x000fce00078e00ff */
[----:B0-----:R-:W-:Y:S05]  /*b250*/  WARPSYNC.COLLECTIVE R4, `(.L_x_474) ;  /* 0x0000000004087348 */ /* 0x001fea0003c00000 */
[----:B------:R1:W2:Y:S02]  /*b260*/  SHFL.DOWN P0, R3, R7, R6, R11 ;  /* 0x0800000607037389 */ /* 0x0002a4000000000b */
[----:B012---:R-:W-:Y:S05]  /*b270*/  ENDCOLLECTIVE ;  /* 0x000000000000791b */ /* 0x007fea0003800000 */
.L_x_474:
        /* <DEDUP_REMOVED lines=9> */
.L_x_475:
[----:B------:R-:W-:Y:S01]  /*b310*/  IMAD.MOV.U32 R6, RZ, RZ, 0x4 ;  /* 0x00000004ff067424 */ /* 0x000fe200078e00ff */
[----:B------:R-:W-:-:S13]  /*b320*/  ISETP.GT.AND P0, PT, R8, 0x1d, PT ;  /* 0x0000001d0800780c */ /* 0x000fda0003f04270 */
[----:B------:R-:W-:-:S04]  /*b330*/  @!P0 FADD R2, R2, R3 ;  /* 0x0000000302028221 */ /* 0x000fc80000000000 */
[----:B------:R-:W-:-:S07]  /*b340*/  IMAD.MOV.U32 R7, RZ, RZ, R2 ;  /* 0x000000ffff077224 */ /* 0x000fce00078e0002 */
[----:B------:R-:W-:Y:S05]  /*b350*/  WARPSYNC.COLLECTIVE R4, `(.L_x_476) ;  /* 0x0000000004087348 */ /* 0x000fea0003c00000 */
[----:B------:R0:W1:Y:S02]  /*b360*/  SHFL.DOWN P0, R3, R7, R6, R11 ;  /* 0x0800000607037389 */ /* 0x000064000000000b */
[----:B01----:R-:W-:Y:S05]  /*b370*/  ENDCOLLECTIVE ;  /* 0x000000000000791b */ /* 0x003fea0003800000 */
.L_x_476:
[----:B------:R-:W-:Y:S01]  /*b380*/  IMAD.MOV.U32 R6, RZ, RZ, 0x8 ;  /* 0x00000008ff067424 */ /* 0x000fe200078e00ff */
[----:B------:R-:W-:-:S13]  /*b390*/  ISETP.GT.AND P0, PT, R8, 0x1b, PT ;  /* 0x0000001b0800780c */ /* 0x000fda0003f04270 */
[----:B------:R-:W-:-:S04]  /*b3a0*/  @!P0 FADD R2, R2, R3 ;  /* 0x0000000302028221 */ /* 0x000fc80000000000 */
[----:B------:R-:W-:-:S07]  /*b3b0*/  IMAD.MOV.U32 R7, RZ, RZ, R2 ;  /* 0x000000ffff077224 */ /* 0x000fce00078e0002 */
[----:B------:R-:W-:Y:S05]  /*b3c0*/  WARPSYNC.COLLECTIVE R4, `(.L_x_477) ;  /* 0x0000000004087348 */ /* 0x000fea0003c00000 */
[----:B------:R0:W1:Y:S02]  /*b3d0*/  SHFL.DOWN P0, R3, R7, R6, R11 ;  /* 0x0800000607037389 */ /* 0x000064000000000b */
[----:B01----:R-:W-:Y:S05]  /*b3e0*/  ENDCOLLECTIVE ;  /* 0x000000000000791b */ /* 0x003fea0003800000 */
.L_x_477:
[----:B------:R-:W-:Y:S01]  /*b3f0*/  IMAD.MOV.U32 R6, RZ, RZ, 0x10 ;  /* 0x00000010ff067424 */ /* 0x000fe200078e00ff */
[----:B------:R-:W-:-:S13]  /*b400*/  ISETP.GT.AND P0, PT, R8, 0x17, PT ;  /* 0x000000170800780c */ /* 0x000fda0003f04270 */
[----:B------:R-:W-:-:S04]  /*b410*/  @!P0 FADD R2, R2, R3 ;  /* 0x0000000302028221 */ /* 0x000fc80000000000 */
[----:B------:R-:W-:-:S07]  /*b420*/  IMAD.MOV.U32 R7, RZ, RZ, R2 ;  /* 0x000000ffff077224 */ /* 0x000fce00078e0002 */
[----:B------:R-:W-:Y:S05]  /*b430*/  WARPSYNC.COLLECTIVE R4, `(.L_x_478) ;  /* 0x0000000004087348 */ /* 0x000fea0003c00000 */
[----:B------:R0:W1:Y:S02]  /*b440*/  SHFL.DOWN P0, R3, R7, R6, R11 ;  /* 0x0800000607037389 */ /* 0x000064000000000b */
[----:B01----:R-:W-:Y:S05]  /*b450*/  ENDCOLLECTIVE ;  /* 0x000000000000791b */ /* 0x003fea0003800000 */
.L_x_478:
[----:B------:R-:W-:Y:S05]  /*b460*/  BRA `(.L_x_479) ;  /* 0xffffff5800107947 */ /* 0x000fea000383ffff */
.L_x_402:
[----:B------:R-:W-:Y:S02]  /*b470*/  IMAD.MOV.U32 R6, RZ, RZ, 0x1 ;  /* 0x00000001ff067424 */ /* 0x000fe400078e00ff */
[----:B------:R-:W-:Y:S02]  /*b480*/  IMAD.MOV.U32 R11, RZ, RZ, R2 ;  /* 0x000000ffff0b7224 */ /* 0x000fe400078e0002 */
[----:B------:R-:W-:Y:S02]  /*b490*/  IMAD.MOV.U32 R4, RZ, RZ, -0x1 ;  /* 0xffffffffff047424 */ /* 0x000fe400078e00ff */
[----:B0-----:R-:W-:-:S07]  /*b4a0*/  VIADD R5, R9, 0x2 ;  /* 0x0000000209057836 */ /* 0x001fce0000000000 */
[----:B------:R-:W-:Y:S05]  /*b4b0*/  WARPSYNC.COLLECTIVE R4, `(.L_x_480) ;  /* 0x0000000004087348 */ /* 0x000fea0003c00000 */
[----:B------:R0:W1:Y:S02]  /*b4c0*/  SHFL.DOWN P0, R3, R7, R6, R11 ;  /* 0x0800000607037389 */ /* 0x000064000000000b */
[----:B01----:R-:W-:Y:S05]  /*b4d0*/  ENDCOLLECTIVE ;  /* 0x000000000000791b */ /* 0x003fea0003800000 */
.L_x_480:
[----:B------:R-:W-:Y:S01]  /*b4e0*/  IMAD.MOV.U32 R6, RZ, RZ, 0x2 ;  /* 0x00000002ff067424 */ /* 0x000fe200078e00ff */
[----:B------:R-:W-:-:S13]  /*b4f0*/  ISETP.GE.AND P0, PT, R9, R2, PT ;  /* 0x000000020900720c */ /* 0x000fda0003f06270 */
[----:B------:R-:W-:-:S07]  /*b500*/  @!P0 FADD R7, R3, R7 ;  /* 0x0000000703078221 */ /* 0x000fce0000000000 */
[----:B------:R-:W-:Y:S05]  /*b510*/  WARPSYNC.COLLECTIVE R4, `(.L_x_481) ;  /* 0x0000000004087348 */ /* 0x000fea0003c00000 */
[----:B------:R0:W1:Y:S02]  /*b520*/  SHFL.DOWN P0, R3, R7, R6, R11 ;  /* 0x0800000607037389 */ /* 0x000064000000000b */
[----:B01----:R-:W-:Y:S05]  /*b530*/  ENDCOLLECTIVE ;  /* 0x000000000000791b */ /* 0x003fea0003800000 */
.L_x_481:
[----:B------:R-:W-:Y:S01]  /*b540*/  IMAD.MOV.U32 R6, RZ, RZ, 0x4 ;  /* 0x00000004ff067424 */ /* 0x000fe200078e00ff */
[----:B------:R-:W-:Y:S01]  /*b550*/  ISETP.GT.AND P0, PT, R5, R2, PT ;  /* 0x000000020500720c */ /* 0x000fe20003f04270 */
[----:B------:R-:W-:-:S12]  /*b560*/  VIADD R5, R9, 0x4 ;  /* 0x0000000409057836 */ /* 0x000fd80000000000 */
[----:B------:R-:W-:-:S07]  /*b570*/  @!P0 FADD R7, R7, R3 ;  /* 0x0000000307078221 */ /* 0x000fce0000000000 */
[----:B------:R-:W-:Y:S05]  /*b580*/  WARPSYNC.COLLECTIVE R4, `(.L_x_482) ;  /* 0x0000000004087348 */ /* 0x000fea0003c00000 */
[----:B------:R0:W1:Y:S02]  /*b590*/  SHFL.DOWN P0, R3, R7, R6, R11 ;  /* 0x0800000607037389 */ /* 0x000064000000000b */
[----:B01----:R-:W-:Y:S05]  /*b5a0*/  ENDCOLLECTIVE ;  /* 0x000000000000791b */ /* 0x003fea0003800000 */
.L_x_482:
[----:B------:R-:W-:Y:S01]  /*b5b0*/  IMAD.MOV.U32 R6, RZ, RZ, 0x8 ;  /* 0x00000008ff067424 */ /* 0x000fe200078e00ff */
[----:B------:R-:W-:Y:S01]  /*b5c0*/  ISETP.GT.AND P0, PT, R5, R2, PT ;  /* 0x000000020500720c */ /* 0x000fe20003f04270 */
[----:B------:R-:W-:-:S12]  /*b5d0*/  VIADD R5, R9, 0x8 ;  /* 0x0000000809057836 */ /* 0x000fd80000000000 */
[----:B------:R-:W-:-:S07]  /*b5e0*/  @!P0 FADD R7, R7, R3 ;  /* 0x0000000307078221 */ /* 0x000fce0000000000 */
[----:B------:R-:W-:Y:S05]  /*b5f0*/  WARPSYNC.COLLECTIVE R4, `(.L_x_483) ;  /* 0x0000000004087348 */ /* 0x000fea0003c00000 */
[----:B------:R0:W1:Y:S02]  /*b600*/  SHFL.DOWN P0, R3, R7, R6, R11 ;  /* 0x0800000607037389 */ /* 0x000064000000000b */
[----:B01----:R-:W-:Y:S05]  /*b610*/  ENDCOLLECTIVE ;  /* 0x000000000000791b */ /* 0x003fea0003800000 */
.L_x_483:
[----:B------:R-:W-:Y:S01]  /*b620*/  IMAD.MOV.U32 R6, RZ, RZ, 0x10 ;  /* 0x00000010ff067424 */ /* 0x000fe200078e00ff */
[----:B------:R-:W-:-:S13]  /*b630*/  ISETP.GT.AND P0, PT, R5, R2, PT ;  /* 0x000000020500720c */ /* 0x000fda0003f04270 */
[----:B------:R-:W-:-:S07]  /*b640*/  @!P0 FADD R7, R7, R3 ;  /* 0x0000000307078221 */ /* 0x000fce0000000000 */
[----:B------:R-:W-:Y:S05]  /*b650*/  WARPSYNC.COLLECTIVE R4, `(.L_x_484) ;  /* 0x0000000004087348 */ /* 0x000fea0003c00000 */
[----:B------:R0:W1:Y:S02]  /*b660*/  SHFL.DOWN P0, R3, R7, R6, R11 ;  /* 0x0800000607037389 */ /* 0x000064000000000b */
[----:B01----:R-:W-:Y:S05]  /*b670*/  ENDCOLLECTIVE ;  /* 0x000000000000791b */ /* 0x003fea0003800000 */
.L_x_484:
[----:B------:R-:W-:Y:S05]  /*b680*/  BRA `(.L_x_485) ;  /* 0xffffff5800847947 */ /* 0x000fea000383ffff */
        .type           $_ZN3cub18CUB_300001_SM_10006detail6reduce28DeviceReduceSingleTileKernelINS2_10policy_hubIfjN4cuda3std3__44plusIfEEE10Policy1000EN6thrust24THRUST_300001_SM_1000_NS17counting_iteratorIiNSD_11use_defaultESF_SF_EEPdjS9_df7rng_gpuEEvT0_T1_T2_T3_T4_T6_$__internal_accurate_pow,@function
        .size           $_ZN3cub18CUB_300001_SM_10006detail6reduce28DeviceReduceSingleTileKernelINS2_10policy_hubIfjN4cuda3std3__44plusIfEEE10Policy1000EN6thrust24THRUST_300001_SM_1000_NS17counting_iteratorIiNSD_11use_defaultESF_SF_EEPdjS9_df7rng_gpuEEvT0_T1_T2_T3_T4_T6_$__internal_accurate_pow,(.L_x_494 - $_ZN3cub18CUB_300001_SM_10006detail6reduce28DeviceReduceSingleTileKernelINS2_10policy_hubIfjN4cuda3std3__44plusIfEEE10Policy1000EN6thrust24THRUST_300001_SM_1000_NS17counting_iteratorIiNSD_11use_defaultESF_SF_EEPdjS9_df7rng_gpuEEvT0_T1_T2_T3_T4_T6_$__internal_accurate_pow)
$_ZN3cub18CUB_300001_SM_10006detail6reduce28DeviceReduceSingleTileKernelINS2_10policy_hubIfjN4cuda3std3__44plusIfEEE10Policy1000EN6thrust24THRUST_300001_SM_1000_NS17counting_iteratorIiNSD_11use_defaultESF_SF_EEPdjS9_df7rng_gpuEEvT0_T1_T2_T3_T4_T6_$__internal_accurate_pow:
        /* <DEDUP_REMOVED lines=162> */
.L_x_486:
[----:B------:R-:W-:Y:S01]  /*c0b0*/  DFMA R20, R20, R22, R22 ;  /* 0x000000161414722b */ /* 0x000fe20000000016 */
[----:B------:R-:W-:Y:S01]  /*c0c0*/  IMAD.MOV.U32 R43, RZ, RZ, 0x0 ;  /* 0x00000000ff2b7424 */ /* 0x000fe200078e00ff */
[----:B------:R-:W-:-:S08]  /*c0d0*/  DSETP.NEU.AND P0, PT, |R22|, +INF , PT ;  /* 0x7ff000001600742a */ /* 0x000fd00003f0d200 */
[----:B------:R-:W-:Y:S02]  /*c0e0*/  FSEL R16, R22, R20, !P0 ;  /* 0x0000001416107208 */ /* 0x000fe40004000000 */
[----:B------:R-:W-:Y:S01]  /*c0f0*/  FSEL R17, R23, R21, !P0 ;  /* 0x0000001517117208 */ /* 0x000fe20004000000 */
[----:B------:R-:W-:Y:S06]  /*c100*/  RET.REL.NODEC R42 `(_ZN3cub18CUB_300001_SM_10006detail6reduce28DeviceReduceSingleTileKernelINS2_10policy_hubIfjN4cuda3std3__44plusIfEEE10Policy1000EN6thrust24THRUST_300001_SM_1000_NS17counting_iteratorIiNSD_11use_defaultESF_SF_EEPdjS9_df7rng_gpuEEvT0_T1_T2_T3_T4_T6_) ;  /* 0xffffff3c2abc7950 */ /* 0x000fec0003c3ffff */
.L_x_487:
        /* <DEDUP_REMOVED lines=15> */
.L_x_494:


//--------------------- .text._ZN3cub18CUB_300001_SM_10006detail8for_each13static_kernelINS2_12policy_hub_t12policy_500_tEmN6thrust24THRUST_300001_SM_1000_NS8cuda_cub20__uninitialized_fill7functorINS7_10device_ptrIiEEiEEEEvT0_T1_ --------------------------
	.section	.text._ZN3cub18CUB_300001_SM_10006detail8for_each13static_kernelINS2_12policy_hub_t12policy_500_tEmN6thrust24THRUST_300001_SM_1000_NS8cuda_cub20__uninitialized_fill7functorINS7_10device_ptrIiEEiEEEEvT0_T1_,"ax",@progbits
	.align	128
        .global         _ZN3cub18CUB_300001_SM_10006detail8for_each13static_kernelINS2_12policy_hub_t12policy_500_tEmN6thrust24THRUST_300001_SM_1000_NS8cuda_cub20__uninitialized_fill7functorINS7_10device_ptrIiEEiEEEEvT0_T1_
        .type           _ZN3cub18CUB_300001_SM_10006detail8for_each13static_kernelINS2_12policy_hub_t12policy_500_tEmN6thrust24THRUST_300001_SM_1000_NS8cuda_cub20__uninitialized_fill7functorINS7_10device_ptrIiEEiEEEEvT0_T1_,@function
        .size           _ZN3cub18CUB_300001_SM_10006detail8for_each13static_kernelINS2_12policy_hub_t12policy_500_tEmN6thrust24THRUST_300001_SM_1000_NS8cuda_cub20__uninitialized_fill7functorINS7_10device_ptrIiEEiEEEEvT0_T1_,(.L_x_501 - _ZN3cub18CUB_300001_SM_10006detail8for_each13static_kernelINS2_12policy_hub_t12policy_500_tEmN6thrust24THRUST_300001_SM_1000_NS8cuda_cub20__uninitialized_fill7functorINS7_10device_ptrIiEEiEEEEvT0_T1_)
        .other          _ZN3cub18CUB_300001_SM_10006detail8for_each13static_kernelINS2_12policy_hub_t12policy_500_tEmN6thrust24THRUST_300001_SM_1000_NS8cuda_cub20__uninitialized_fill7functorINS7_10device_ptrIiEEiEEEEvT0_T1_,@"STO_CUDA_ENTRY STV_DEFAULT"
_ZN3cub18CUB_300001_SM_10006detail8for_each13static_kernelINS2_12policy_hub_t12policy_500_tEmN6thrust24THRUST_300001_SM_1000_NS8cuda_cub20__uninitialized_fill7functorINS7_10device_ptrIiEEiEEEEvT0_T1_:
.text._ZN3cub18CUB_300001_SM_10006detail8for_each13static_kernelINS2_12policy_hub_t12policy_500_tEmN6thrust24THRUST_300001_SM_1000_NS8cuda_cub20__uninitialized_fill7functorINS7_10device_ptrIiEEiEEEEvT0_T1_:
[----:B------:R-:W-:Y:S08]  /*0000*/  LDC R1, c[0x0][0x37c] ;  /* 0x0000df00ff017b82 */ /* 0x000ff00000000800 */
[----:B------:R-:W0:Y:S01]  /*0010*/  S2UR UR4, SR_CTAID.X ;  /* 0x00000000000479c3 */ /* 0x000e220000002500 */
[----:B------:R-:W1:Y:S01]  /*0020*/  LDCU.64 UR6, c[0x0][0x380] ;  /* 0x00007000ff0677ac */ /* 0x000e620008000a00 */
[----:B------:R-:W2:Y:S01]  /*0030*/  LDCU.64 UR8, c[0x0][0x358] ;  /* 0x00006b00ff0877ac */ /* 0x000ea20008000a00 */
[----:B0-----:R-:W-:-:S04]  /*0040*/  UIMAD.WIDE.U32 UR4, UR4, 0x200, URZ ;  /* 0x00000200040478a5 */ /* 0x001fc8000f8e00ff */
[----:B-1----:R-:W-:-:S04]  /*0050*/  UIADD3 UR6, UP0, UPT, -UR4, UR6, URZ ;  /* 0x0000000604067290 */ /* 0x002fc8000ff1e1ff */
[----:B------:R-:W-:Y:S02]  /*0060*/  UIADD3.X UR7, UPT, UPT, ~UR5, UR7, URZ, UP0, !UPT ;  /* 0x0000000705077290 */ /* 0x000fe400087fe5ff */
[----:B------:R-:W-:-:S04]  /*0070*/  UISETP.GE.U32.AND UP0, UPT, UR6, 0x200, UPT ;  /* 0x000002000600788c */ /* 0x000fc8000bf06070 */
[----:B------:R-:W-:-:S09]  /*0080*/  UISETP.GE.U32.AND.EX UP0, UPT, UR7, URZ, UPT, UP0 ;  /* 0x000000ff0700728c */ /* 0x000fd2000bf06100 */
[----:B--2---:R-:W-:Y:S05]  /*0090*/  BRA.U !UP0, `(.L_x_488) ;  /* 0x0000000108287547 */ /* 0x004fea000b800000 */
[----:B------:R-:W0:Y:S01]  /*00a0*/  S2R R0, SR_TID.X ;  /* 0x0000000000007919 */ /* 0x000e220000002100 */
[----:B------:R-:W1:Y:S01]  /*00b0*/  LDCU.64 UR6, c[0x0][0x388] ;  /* 0x00007100ff0677ac */ /* 0x000e620008000a00 */
[----:B------:R-:W2:Y:S01]  /*00c0*/  LDC R5, c[0x0][0x390] ;  /* 0x0000e400ff057b82 */ /* 0x000ea20000000800 */
[----:B0-----:R-:W-:-:S05]  /*00d0*/  IADD3 R0, P0, PT, R0, UR4, RZ ;  /* 0x0000000400007c10 */ /* 0x001fca000ff1e0ff */
[----:B------:R-:W-:Y:S01]  /*00e0*/  IMAD.X R3, RZ, RZ, UR5, P0 ;  /* 0x00000005ff037e24 */ /* 0x000fe200080e06ff */
[----:B-1----:R-:W-:-:S04]  /*00f0*/  LEA R2, P0, R0, UR6, 0x2 ;  /* 0x0000000600027c11 */ /* 0x002fc8000f8010ff */
[----:B------:R-:W-:-:S05]  /*0100*/  LEA.HI.X R3, R0, UR7, R3, 0x2, P0 ;  /* 0x0000000700037c11 */ /* 0x000fca00080f1403 */
[----:B--2---:R-:W-:Y:S04]  /*0110*/  STG.E desc[UR8][R2.64], R5 ;  /* 0x0000000502007986 */ /* 0x004fe8000c101908 */
[----:B------:R-:W-:Y:S01]  /*0120*/  STG.E desc[UR8][R2.64+0x400], R5 ;  /* 0x0004000502007986 */ /* 0x000fe2000c101908 */
[----:B------:R-:W-:Y:S05]  /*0130*/  EXIT ;  /* 0x000000000000794d */ /* 0x000fea0003800000 */
.L_x_488:
[----:B------:R-:W0:Y:S01]  /*0140*/  S2R R0, SR_TID.X ;  /* 0x0000000000007919 */ /* 0x000e220000002100 */
[----:B------:R-:W-:Y:S01]  /*0150*/  IMAD.U32 R2, RZ, RZ, UR7 ;  /* 0x00000007ff027e24 */ /* 0x000fe2000f8e00ff */
[----:B------:R-:W1:Y:S01]  /*0160*/  LDCU.64 UR10, c[0x0][0x388] ;  /* 0x00007100ff0a77ac */ /* 0x000e620008000a00 */
[----:B------:R-:W-:Y:S01]  /*0170*/  IMAD.U32 R4, RZ, RZ, UR7 ;  /* 0x00000007ff047e24 */ /* 0x000fe2000f8e00ff */
[----:B0-----:R-:W-:-:S04]  /*0180*/  ISETP.LT.U32.AND P0, PT, R0, UR6, PT ;  /* 0x0000000600007c0c */ /* 0x001fc8000bf01070 */
[----:B------:R-:W-:Y:S01]  /*0190*/  ISETP.GT.U32.AND.EX P0, PT, R2, RZ, PT, P0 ;  /* 0x000000ff0200720c */ /* 0x000fe20003f04100 */
[C---:B------:R-:W-:Y:S01]  /*01a0*/  VIADD R2, R0.reuse, 0x100 ;  /* 0x0000010000027836 */ /* 0x040fe20000000000 */
[----:B------:R-:W-:-:S04]  /*01b0*/  IADD3 R0, P2, PT, R0, UR4, RZ ;  /* 0x0000000400007c10 */ /* 0x000fc8000ff5e0ff */
[----:B------:R-:W-:Y:S01]  /*01c0*/  ISETP.LT.U32.AND P1, PT, R2, UR6, PT ;  /* 0x0000000602007c0c */ /* 0x000fe2000bf21070 */
[----:B------:R-:W-:Y:S01]  /*01d0*/  IMAD.X R3, RZ, RZ, UR5, P2 ;  /* 0x00000005ff037e24 */ /* 0x000fe200090e06ff */
[----:B-1----:R-:W-:Y:S02]  /*01e0*/  LEA R2, P2, R0, UR10, 0x2 ;  /* 0x0000000a00027c11 */ /* 0x002fe4000f8410ff */
[----:B------:R-:W-:Y:S02]  /*01f0*/  ISETP.GT.U32.AND.EX P1, PT, R4, RZ, PT, P1 ;  /* 0x000000ff0400720c */ /* 0x000fe40003f24110 */
[----:B------:R-:W-:Y:S01]  /*0200*/  LEA.HI.X R3, R0, UR11, R3, 0x2, P2 ;  /* 0x0000000b00037c11 */ /* 0x000fe200090f1403 */
[----:B------:R-:W0:Y:S04]  /*0210*/  @P0 LDC R5, c[0x0][0x390] ;  /* 0x0000e400ff050b82 */ /* 0x000e280000000800 */
[----:B0-----:R0:W-:Y:S06]  /*0220*/  @P0 STG.E desc[UR8][R2.64], R5 ;  /* 0x0000000502000986 */ /* 0x0011ec000c101908 */
[----:B------:R-:W-:Y:S05]  /*0230*/  @!P1 EXIT ;  /* 0x000000000000994d */ /* 0x000fea0003800000 */
[----:B0-----:R-:W0:Y:S02]  /*0240*/  LDC R5, c[0x0][0x390] ;  /* 0x0000e400ff057b82 */ /* 0x001e240000000800 */
[----:B0-----:R-:W-:Y:S01]  /*0250*/  STG.E desc[UR8][R2.64+0x400], R5 ;  /* 0x0004000502007986 */ /* 0x001fe2000c101908 */
[----:B------:R-:W-:Y:S05]  /*0260*/  EXIT ;  /* 0x000000000000794d */ /* 0x000fea0003800000 */
.L_x_489:
        /* <DEDUP_REMOVED lines=9> */
.L_x_501:


//--------------------- .text._ZN3cub18CUB_300001_SM_10006detail11EmptyKernelIvEEvv --------------------------
	.section	.text._ZN3cub18CUB_300001_SM_10006detail11EmptyKernelIvEEvv,"ax",@progbits
	.align	128
        .global         _ZN3cub18CUB_300001_SM_10006detail11EmptyKernelIvEEvv
        .type           _ZN3cub18CUB_300001_SM_10006detail11EmptyKernelIvEEvv,@function
        .size           _ZN3cub18CUB_300001_SM_10006detail11EmptyKernelIvEEvv,(.L_x_502 - _ZN3cub18CUB_300001_SM_10006detail11EmptyKernelIvEEvv)
        .other          _ZN3cub18CUB_300001_SM_10006detail11EmptyKernelIvEEvv,@"STO_CUDA_ENTRY STV_DEFAULT"
_ZN3cub18CUB_300001_SM_10006detail11EmptyKernelIvEEvv:
.text._ZN3cub18CUB_300001_SM_10006detail11EmptyKernelIvEEvv:
[----:B------:R-:W-:Y:S01]  /*0000*/  LDC R1, c[0x0][0x37c] ;  /* 0x0000df00ff017b82 */ /* 0x000fe20000000800 */
[----:B------:R-:W-:Y:S05]  /*0010*/  EXIT ;  /* 0x000000000000794d */ /* 0x000fea0003800000 */
.L_x_490:
        /* <DEDUP_REMOVED lines=14> */
.L_x_502:


//--------------------- .nv.shared._ZN3cub18CUB_300001_SM_10006detail6reduce28DeviceReduceSingleTileKernelINS2_10policy_hubIfyN4cuda3std3__44plusIfEEE10Policy1000EPfPdiS9_dfNS7_10__identityEEEvT0_T1_T2_T3_T4_T6_ --------------------------
	.section	.nv.shared._ZN3cub18CUB_300001_SM_10006detail6reduce28DeviceReduceSingleTileKernelINS2_10policy_hubIfyN4cuda3std3__44plusIfEEE10Policy1000EPfPdiS9_dfNS7_10__identityEEEvT0_T1_T2_T3_T4_T6_,"aw",@nobits
	.sectionflags	@""
	.align	4
.nv.shared._ZN3cub18CUB_300001_SM_10006detail6reduce28DeviceReduceSingleTileKernelINS2_10policy_hubIfyN4cuda3std3__44plusIfEEE10Policy1000EPfPdiS9_dfNS7_10__identityEEEvT0_T1_T2_T3_T4_T6_:
	.zero		1068


//--------------------- .nv.shared.reserved.0     --------------------------
	.section	.nv.shared.reserved.0,"aw",@nobits
	.weak		__nv_reservedSMEM_offset_0_alias
	.size		__nv_reservedSMEM_offset_0_alias, 0, 64
	.other		__nv_reservedSMEM_offset_0_alias,@"STO_CUDA_RESERVED_SHARED STV_DEFAULT"
__nv_reservedSMEM_offset_0_alias:
	.zero		0
	.zero		64


//--------------------- .nv.global                --------------------------
	.section	.nv.global,"aw",@nobits
.nv.global:
	.type		_ZN30_INTERNAL_eed0c5d5_4_k_cu_main6thrust24THRUST_300001_SM_1000_NS12placeholders2_8E,@object
	.size		_ZN30_INTERNAL_eed0c5d5_4_k_cu_main6thrust24THRUST_300001_SM_1000_NS12placeholders2_8E,(_ZN30_INTERNAL_eed0c5d5_4_k_cu_main4cuda3std3__432_GLOBAL__N__eed0c5d5_4_k_cu_main6ignoreE - _ZN30_INTERNAL_eed0c5d5_4_k_cu_main6thrust24THRUST_300001_SM_1000_NS12placeholders2_8E)
_ZN30_INTERNAL_eed0c5d5_4_k_cu_main6thrust24THRUST_300001_SM_1000_NS12placeholders2_8E:
	.zero		1
	.type		_ZN30_INTERNAL_eed0c5d5_4_k_cu_main4cuda3std3__432_GLOBAL__N__eed0c5d5_4_k_cu_main6ignoreE,@object
	.size		_ZN30_INTERNAL_eed0c5d5_4_k_cu_main4cuda3std3__432_GLOBAL__N__eed0c5d5_4_k_cu_main6ignoreE,(_ZN30_INTERNAL_eed0c5d5_4_k_cu_main4cuda3std6ranges3__45__cpo4dataE - _ZN30_INTERNAL_eed0c5d5_4_k_cu_main4cuda3std3__432_GLOBAL__N__eed0c5d5_4_k_cu_main6ignoreE)
_ZN30_INTERNAL_eed0c5d5_4_k_cu_main4cuda3std3__432_GLOBAL__N__eed0c5d5_4_k_cu_main6ignoreE:
	.zero		1
	.type		_ZN30_INTERNAL_eed0c5d5_4_k_cu_main4cuda3std6ranges3__45__cpo4dataE,@object
	.size		_ZN30_INTERNAL_eed0c5d5_4_k_cu_main4cuda3std6ranges3__45__cpo4dataE,(_ZN30_INTERNAL_eed0c5d5_4_k_cu_main6thrust24THRUST_300001_SM_1000_NS6system3cpp3parE - _ZN30_INTERNAL_eed0c5d5_4_k_cu_main4cuda3std6ranges3__45__cpo4dataE)
_ZN30_INTERNAL_eed0c5d5_4_k_cu_main4cuda3std6ranges3__45__cpo4dataE:
	.zero		1
	.type		_ZN30_INTERNAL_eed0c5d5_4_k_cu_main6thrust24THRUST_300001_SM_1000_NS6system3cpp3parE,@object
	.size		_ZN30_INTERNAL_eed0c5d5_4_k_cu_main6thrust24THRUST_300001_SM_1000_NS6system3cpp3parE,(_ZN30_INTERNAL_eed0c5d5_4_k_cu_main4cuda3std3__45__cpo5beginE - _ZN30_INTERNAL_eed0c5d5_4_k_cu_main6thrust24THRUST_300001_SM_1000_NS6system3cpp3parE)
_ZN30_INTERNAL_eed0c5d5_4_k_cu_main6thrust24THRUST_300001_SM_1000_NS6system3cpp3parE:
	.zero		1
	.type		_ZN30_INTERNAL_eed0c5d5_4_k_cu_main4cuda3std3__45__cpo5beginE,@object
	.size		_ZN30_INTERNAL_eed0c5d5_4_k_cu_main4cuda3std3__45__cpo5beginE,(_ZN30_INTERNAL_eed0c5d5_4_k_cu_main4cuda3std6ranges3__45__cpo5beginE - _ZN30_INTERNAL_eed0c5d5_4_k_cu_main4cuda3std3__45__cpo5beginE)
_ZN30_INTERNAL_eed0c5d5_4_k_cu_main4cuda3std3__45__cpo5beginE:
	.zero		1
	.type		_ZN30_INTERNAL_eed0c5d5_4_k_cu_main4cuda3std6ranges3__45__cpo5beginE,@object
	.size		_ZN30_INTERNAL_eed0c5d5_4_k_cu_main4cuda3std6ranges3__45__cpo5beginE,(_ZN30_INTERNAL_eed0c5d5_4_k_cu_main6thrust24THRUST_300001_SM_1000_NS6deviceE - _ZN30_INTERNAL_eed0c5d5_4_k_cu_main4cuda3std6ranges3__45__cpo5beginE)
_ZN30_INTERNAL_eed0c5d5_4_k_cu_main4cuda3std6ranges3__45__cpo5beginE:
	.zero		1
	.type		_ZN30_INTERNAL_eed0c5d5_4_k_cu_main6thrust24THRUST_300001_SM_1000_NS6deviceE,@object
	.size		_ZN30_INTERNAL_eed0c5d5_4_k_cu_main6thrust24THRUST_300001_SM_1000_NS6deviceE,(_ZN30_INTERNAL_eed0c5d5_4_k_cu_main4cuda3std3__47nulloptE - _ZN30_INTERNAL_eed0c5d5_4_k_cu_main6thrust24THRUST_300001_SM_1000_NS6deviceE)
_ZN30_INTERNAL_eed0c5d5_4_k_cu_main6thrust24THRUST_300001_SM_1000_NS6deviceE:
	.zero		1
	.type		_ZN30_INTERNAL_eed0c5d5_4_k_cu_main4cuda3std3__47nulloptE,@object
	.size		_ZN30_INTERNAL_eed0c5d5_4_k_cu_main4cuda3std3__47nulloptE,(_ZN30_INTERNAL_eed0c5d5_4_k_cu_main4cuda3std6ranges3__45__cpo8distanceE - _ZN30_INTERNAL_eed0c5d5_4_k_cu_main4cuda3std3__47nulloptE)
_ZN30_INTERNAL_eed0c5d5_4_k_cu_main4cuda3std3__47nulloptE:
	.zero		1
	.type		_ZN30_INTERNAL_eed0c5d5_4_k_cu_main4cuda3std6ranges3__45__cpo8distanceE,@object
	.size		_ZN30_INTERNAL_eed0c5d5_4_k_cu_main4cuda3std6ranges3__45__cpo8distanceE,(_ZN30_INTERNAL_eed0c5d5_4_k_cu_main6thrust24THRUST_300001_SM_1000_NS12placeholders2_4E - _ZN30_INTERNAL_eed0c5d5_4_k_cu_main4cuda3std6ranges3__45__cpo8distanceE)
_ZN30_INTERNAL_eed0c5d5_4_k_cu_main4cuda3std6ranges3__45__cpo8distanceE:
	.zero		1
	.type		_ZN30_INTERNAL_eed0c5d5_4_k_cu_main6thrust24THRUST_300001_SM_1000_NS12placeholders2_4E,@object
	.size		_ZN30_INTERNAL_eed0c5d5_4_k_cu_main6thrust24THRUST_300001_SM_1000_NS12placeholders2_4E,(_ZN30_INTERNAL_eed0c5d5_4_k_cu_main4cuda3std3__45__cpo6rbeginE - _ZN30_INTERNAL_eed0c5d5_4_k_cu_main6thrust24THRUST_300001_SM_1000_NS12placeholders2_4E)
_ZN30_INTERNAL_eed0c5d5_4_k_cu_main6thrust24THRUST_300001_SM_1000_NS12placeholders2_4E:
	.zero		1
	.type		_ZN30_INTERNAL_eed0c5d5_4_k_cu_main4cuda3std3__45__cpo6rbeginE,@object
	.size		_ZN30_INTERNAL_eed0c5d5_4_k_cu_main4cuda3std3__45__cpo6rbeginE,(_ZN30_INTERNAL_eed0c5d5_4_k_cu_main4cuda3std6ranges3__45__cpo7advanceE - _ZN30_INTERNAL_eed0c5d5_4_k_cu_main4cuda3std3__45__cpo6rbeginE)
_ZN30_INTERNAL_eed0c5d5_4_k_cu_main4cuda3std3__45__cpo6rbeginE:
	.zero		1
	.type		_ZN30_INTERNAL_eed0c5d5_4_k_cu_main4cuda3std6ranges3__45__cpo7advanceE,@object
	.size		_ZN30_INTERNAL_eed0c5d5_4_k_cu_main4cuda3std6ranges3__45__cpo7advanceE,(_ZN30_INTERNAL_eed0c5d5_4_k_cu_main6thrust24THRUST_300001_SM_1000_NS12placeholders3_10E - _ZN30_INTERNAL_eed0c5d5_4_k_cu_main4cuda3std6ranges3__45__cpo7advanceE)
_ZN30_INTERNAL_eed0c5d5_4_k_cu_main4cuda3std6ranges3__45__cpo7advanceE:
	.zero		1
	.type		_ZN30_INTERNAL_eed0c5d5_4_k_cu_main6thrust24THRUST_300001_SM_1000_NS12placeholders3_10E,@object
	.size		_ZN30_INTERNAL_eed0c5d5_4_k_cu_main6thrust24THRUST_300001_SM_1000_NS12placeholders3_10E,(_ZN30_INTERNAL_eed0c5d5_4_k_cu_main4cuda3std3__48in_placeE - _ZN30_INTERNAL_eed0c5d5_4_k_cu_main6thrust24THRUST_300001_SM_1000_NS12placeholders3_10E)
_ZN30_INTERNAL_eed0c5d5_4_k_cu_main6thrust24THRUST_300001_SM_1000_NS12placeholders3_10E:
	.zero		1
	.type		_ZN30_INTERNAL_eed0c5d5_4_k_cu_main4cuda3std3__48in_placeE,@object
	.size		_ZN30_INTERNAL_eed0c5d5_4_k_cu_main4cuda3std3__48in_placeE,(_ZN30_INTERNAL_eed0c5d5_4_k_cu_main4cuda3std6ranges3__45__cpo4sizeE - _ZN30_INTERNAL_eed0c5d5_4_k_cu_main4cuda3std3__48in_placeE)
_ZN30_INTERNAL_eed0c5d5_4_k_cu_main4cuda3std3__48in_placeE:
	.zero		1
	.type		_ZN30_INTERNAL_eed0c5d5_4_k_cu_main4cuda3std6ranges3__45__cpo4sizeE,@object
	.size		_ZN30_INTERNAL_eed0c5d5_4_k_cu_main4cuda3std6ranges3__45__cpo4sizeE,(_ZN30_INTERNAL_eed0c5d5_4_k_cu_main6thrust24THRUST_300001_SM_1000_NS12placeholders2_2E - _ZN30_INTERNAL_eed0c5d5_4_k_cu_main4cuda3std6ranges3__45__cpo4sizeE)
_ZN30_INTERNAL_eed0c5d5_4_k_cu_main4cuda3std6ranges3__45__cpo4sizeE:
	.zero		1
	.type		_ZN30_INTERNAL_eed0c5d5_4_k_cu_main6thrust24THRUST_300001_SM_1000_NS12placeholders2_2E,@object
	.size		_ZN30_INTERNAL_eed0c5d5_4_k_cu_main6thrust24THRUST_300001_SM_1000_NS12placeholders2_2E,(_ZN30_INTERNAL_eed0c5d5_4_k_cu_main4cuda3std3__45__cpo6cbeginE - _ZN30_INTERNAL_eed0c5d5_4_k_cu_main6thrust24THRUST_300001_SM_1000_NS12placeholders2_2E)
_ZN30_INTERNAL_eed0c5d5_4_k_cu_main6thrust24THRUST_300001_SM_1000_NS12placeholders2_2E:
	.zero		1
	.type		_ZN30_INTERNAL_eed0c5d5_4_k_cu_main4cuda3std3__45__cpo6cbeginE,@object
	.size		_ZN30_INTERNAL_eed0c5d5_4_k_cu_main4cuda3std3__45__cpo6cbeginE,(_ZN30_INTERNAL_eed0c5d5_4_k_cu_main4cuda3std6ranges3__45__cpo6cbeginE - _ZN30_INTERNAL_eed0c5d5_4_k_cu_main4cuda3std3__45__cpo6cbeginE)
_ZN30_INTERNAL_eed0c5d5_4_k_cu_main4cuda3std3__45__cpo6cbeginE:
	.zero		1
	.type		_ZN30_INTERNAL_eed0c5d5_4_k_cu_main4cuda3std6ranges3__45__cpo6cbeginE,@object
	.size		_ZN30_INTERNAL_eed0c5d5_4_k_cu_main4cuda3std6ranges3__45__cpo6cbeginE,(_ZN30_INTERNAL_eed0c5d5_4_k_cu_main6thrust24THRUST_300001_SM_1000_NS12placeholders2_6E - _ZN30_INTERNAL_eed0c5d5_4_k_cu_main4cuda3std6ranges3__45__cpo6cbeginE)
_ZN30_INTERNAL_eed0c5d5_4_k_cu_main4cuda3std6ranges3__45__cpo6cbeginE:
	.zero		1
	.type		_ZN30_INTERNAL_eed0c5d5_4_k_cu_main6thrust24THRUST_300001_SM_1000_NS12placeholders2_6E,@object
	.size		_ZN30_INTERNAL_eed0c5d5_4_k_cu_main6thrust24THRUST_300001_SM_1000_NS12placeholders2_6E,(_ZN30_INTERNAL_eed0c5d5_4_k_cu_main4cuda3std3__45__cpo7crbeginE - _ZN30_INTERNAL_eed0c5d5_4_k_cu_main6thrust24THRUST_300001_SM_1000_NS12placeholders2_6E)
_ZN30_INTERNAL_eed0c5d5_4_k_cu_main6thrust24THRUST_300001_SM_1000_NS12placeholders2_6E:
	.zero		1
	.type		_ZN30_INTERNAL_eed0c5d5_4_k_cu_main4cuda3std3__45__cpo7crbeginE,@object
	.size		_ZN30_INTERNAL_eed0c5d5_4_k_cu_main4cuda3std3__45__cpo7crbeginE,(_ZN30_INTERNAL_eed0c5d5_4_k_cu_main4cuda3std6ranges3__45__cpo4nextE - _ZN30_INTERNAL_eed0c5d5_4_k_cu_main4cuda3std3__45__cpo7crbeginE)
_ZN30_INTERNAL_eed0c5d5_4_k_cu_main4cuda3std3__45__cpo7crbeginE:
	.zero		1
	.type		_ZN30_INTERNAL_eed0c5d5_4_k_cu_main4cuda3std6ranges3__45__cpo4nextE,@object
	.size		_ZN30_INTERNAL_eed0c5d5_4_k_cu_main4cuda3std6ranges3__45__cpo4nextE,(_ZN30_INTERNAL_eed0c5d5_4_k_cu_main4cuda3std6ranges3__45__cpo4swapE - _ZN30_INTERNAL_eed0c5d5_4_k_cu_main4cuda3std6ranges3__45__cpo4nextE)
_ZN30_INTERNAL_eed0c5d5_4_k_cu_main4cuda3std6ranges3__45__cpo4nextE:
	.zero		1
	.type		_ZN30_INTERNAL_eed0c5d5_4_k_cu_main4cuda3std6ranges3__45__cpo4swapE,@object
	.size		_ZN30_INTERNAL_eed0c5d5_4_k_cu_main4cuda3std6ranges3__45__cpo4swapE,(_ZN30_INTERNAL_eed0c5d5_4_k_cu_main6thrust24THRUST_300001_SM_1000_NS8cuda_cub10par_nosyncE - _ZN30_INTERNAL_eed0c5d5_4_k_cu_main4cuda3std6ranges3__45__cpo4swapE)
_ZN30_INTERNAL_eed0c5d5_4_k_cu_main4cuda3std6ranges3__45__cpo4swapE:
	.zero		1
	.type		_ZN30_INTERNAL_eed0c5d5_4_k_cu_main6thrust24THRUST_300001_SM_1000_NS8cuda_cub10par_nosyncE,@object
	.size		_ZN30_INTERNAL_eed0c5d5_4_k_cu_main6thrust24THRUST_300001_SM_1000_NS8cuda_cub10par_nosyncE,(_ZN30_INTERNAL_eed0c5d5_4_k_cu_main6thrust24THRUST_300001_SM_1000_NS3seqE - _ZN30_INTERNAL_eed0c5d5_4_k_cu_main6thrust24THRUST_300001_SM_1000_NS8cuda_cub10par_nosyncE)
_ZN30_INTERNAL_eed0c5d5_4_k_cu_main6thrust24THRUST_300001_SM_1000_NS8cuda_cub10par_nosyncE:
	.zero		1
	.type		_ZN30_INTERNAL_eed0c5d5_4_k_cu_main6thrust24THRUST_300001_SM_1000_NS3seqE,@object
	.size		_ZN30_INTERNAL_eed0c5d5_4_k_cu_main6thrust24THRUST_300001_SM_1000_NS3seqE,(_ZN30_INTERNAL_eed0c5d5_4_k_cu_main4cuda3std3__420unreachable_sentinelE - _ZN30_INTERNAL_eed0c5d5_4_k_cu_main6thrust24THRUST_300001_SM_1000_NS3seqE)
_ZN30_INTERNAL_eed0c5d5_4_k_cu_main6thrust24THRUST_300001_SM_1000_NS3seqE:
	.zero		1
	.type		_ZN30_INTERNAL_eed0c5d5_4_k_cu_main4cuda3std3__420unreachable_sentinelE,@object
	.size		_ZN30_INTERNAL_eed0c5d5_4_k_cu_main4cuda3std3__420unreachable_sentinelE,(_ZN30_INTERNAL_eed0c5d5_4_k_cu_main4cuda3std6ranges3__45__cpo5ssizeE - _ZN30_INTERNAL_eed0c5d5_4_k_cu_main4cuda3std3__420unreachable_sentinelE)
_ZN30_INTERNAL_eed0c5d5_4_k_cu_main4cuda3std3__420unreachable_sentinelE:
	.zero		1
	.type		_ZN30_INTERNAL_eed0c5d5_4_k_cu_main4cuda3std6ranges3__45__cpo5ssizeE,@object
	.size		_ZN30_INTERNAL_eed0c5d5_4_k_cu_main4cuda3std6ranges3__45__cpo5ssizeE,(_ZN30_INTERNAL_eed0c5d5_4_k_cu_main6thrust24THRUST_300001_SM_1000_NS12placeholders2_3E - _ZN30_INTERNAL_eed0c5d5_4_k_cu_main4cuda3std6ranges3__45__cpo5ssizeE)
_ZN30_INTERNAL_eed0c5d5_4_k_cu_main4cuda3std6ranges3__45__cpo5ssizeE:
	.zero		1
	.type		_ZN30_INTERNAL_eed0c5d5_4_k_cu_main6thrust24THRUST_300001_SM_1000_NS12placeholders2_3E,@object
	.size		_ZN30_INTERNAL_eed0c5d5_4_k_cu_main6thrust24THRUST_300001_SM_1000_NS12placeholders2_3E,(_ZN30_INTERNAL_eed0c5d5_4_k_cu_main4cuda3std3__45__cpo4cendE - _ZN30_INTERNAL_eed0c5d5_4_k_cu_main6thrust24THRUST_300001_SM_1000_NS12placeholders2_3E)
_ZN30_INTERNAL_eed0c5d5_4_k_cu_main6thrust24THRUST_300001_SM_1000_NS12placeholders2_3E:
	.zero		1
	.type		_ZN30_INTERNAL_eed0c5d5_4_k_cu_main4cuda3std3__45__cpo4cendE,@object
	.size		_ZN30_INTERNAL_eed0c5d5_4_k_cu_main4cuda3std3__45__cpo4cendE,(_ZN30_INTERNAL_eed0c5d5_4_k_cu_main4cuda3std6ranges3__45__cpo4cendE - _ZN30_INTERNAL_eed0c5d5_4_k_cu_main4cuda3std3__45__cpo4cendE)
_ZN30_INTERNAL_eed0c5d5_4_k_cu_main4cuda3std3__45__cpo4cendE:
	.zero		1
	.type		_ZN30_INTERNAL_eed0c5d5_4_k_cu_main4cuda3std6ranges3__45__cpo4cendE,@object
	.size		_ZN30_INTERNAL_eed0c5d5_4_k_cu_main4cuda3std6ranges3__45__cpo4cendE,(_ZN30_INTERNAL_eed0c5d5_4_k_cu_main6thrust24THRUST_300001_SM_1000_NS12placeholders2_7E - _ZN30_INTERNAL_eed0c5d5_4_k_cu_main4cuda3std6ranges3__45__cpo4cendE)
_ZN30_INTERNAL_eed0c5d5_4_k_cu_main4cuda3std6ranges3__45__cpo4cendE:
	.zero		1
	.type		_ZN30_INTERNAL_eed0c5d5_4_k_cu_main6thrust24THRUST_300001_SM_1000_NS12placeholders2_7E,@object
	.size		_ZN30_INTERNAL_eed0c5d5_4_k_cu_main6thrust24THRUST_300001_SM_1000_NS12placeholders2_7E,(_ZN30_INTERNAL_eed0c5d5_4_k_cu_main4cuda3std3__45__cpo5crendE - _ZN30_INTERNAL_eed0c5d5_4_k_cu_main6thrust24THRUST_300001_SM_1000_NS12placeholders2_7E)
_ZN30_INTERNAL_eed0c5d5_4_k_cu_main6thrust24THRUST_300001_SM_1000_NS12placeholders2_7E:
	.zero		1
	.type		_ZN30_INTERNAL_eed0c5d5_4_k_cu_main4cuda3std3__45__cpo5crendE,@object
	.size		_ZN30_INTERNAL_eed0c5d5_4_k_cu_main4cuda3std3__45__cpo5crendE,(_ZN30_INTERNAL_eed0c5d5_4_k_cu_main4cuda3std6ranges3__45__cpo4prevE - _ZN30_INTERNAL_eed0c5d5_4_k_cu_main4cuda3std3__45__cpo5crendE)
_ZN30_INTERNAL_eed0c5d5_4_k_cu_main4cuda3std3__45__cpo5crendE:
	.zero		1
	.type		_ZN30_INTERNAL_eed0c5d5_4_k_cu_main4cuda3std6ranges3__45__cpo4prevE,@object
	.size		_ZN30_INTERNAL_eed0c5d5_4_k_cu_main4cuda3std6ranges3__45__cpo4prevE,(_ZN30_INTERNAL_eed0c5d5_4_k_cu_main4cuda3std6ranges3__45__cpo9iter_moveE - _ZN30_INTERNAL_eed0c5d5_4_k_cu_main4cuda3std6ranges3__45__cpo4prevE)
_ZN30_INTERNAL_eed0c5d5_4_k_cu_main4cuda3std6ranges3__45__cpo4prevE:
	.zero		1
	.type		_ZN30_INTERNAL_eed0c5d5_4_k_cu_main4cuda3std6ranges3__45__cpo9iter_moveE,@object
	.size		_ZN30_INTERNAL_eed0c5d5_4_k_cu_main4cuda3std6ranges3__45__cpo9iter_moveE,(_ZN30_INTERNAL_eed0c5d5_4_k_cu_main6thrust24THRUST_300001_SM_1000_NS6system6detail10sequential3seqE - _ZN30_INTERNAL_eed0c5d5_4_k_cu_main4cuda3std6ranges3__45__cpo9iter_moveE)
_ZN30_INTERNAL_eed0c5d5_4_k_cu_main4cuda3std6ranges3__45__cpo9iter_moveE:
	.zero		1
	.type		_ZN30_INTERNAL_eed0c5d5_4_k_cu_main6thrust24THRUST_300001_SM_1000_NS6system6detail10sequential3seqE,@object
	.size		_ZN30_INTERNAL_eed0c5d5_4_k_cu_main6thrust24THRUST_300001_SM_1000_NS6system6detail10sequential3seqE,(_ZN30_INTERNAL_eed0c5d5_4_k_cu_main6thrust24THRUST_300001_SM_1000_NS12placeholders2_9E - _ZN30_INTERNAL_eed0c5d5_4_k_cu_main6thrust24THRUST_300001_SM_1000_NS6system6detail10sequential3seqE)
_ZN30_INTERNAL_eed0c5d5_4_k_cu_main6thrust24THRUST_300001_SM_1000_NS6system6detail10sequential3seqE:
	.zero		1
	.type		_ZN30_INTERNAL_eed0c5d5_4_k_cu_main6thrust24THRUST_300001_SM_1000_NS12placeholders2_9E,@object
	.size		_ZN30_INTERNAL_eed0c5d5_4_k_cu_main6thrust24THRUST_300001_SM_1000_NS12placeholders2_9E,(_ZN30_INTERNAL_eed0c5d5_4_k_cu_main4cuda3std3__419piecewise_constructE - _ZN30_INTERNAL_eed0c5d5_4_k_cu_main6thrust24THRUST_300001_SM_1000_NS12placeholders2_9E)
_ZN30_INTERNAL_eed0c5d5_4_k_cu_main6thrust24THRUST_300001_SM_1000_NS12placeholders2_9E:
	.zero		1
	.type		_ZN30_INTERNAL_eed0c5d5_4_k_cu_main4cuda3std3__419piecewise_constructE,@object
	.size		_ZN30_INTERNAL_eed0c5d5_4_k_cu_main4cuda3std3__419piecewise_constructE,(_ZN30_INTERNAL_eed0c5d5_4_k_cu_main4cuda3std6ranges3__45__cpo5cdataE - _ZN30_INTERNAL_eed0c5d5_4_k_cu_main4cuda3std3__419piecewise_constructE)
_ZN30_INTERNAL_eed0c5d5_4_k_cu_main4cuda3std3__419piecewise_constructE:
	.zero		1
	.type		_ZN30_INTERNAL_eed0c5d5_4_k_cu_main4cuda3std6ranges3__45__cpo5cdataE,@object
	.size		_ZN30_INTERNAL_eed0c5d5_4_k_cu_main4cuda3std6ranges3__45__cpo5cdataE,(_ZN30_INTERNAL_eed0c5d5_4_k_cu_main6thrust24THRUST_300001_SM_1000_NS12placeholders2_1E - _ZN30_INTERNAL_eed0c5d5_4_k_cu_main4cuda3std6ranges3__45__cpo5cdataE)
_ZN30_INTERNAL_eed0c5d5_4_k_cu_main4cuda3std6ranges3__45__cpo5cdataE:
	.zero		1
	.type		_ZN30_INTERNAL_eed0c5d5_4_k_cu_main6thrust24THRUST_300001_SM_1000_NS12placeholders2_1E,@object
	.size		_ZN30_INTERNAL_eed0c5d5_4_k_cu_main6thrust24THRUST_300001_SM_1000_NS12placeholders2_1E,(_ZN30_INTERNAL_eed0c5d5_4_k_cu_main4cuda3std3__45__cpo3endE - _ZN30_INTERNAL_eed0c5d5_4_k_cu_main6thrust24THRUST_300001_SM_1000_NS12placeholders2_1E)
_ZN30_INTERNAL_eed0c5d5_4_k_cu_main6thrust24THRUST_300001_SM_1000_NS12placeholders2_1E:
	.zero		1
	.type		_ZN30_INTERNAL_eed0c5d5_4_k_cu_main4cuda3std3__45__cpo3endE,@object
	.size		_ZN30_INTERNAL_eed0c5d5_4_k_cu_main4cuda3std3__45__cpo3endE,(_ZN30_INTERNAL_eed0c5d5_4_k_cu_main4cuda3std6ranges3__45__cpo3endE - _ZN30_INTERNAL_eed0c5d5_4_k_cu_main4cuda3std3__45__cpo3endE)
_ZN30_INTERNAL_eed0c5d5_4_k_cu_main4cuda3std3__45__cpo3endE:
	.zero		1
	.type		_ZN30_INTERNAL_eed0c5d5_4_k_cu_main4cuda3std6ranges3__45__cpo3endE,@object
	.size		_ZN30_INTERNAL_eed0c5d5_4_k_cu_main4cuda3std6ranges3__45__cpo3endE,(_ZN30_INTERNAL_eed0c5d5_4_k_cu_main6thrust24THRUST_300001_SM_1000_NS12placeholders2_5E - _ZN30_INTERNAL_eed0c5d5_4_k_cu_main4cuda3std6ranges3__45__cpo3endE)
_ZN30_INTERNAL_eed0c5d5_4_k_cu_main4cuda3std6ranges3__45__cpo3endE:
	.zero		1
	.type		_ZN30_INTERNAL_eed0c5d5_4_k_cu_main6thrust24THRUST_300001_SM_1000_NS12placeholders2_5E,@object
	.size		_ZN30_INTERNAL_eed0c5d5_4_k_cu_main6thrust24THRUST_300001_SM_1000_NS12placeholders2_5E,(_ZN30_INTERNAL_eed0c5d5_4_k_cu_main4cuda3std3__45__cpo4rendE - _ZN30_INTERNAL_eed0c5d5_4_k_cu_main6thrust24THRUST_300001_SM_1000_NS12placeholders2_5E)
_ZN30_INTERNAL_eed0c5d5_4_k_cu_main6thrust24THRUST_300001_SM_1000_NS12placeholders2_5E:
	.zero		1
	.type		_ZN30_INTERNAL_eed0c5d5_4_k_cu_main4cuda3std3__45__cpo4rendE,@object
	.size		_ZN30_INTERNAL_eed0c5d5_4_k_cu_main4cuda3std3__45__cpo4rendE,(_ZN30_INTERNAL_eed0c5d5_4_k_cu_main4cuda3std6ranges3__45__cpo9iter_swapE - _ZN30_INTERNAL_eed0c5d5_4_k_cu_main4cuda3std3__45__cpo4rendE)
_ZN30_INTERNAL_eed0c5d5_4_k_cu_main4cuda3std3__45__cpo4rendE:
	.zero		1
	.type		_ZN30_INTERNAL_eed0c5d5_4_k_cu_main4cuda3std6ranges3__45__cpo9iter_swapE,@object
	.size		_ZN30_INTERNAL_eed0c5d5_4_k_cu_main4cuda3std6ranges3__45__cpo9iter_swapE,(_ZN30_INTERNAL_eed0c5d5_4_k_cu_main4cuda3std3__48unexpectE - _ZN30_INTERNAL_eed0c5d5_4_k_cu_main4cuda3std6ranges3__45__cpo9iter_swapE)
_ZN30_INTERNAL_eed0c5d5_4_k_cu_main4cuda3std6ranges3__45__cpo9iter_swapE:
	.zero		1
	.type		_ZN30_INTERNAL_eed0c5d5_4_k_cu_main4cuda3std3__48unexpectE,@object
	.size		_ZN30_INTERNAL_eed0c5d5_4_k_cu_main4cuda3std3__48unexpectE,(_ZN30_INTERNAL_eed0c5d5_4_k_cu_main6thrust24THRUST_300001_SM_1000_NS8cuda_cub3parE - _ZN30_INTERNAL_eed0c5d5_4_k_cu_main4cuda3std3__48unexpectE)
_ZN30_INTERNAL_eed0c5d5_4_k_cu_main4cuda3std3__48unexpectE:
	.zero		1
	.type		_ZN30_INTERNAL_eed0c5d5_4_k_cu_main6thrust24THRUST_300001_SM_1000_NS8cuda_cub3parE,@object
	.size		_ZN30_INTERNAL_eed0c5d5_4_k_cu_main6thrust24THRUST_300001_SM_1000_NS8cuda_cub3parE,(.L_29 - _ZN30_INTERNAL_eed0c5d5_4_k_cu_main6thrust24THRUST_300001_SM_1000_NS8cuda_cub3parE)
_ZN30_INTERNAL_eed0c5d5_4_k_cu_main6thrust24THRUST_300001_SM_1000_NS8cuda_cub3parE:
	.zero		1
.L_29:


//--------------------- .nv.shared._ZN3cub18CUB_300001_SM_10006detail6reduce18DeviceReduceKernelINS2_10policy_hubIfyN4cuda3std3__44plusIfEEE10Policy1000EN6thrust24THRUST_300001_SM_1000_NS17counting_iteratorIiNSD_11use_defaultESF_SF_EEyS9_f7rng_gpuEEvT0_PT3_T1_NS0_13GridEvenShareISL_EET2_T4_ --------------------------
	.section	.nv.shared._ZN3cub18CUB_300001_SM_10006detail6reduce18DeviceReduceKernelINS2_10policy_hubIfyN4cuda3std3__44plusIfEEE10Policy1000EN6thrust24THRUST_300001_SM_1000_NS17counting_iteratorIiNSD_11use_defaultESF_SF_EEyS9_f7rng_gpuEEvT0_PT3_T1_NS0_13GridEvenShareISL_EET2_T4_,"aw",@nobits
	.sectionflags	@""
	.align	4
.nv.shared._ZN3cub18CUB_300001_SM_10006detail6reduce18DeviceReduceKernelINS2_10policy_hubIfyN4cuda3std3__44plusIfEEE10Policy1000EN6thrust24THRUST_300001_SM_1000_NS17counting_iteratorIiNSD_11use_defaultESF_SF_EEyS9_f7rng_gpuEEvT0_PT3_T1_NS0_13GridEvenShareISL_EET2_T4_:
	.zero		1068


//--------------------- .nv.shared._ZN3cub18CUB_300001_SM_10006detail6reduce28DeviceReduceSingleTileKernelINS2_10policy_hubIfyN4cuda3std3__44plusIfEEE10Policy1000EN6thrust24THRUST_300001_SM_1000_NS17counting_iteratorIiNSD_11use_defaultESF_SF_EEPdyS9_df7rng_gpuEEvT0_T1_T2_T3_T4_T6_ --------------------------
	.section	.nv.shared._ZN3cub18CUB_300001_SM_10006detail6reduce28DeviceReduceSingleTileKernelINS2_10policy_hubIfyN4cuda3std3__44plusIfEEE10Policy1000EN6thrust24THRUST_300001_SM_1000_NS17counting_iteratorIiNSD_11use_defaultESF_SF_EEPdyS9_df7rng_gpuEEvT0_T1_T2_T3_T4_T6_,"aw",@nobits
	.sectionflags	@""
	.align	4
.nv.shared._ZN3cub18CUB_300001_SM_10006detail6reduce28DeviceReduceSingleTileKernelINS2_10policy_hubIfyN4cuda3std3__44plusIfEEE10Policy1000EN6thrust24THRUST_300001_SM_1000_NS17counting_iteratorIiNSD_11use_defaultESF_SF_EEPdyS9_df7rng_gpuEEvT0_T1_T2_T3_T4_T6_:
	.zero		1068


//--------------------- .nv.shared._ZN3cub18CUB_300001_SM_10006detail6reduce28DeviceReduceSingleTileKernelINS2_10policy_hubIfjN4cuda3std3__44plusIfEEE10Policy1000EPfPdiS9_dfNS7_10__identityEEEvT0_T1_T2_T3_T4_T6_ --------------------------
	.section	.nv.shared._ZN3cub18CUB_300001_SM_10006detail6reduce28DeviceReduceSingleTileKernelINS2_10policy_hubIfjN4cuda3std3__44plusIfEEE10Policy1000EPfPdiS9_dfNS7_10__identityEEEvT0_T1_T2_T3_T4_T6_,"aw",@nobits
	.sectionflags	@""
	.align	4
.nv.shared._ZN3cub18CUB_300001_SM_10006detail6reduce28DeviceReduceSingleTileKernelINS2_10policy_hubIfjN4cuda3std3__44plusIfEEE10Policy1000EPfPdiS9_dfNS7_10__identityEEEvT0_T1_T2_T3_T4_T6_:
	.zero		1108


//--------------------- .nv.shared._ZN3cub18CUB_300001_SM_10006detail6reduce18DeviceReduceKernelINS2_10policy_hubIfjN4cuda3std3__44plusIfEEE10Policy1000EN6thrust24THRUST_300001_SM_1000_NS17counting_iteratorIiNSD_11use_defaultESF_SF_EEjS9_f7rng_gpuEEvT0_PT3_T1_NS0_13GridEvenShareISL_EET2_T4_ --------------------------
	.section	.nv.shared._ZN3cub18CUB_300001_SM_10006detail6reduce18DeviceReduceKernelINS2_10policy_hubIfjN4cuda3std3__44plusIfEEE10Policy1000EN6thrust24THRUST_300001_SM_1000_NS17counting_iteratorIiNSD_11use_defaultESF_SF_EEjS9_f7rng_gpuEEvT0_PT3_T1_NS0_13GridEvenShareISL_EET2_T4_,"aw",@nobits
	.sectionflags	@""
	.align	4
.nv.shared._ZN3cub18CUB_300001_SM_10006detail6reduce18DeviceReduceKernelINS2_10policy_hubIfjN4cuda3std3__44plusIfEEE10Policy1000EN6thrust24THRUST_300001_SM_1000_NS17counting_iteratorIiNSD_11use_defaultESF_SF_EEjS9_f7rng_gpuEEvT0_PT3_T1_NS0_13GridEvenShareISL_EET2_T4_:
	.zero		1108


//--------------------- .nv.shared._ZN3cub18CUB_300001_SM_10006detail6reduce28DeviceReduceSingleTileKernelINS2_10policy_hubIfjN4cuda3std3__44plusIfEEE10Policy1000EN6thrust24THRUST_300001_SM_1000_NS17counting_iteratorIiNSD_11use_defaultESF_SF_EEPdjS9_df7rng_gpuEEvT0_T1_T2_T3_T4_T6_ --------------------------
	.section	.nv.shared._ZN3cub18CUB_300001_SM_10006detail6reduce28DeviceReduceSingleTileKernelINS2_10policy_hubIfjN4cuda3std3__44plusIfEEE10Policy1000EN6thrust24THRUST_300001_SM_1000_NS17counting_iteratorIiNSD_11use_defaultESF_SF_EEPdjS9_df7rng_gpuEEvT0_T1_T2_T3_T4_T6_,"aw",@nobits
	.sectionflags	@""
	.align	4
.nv.shared._ZN3cub18CUB_300001_SM_10006detail6reduce28DeviceReduceSingleTileKernelINS2_10policy_hubIfjN4cuda3std3__44plusIfEEE10Policy1000EN6thrust24THRUST_300001_SM_1000_NS17counting_iteratorIiNSD_11use_defaultESF_SF_EEPdjS9_df7rng_gpuEEvT0_T1_T2_T3_T4_T6_:
	.zero		1108


//--------------------- .nv.constant0._ZN3cub18CUB_300001_SM_10006detail6reduce28DeviceReduceSingleTileKernelINS2_10policy_hubIfyN4cuda3std3__44plusIfEEE10Policy1000EPfPdiS9_dfNS7_10__identityEEEvT0_T1_T2_T3_T4_T6_ --------------------------
	.section	.nv.constant0._ZN3cub18CUB_300001_SM_10006detail6reduce28DeviceReduceSingleTileKernelINS2_10policy_hubIfyN4cuda3std3__44plusIfEEE10Policy1000EPfPdiS9_dfNS7_10__identityEEEvT0_T1_T2_T3_T4_T6_,"a",@progbits
	.sectionflags	@""
	.align	4
.nv.constant0._ZN3cub18CUB_300001_SM_10006detail6reduce28DeviceReduceSingleTileKernelINS2_10policy_hubIfyN4cuda3std3__44plusIfEEE10Policy1000EPfPdiS9_dfNS7_10__identityEEEvT0_T1_T2_T3_T4_T6_:
	.zero		929


//--------------------- .nv.constant0._ZN3cub18CUB_300001_SM_10006detail6reduce18DeviceReduceKernelINS2_10policy_hubIfyN4cuda3std3__44plusIfEEE10Policy1000EN6thrust24THRUST_300001_SM_1000_NS17counting_iteratorIiNSD_11use_defaultESF_SF_EEyS9_f7rng_gpuEEvT0_PT3_T1_NS0_13GridEvenShareISL_EET2_T4_ --------------------------
	.section	.nv.constant0._ZN3cub18CUB_300001_SM_10006detail6reduce18DeviceReduceKernelINS2_10policy_hubIfyN4cuda3std3__44plusIfEEE10Policy1000EN6thrust24THRUST_300001_SM_1000_NS17counting_iteratorIiNSD_11use_defaultESF_SF_EEyS9_f7rng_gpuEEvT0_PT3_T1_NS0_13GridEvenShareISL_EET2_T4_,"a",@progbits
	.sectionflags	@""
	.align	4
.nv.constant0._ZN3cub18CUB_300001_SM_10006detail6reduce18DeviceReduceKernelINS2_10policy_hubIfyN4cuda3std3__44plusIfEEE10Policy1000EN6thrust24THRUST_300001_SM_1000_NS17counting_iteratorIiNSD_11use_defaultESF_SF_EEyS9_f7rng_gpuEEvT0_PT3_T1_NS0_13GridEvenShareISL_EET2_T4_:
	.zero		994


//--------------------- .nv.constant0._ZN3cub18CUB_300001_SM_10006detail6reduce28DeviceReduceSingleTileKernelINS2_10policy_hubIfyN4cuda3std3__44plusIfEEE10Policy1000EN6thrust24THRUST_300001_SM_1000_NS17counting_iteratorIiNSD_11use_defaultESF_SF_EEPdyS9_df7rng_gpuEEvT0_T1_T2_T3_T4_T6_ --------------------------
	.section	.nv.constant0._ZN3cub18CUB_300001_SM_10006detail6reduce28DeviceReduceSingleTileKernelINS2_10policy_hubIfyN4cuda3std3__44plusIfEEE10Policy1000EN6thrust24THRUST_300001_SM_1000_NS17counting_iteratorIiNSD_11use_defaultESF_SF_EEPdyS9_df7rng_gpuEEvT0_T1_T2_T3_T4_T6_,"a",@progbits
	.sectionflags	@""
	.align	4
.nv.constant0._ZN3cub18CUB_300001_SM_10006detail6reduce28DeviceReduceSingleTileKernelINS2_10policy_hubIfyN4cuda3std3__44plusIfEEE10Policy1000EN6thrust24THRUST_300001_SM_1000_NS17counting_iteratorIiNSD_11use_defaultESF_SF_EEPdyS9_df7rng_gpuEEvT0_T1_T2_T3_T4_T6_:
	.zero		937


//--------------------- .nv.constant0._ZN3cub18CUB_300001_SM_10006detail6reduce28DeviceReduceSingleTileKernelINS2_10policy_hubIfjN4cuda3std3__44plusIfEEE10Policy1000EPfPdiS9_dfNS7_10__identityEEEvT0_T1_T2_T3_T4_T6_ --------------------------
	.section	.nv.constant0._ZN3cub18CUB_300001_SM_10006detail6reduce28DeviceReduceSingleTileKernelINS2_10policy_hubIfjN4cuda3std3__44plusIfEEE10Policy1000EPfPdiS9_dfNS7_10__identityEEEvT0_T1_T2_T3_T4_T6_,"a",@progbits
	.sectionflags	@""
	.align	4
.nv.constant0._ZN3cub18CUB_300001_SM_10006detail6reduce28DeviceReduceSingleTileKernelINS2_10policy_hubIfjN4cuda3std3__44plusIfEEE10Policy1000EPfPdiS9_dfNS7_10__identityEEEvT0_T1_T2_T3_T4_T6_:
	.zero		929


//--------------------- .nv.constant0._ZN3cub18CUB_300001_SM_10006detail6reduce18DeviceReduceKernelINS2_10policy_hubIfjN4cuda3std3__44plusIfEEE10Policy1000EN6thrust24THRUST_300001_SM_1000_NS17counting_iteratorIiNSD_11use_defaultESF_SF_EEjS9_f7rng_gpuEEvT0_PT3_T1_NS0_13GridEvenShareISL_EET2_T4_ --------------------------
	.section	.nv.constant0._ZN3cub18CUB_300001_SM_10006detail6reduce18DeviceReduceKernelINS2_10policy_hubIfjN4cuda3std3__44plusIfEEE10Policy1000EN6thrust24THRUST_300001_SM_1000_NS17counting_iteratorIiNSD_11use_defaultESF_SF_EEjS9_f7rng_gpuEEvT0_PT3_T1_NS0_13GridEvenShareISL_EET2_T4_,"a",@progbits
	.sectionflags	@""
	.align	4
.nv.constant0._ZN3cub18CUB_300001_SM_10006detail6reduce18DeviceReduceKernelINS2_10policy_hubIfjN4cuda3std3__44plusIfEEE10Policy1000EN6thrust24THRUST_300001_SM_1000_NS17counting_iteratorIiNSD_11use_defaultESF_SF_EEjS9_f7rng_gpuEEvT0_PT3_T1_NS0_13GridEvenShareISL_EET2_T4_:
	.zero		958


//--------------------- .nv.constant0._ZN3cub18CUB_300001_SM_10006detail6reduce28DeviceReduceSingleTileKernelINS2_10policy_hubIfjN4cuda3std3__44plusIfEEE10Policy1000EN6thrust24THRUST_300001_SM_1000_NS17counting_iteratorIiNSD_11use_defaultESF_SF_EEPdjS9_df7rng_gpuEEvT0_T1_T2_T3_T4_T6_ --------------------------
	.section	.nv.constant0._ZN3cub18CUB_300001_SM_10006detail6reduce28DeviceReduceSingleTileKernelINS2_10policy_hubIfjN4cuda3std3__44plusIfEEE10Policy1000EN6thrust24THRUST_300001_SM_1000_NS17counting_iteratorIiNSD_11use_defaultESF_SF_EEPdjS9_df7rng_gpuEEvT0_T1_T2_T3_T4_T6_,"a",@progbits
	.sectionflags	@""
	.align	4
.nv.constant0._ZN3cub18CUB_300001_SM_10006detail6reduce28DeviceReduceSingleTileKernelINS2_10policy_hubIfjN4cuda3std3__44plusIfEEE10Policy1000EN6thrust24THRUST_300001_SM_1000_NS17counting_iteratorIiNSD_11use_defaultESF_SF_EEPdjS9_df7rng_gpuEEvT0_T1_T2_T3_T4_T6_:
	.zero		929


//--------------------- .nv.constant0._ZN3cub18CUB_300001_SM_10006detail8for_each13static_kernelINS2_12policy_hub_t12policy_500_tEmN6thrust24THRUST_300001_SM_1000_NS8cuda_cub20__uninitialized_fill7functorINS7_10device_ptrIiEEiEEEEvT0_T1_ --------------------------
	.section	.nv.constant0._ZN3cub18CUB_300001_SM_10006detail8for_each13static_kernelINS2_12policy_hub_t12policy_500_tEmN6thrust24THRUST_300001_SM_1000_NS8cuda_cub20__uninitialized_fill7functorINS7_10device_ptrIiEEiEEEEvT0_T1_,"a",@progbits
	.sectionflags	@""
	.align	4
.nv.constant0._ZN3cub18CUB_300001_SM_10006detail8for_each13static_kernelINS2_12policy_hub_t12policy_500_tEmN6thrust24THRUST_300001_SM_1000_NS8cuda_cub20__uninitialized_fill7functorINS7_10device_ptrIiEEiEEEEvT0_T1_:
	.zero		920


//--------------------- .nv.constant0._ZN3cub18CUB_300001_SM_10006detail11EmptyKernelIvEEvv --------------------------
	.section	.nv.constant0._ZN3cub18CUB_300001_SM_10006detail11EmptyKernelIvEEvv,"a",@progbits
	.sectionflags	@""
	.align	4
.nv.constant0._ZN3cub18CUB_300001_SM_10006detail11EmptyKernelIvEEvv:
	.zero		896


//--------------------- SYMBOLS --------------------------

	.type		.nv.reservedSmem.offset0,@object
	.size		.nv.reservedSmem.offset0,0x4
	.type		.nv.reservedSmem.cap,@object
	.size		.nv.reservedSmem.cap,0x4
